	.target	sm_100a

	.elftype	@"ET_EXEC"


//--------------------- .note.nv.tkinfo           --------------------------
	.section	.note.nv.tkinfo,"",@"SHT_NOTE"
	.sectionflags	@"SHF_NOTE_NV_TKINFO"
	.tkinfo
        /*0018*/ 	.word	0x00000002
        /*0030*/ 	.string	""
        /*0030*/ 	.string	"ptxas"
        /*0030*/ 	.string	"Cuda compilation tools, release 13.0, V13.0.88"
        /*0030*/ 	.string	"Build cuda_13.0.r13.0/compiler.36424714_0"
        /*0030*/ 	.string	"-arch sm_100a -m 64 "



//--------------------- .note.nv.cuinfo           --------------------------
	.section	.note.nv.cuinfo,"",@"SHT_NOTE"
	.sectionflags	@"SHF_NOTE_NV_CUINFO"
        /*0018*/ 	.short	0x0002
        /*001a*/ 	.short	0x0064
        /*001c*/ 	.short	0x0082
	.zero		2


//--------------------- .nv.info                  --------------------------
	.section	.nv.info,"",@"SHT_CUDA_INFO"
	.align	4


	//----- nvinfo : EIATTR_REGCOUNT
	.align		4
        /*0000*/ 	.byte	0x04, 0x2f
        /*0002*/ 	.short	(.L_29 - .L_28)
	.align		4
.L_28:
        /*0004*/ 	.word	index@(_ZN2at6native58_GLOBAL__N__9a069279_25_AdaptiveAveragePooling_cu_ef17039c26adaptive_average_pool_nhwcIidEEvPKT0_PS3_iiiiiiiiT_S7_S7_S7_)
        /*0008*/ 	.word	0x0000001e


	//----- nvinfo : EIATTR_FRAME_SIZE
	.align		4
.L_29:
        /*000c*/ 	.byte	0x04, 0x11
        /*000e*/ 	.short	(.L_31 - .L_30)
	.align		4
.L_30:
        /*0010*/ 	.word	index@($__internal_16_$__cuda_sm20_dblrcp_rn_slowpath_v3)
        /*0014*/ 	.word	0x00000000


	//----- nvinfo : EIATTR_FRAME_SIZE
	.align		4
.L_31:
        /*0018*/ 	.byte	0x04, 0x11
        /*001a*/ 	.short	(.L_33 - .L_32)
	.align		4
.L_32:
        /*001c*/ 	.word	index@(_ZN2at6native58_GLOBAL__N__9a069279_25_AdaptiveAveragePooling_cu_ef17039c26adaptive_average_pool_nhwcIidEEvPKT0_PS3_iiiiiiiiT_S7_S7_S7_)
        /*0020*/ 	.word	0x00000000


	//----- nvinfo : EIATTR_REGCOUNT
	.align		4
.L_33:
        /*0024*/ 	.byte	0x04, 0x2f
        /*0026*/ 	.short	(.L_35 - .L_34)
	.align		4
.L_34:
        /*0028*/ 	.word	index@(_ZN2at6native58_GLOBAL__N__9a069279_25_AdaptiveAveragePooling_cu_ef17039c26adaptive_average_pool_nhwcIifEEvPKT0_PS3_iiiiiiiiT_S7_S7_S7_)
        /*002c*/ 	.word	0x0000001e


	//----- nvinfo : EIATTR_FRAME_SIZE
	.align		4
.L_35:
        /*0030*/ 	.byte	0x04, 0x11
        /*0032*/ 	.short	(.L_37 - .L_36)
	.align		4
.L_36:
        /*0034*/ 	.word	index@(_ZN2at6native58_GLOBAL__N__9a069279_25_AdaptiveAveragePooling_cu_ef17039c26adaptive_average_pool_nhwcIifEEvPKT0_PS3_iiiiiiiiT_S7_S7_S7_)
        /*0038*/ 	.word	0x00000000


	//----- nvinfo : EIATTR_REGCOUNT
	.align		4
.L_37:
        /*003c*/ 	.byte	0x04, 0x2f
        /*003e*/ 	.short	(.L_39 - .L_38)
	.align		4
.L_38:
        /*0040*/ 	.word	index@(_ZN2at6native58_GLOBAL__N__9a069279_25_AdaptiveAveragePooling_cu_ef17039c26adaptive_average_pool_nhwcIiN3c104HalfEEEvPKT0_PS5_iiiiiiiiT_S9_S9_S9_)
        /*0044*/ 	.word	0x0000001f


	//----- nvinfo : EIATTR_FRAME_SIZE
	.align		4
.L_39:
        /*0048*/ 	.byte	0x04, 0x11
        /*004a*/ 	.short	(.L_41 - .L_40)
	.align		4
.L_40:
        /*004c*/ 	.word	index@(_ZN2at6native58_GLOBAL__N__9a069279_25_AdaptiveAveragePooling_cu_ef17039c26adaptive_average_pool_nhwcIiN3c104HalfEEEvPKT0_PS5_iiiiiiiiT_S9_S9_S9_)
        /*0050*/ 	.word	0x00000000


	//----- nvinfo : EIATTR_REGCOUNT
	.align		4
.L_41:
        /*0054*/ 	.byte	0x04, 0x2f
        /*0056*/ 	.short	(.L_43 - .L_42)
	.align		4
.L_42:
        /*0058*/ 	.word	index@(_ZN2at6native58_GLOBAL__N__9a069279_25_AdaptiveAveragePooling_cu_ef17039c26adaptive_average_pool_nhwcIiN3c108BFloat16EEEvPKT0_PS5_iiiiiiiiT_S9_S9_S9_)
        /*005c*/ 	.word	0x0000001f


	//----- nvinfo : EIATTR_FRAME_SIZE
	.align		4
.L_43:
        /*0060*/ 	.byte	0x04, 0x11
        /*0062*/ 	.short	(.L_45 - .L_44)
	.align		4
.L_44:
        /*0064*/ 	.word	index@(_ZN2at6native58_GLOBAL__N__9a069279_25_AdaptiveAveragePooling_cu_ef17039c26adaptive_average_pool_nhwcIiN3c108BFloat16EEEvPKT0_PS5_iiiiiiiiT_S9_S9_S9_)
        /*0068*/ 	.word	0x00000000


	//----- nvinfo : EIATTR_REGCOUNT
	.align		4
.L_45:
        /*006c*/ 	.byte	0x04, 0x2f
        /*006e*/ 	.short	(.L_47 - .L_46)
	.align		4
.L_46:
        /*0070*/ 	.word	index@(_ZN2at6native58_GLOBAL__N__9a069279_25_AdaptiveAveragePooling_cu_ef17039c21adaptive_average_poolIdEEvPKT_PS3_iiiilll)
        /*0074*/ 	.word	0x00000020


	//----- nvinfo : EIATTR_FRAME_SIZE
	.align		4
.L_47:
        /*0078*/ 	.byte	0x04, 0x11
        /*007a*/ 	.short	(.L_49 - .L_48)
	.align		4
.L_48:
        /*007c*/ 	.word	index@($__internal_15_$__cuda_sm20_div_s64)
        /*0080*/ 	.word	0x00000000


	//----- nvinfo : EIATTR_FRAME_SIZE
	.align		4
.L_49:
        /*0084*/ 	.byte	0x04, 0x11
        /*0086*/ 	.short	(.L_51 - .L_50)
	.align		4
.L_50:
        /*0088*/ 	.word	index@($__internal_14_$__cuda_sm20_div_rn_f64_full)
        /*008c*/ 	.word	0x00000000


	//----- nvinfo : EIATTR_FRAME_SIZE
	.align		4
.L_51:
        /*0090*/ 	.byte	0x04, 0x11
        /*0092*/ 	.short	(.L_53 - .L_52)
	.align		4
.L_52:
        /*0094*/ 	.word	index@(_ZN2at6native58_GLOBAL__N__9a069279_25_AdaptiveAveragePooling_cu_ef17039c21adaptive_average_poolIdEEvPKT_PS3_iiiilll)
        /*0098*/ 	.word	0x00000000


	//----- nvinfo : EIATTR_REGCOUNT
	.align		4
.L_53:
        /*009c*/ 	.byte	0x04, 0x2f
        /*009e*/ 	.short	(.L_55 - .L_54)
	.align		4
.L_54:
        /*00a0*/ 	.word	index@(_ZN2at6native58_GLOBAL__N__9a069279_25_AdaptiveAveragePooling_cu_ef17039c21adaptive_average_poolIfEEvPKT_PS3_iiiilll)
        /*00a4*/ 	.word	0x00000020


	//----- nvinfo : EIATTR_FRAME_SIZE
	.align		4
.L_55:
        /*00a8*/ 	.byte	0x04, 0x11
        /*00aa*/ 	.short	(.L_57 - .L_56)
	.align		4
.L_56:
        /*00ac*/ 	.word	index@($__internal_13_$__cuda_sm20_div_s64)
        /*00b0*/ 	.word	0x00000000


	//----- nvinfo : EIATTR_FRAME_SIZE
	.align		4
.L_57:
        /*00b4*/ 	.byte	0x04, 0x11
        /*00b6*/ 	.short	(.L_59 - .L_58)
	.align		4
.L_58:
        /*00b8*/ 	.word	index@(_ZN2at6native58_GLOBAL__N__9a069279_25_AdaptiveAveragePooling_cu_ef17039c21adaptive_average_poolIfEEvPKT_PS3_iiiilll)
        /*00bc*/ 	.word	0x00000000


	//----- nvinfo : EIATTR_REGCOUNT
	.align		4
.L_59:
        /*00c0*/ 	.byte	0x04, 0x2f
        /*00c2*/ 	.short	(.L_61 - .L_60)
	.align		4
.L_60:
        /*00c4*/ 	.word	index@(_ZN2at6native58_GLOBAL__N__9a069279_25_AdaptiveAveragePooling_cu_ef17039c21adaptive_average_poolIN3c104HalfEEEvPKT_PS5_iiiilll)
        /*00c8*/ 	.word	0x00000020


	//----- nvinfo : EIATTR_FRAME_SIZE
	.align		4
.L_61:
        /*00cc*/ 	.byte	0x04, 0x11
        /*00ce*/ 	.short	(.L_63 - .L_62)
	.align		4
.L_62:
        /*00d0*/ 	.word	index@($__internal_12_$__cuda_sm20_div_s64)
        /*00d4*/ 	.word	0x00000000


	//----- nvinfo : EIATTR_FRAME_SIZE
	.align		4
.L_63:
        /*00d8*/ 	.byte	0x04, 0x11
        /*00da*/ 	.short	(.L_65 - .L_64)
	.align		4
.L_64:
        /*00dc*/ 	.word	index@(_ZN2at6native58_GLOBAL__N__9a069279_25_AdaptiveAveragePooling_cu_ef17039c21adaptive_average_poolIN3c104HalfEEEvPKT_PS5_iiiilll)
        /*00e0*/ 	.word	0x00000000


	//----- nvinfo : EIATTR_REGCOUNT
	.align		4
.L_65:
        /*00e4*/ 	.byte	0x04, 0x2f
        /*00e6*/ 	.short	(.L_67 - .L_66)
	.align		4
.L_66:
        /*00e8*/ 	.word	index@(_ZN2at6native58_GLOBAL__N__9a069279_25_AdaptiveAveragePooling_cu_ef17039c21adaptive_average_poolIN3c108BFloat16EEEvPKT_PS5_iiiilll)
        /*00ec*/ 	.word	0x00000020


	//----- nvinfo : EIATTR_FRAME_SIZE
	.align		4
.L_67:
        /*00f0*/ 	.byte	0x04, 0x11
        /*00f2*/ 	.short	(.L_69 - .L_68)
	.align		4
.L_68:
        /*00f4*/ 	.word	index@($__internal_11_$__cuda_sm20_div_s64)
        /*00f8*/ 	.word	0x00000000


	//----- nvinfo : EIATTR_FRAME_SIZE
	.align		4
.L_69:
        /*00fc*/ 	.byte	0x04, 0x11
        /*00fe*/ 	.short	(.L_71 - .L_70)
	.align		4
.L_70:
        /*0100*/ 	.word	index@(_ZN2at6native58_GLOBAL__N__9a069279_25_AdaptiveAveragePooling_cu_ef17039c21adaptive_average_poolIN3c108BFloat16EEEvPKT_PS5_iiiilll)
        /*0104*/ 	.word	0x00000000


	//----- nvinfo : EIATTR_REGCOUNT
	.align		4
.L_71:
        /*0108*/ 	.byte	0x04, 0x2f
        /*010a*/ 	.short	(.L_73 - .L_72)
	.align		4
.L_72:
        /*010c*/ 	.word	index@(_ZN2at6native58_GLOBAL__N__9a069279_25_AdaptiveAveragePooling_cu_ef17039c31adaptive_average_gradinput_nhwcIidEEvPT0_PKS3_iiiiiiiiT_S7_S7_S7_)
        /*0110*/ 	.word	0x00000020


	//----- nvinfo : EIATTR_FRAME_SIZE
	.align		4
.L_73:
        /*0114*/ 	.byte	0x04, 0x11
        /*0116*/ 	.short	(.L_75 - .L_74)
	.align		4
.L_74:
        /*0118*/ 	.word	index@($__internal_10_$__cuda_sm20_dblrcp_rn_slowpath_v3)
        /*011c*/ 	.word	0x00000000


	//----- nvinfo : EIATTR_FRAME_SIZE
	.align		4
.L_75:
        /*0120*/ 	.byte	0x04, 0x11
        /*0122*/ 	.short	(.L_77 - .L_76)
	.align		4
.L_76:
        /*0124*/ 	.word	index@(_ZN2at6native58_GLOBAL__N__9a069279_25_AdaptiveAveragePooling_cu_ef17039c31adaptive_average_gradinput_nhwcIidEEvPT0_PKS3_iiiiiiiiT_S7_S7_S7_)
        /*0128*/ 	.word	0x00000000


	//----- nvinfo : EIATTR_REGCOUNT
	.align		4
.L_77:
        /*012c*/ 	.byte	0x04, 0x2f
        /*012e*/ 	.short	(.L_79 - .L_78)
	.align		4
.L_78:
        /*0130*/ 	.word	index@(_ZN2at6native58_GLOBAL__N__9a069279_25_AdaptiveAveragePooling_cu_ef17039c31adaptive_average_gradinput_nhwcIifEEvPT0_PKS3_iiiiiiiiT_S7_S7_S7_)
        /*0134*/ 	.word	0x00000020


	//----- nvinfo : EIATTR_FRAME_SIZE
	.align		4
.L_79:
        /*0138*/ 	.byte	0x04, 0x11
        /*013a*/ 	.short	(.L_81 - .L_80)
	.align		4
.L_80:
        /*013c*/ 	.word	index@(_ZN2at6native58_GLOBAL__N__9a069279_25_AdaptiveAveragePooling_cu_ef17039c31adaptive_average_gradinput_nhwcIifEEvPT0_PKS3_iiiiiiiiT_S7_S7_S7_)
        /*0140*/ 	.word	0x00000000


	//----- nvinfo : EIATTR_REGCOUNT
	.align		4
.L_81:
        /*0144*/ 	.byte	0x04, 0x2f
        /*0146*/ 	.short	(.L_83 - .L_82)
	.align		4
.L_82:
        /*0148*/ 	.word	index@(_ZN2at6native58_GLOBAL__N__9a069279_25_AdaptiveAveragePooling_cu_ef17039c31adaptive_average_gradinput_nhwcIiN3c104HalfEEEvPT0_PKS5_iiiiiiiiT_S9_S9_S9_)
        /*014c*/ 	.word	0x00000020


	//----- nvinfo : EIATTR_FRAME_SIZE
	.align		4
.L_83:
        /*0150*/ 	.byte	0x04, 0x11
        /*0152*/ 	.short	(.L_85 - .L_84)
	.align		4
.L_84:
        /*0154*/ 	.word	index@(_ZN2at6native58_GLOBAL__N__9a069279_25_AdaptiveAveragePooling_cu_ef17039c31adaptive_average_gradinput_nhwcIiN3c104HalfEEEvPT0_PKS5_iiiiiiiiT_S9_S9_S9_)
        /*0158*/ 	.word	0x00000000


	//----- nvinfo : EIATTR_REGCOUNT
	.align		4
.L_85:
        /*015c*/ 	.byte	0x04, 0x2f
        /*015e*/ 	.short	(.L_87 - .L_86)
	.align		4
.L_86:
        /*0160*/ 	.word	index@(_ZN2at6native58_GLOBAL__N__9a069279_25_AdaptiveAveragePooling_cu_ef17039c31adaptive_average_gradinput_nhwcIiN3c108BFloat16EEEvPT0_PKS5_iiiiiiiiT_S9_S9_S9_)
        /*0164*/ 	.word	0x00000020


	//----- nvinfo : EIATTR_FRAME_SIZE
	.align		4
.L_87:
        /*0168*/ 	.byte	0x04, 0x11
        /*016a*/ 	.short	(.L_89 - .L_88)
	.align		4
.L_88:
        /*016c*/ 	.word	index@(_ZN2at6native58_GLOBAL__N__9a069279_25_AdaptiveAveragePooling_cu_ef17039c31adaptive_average_gradinput_nhwcIiN3c108BFloat16EEEvPT0_PKS5_iiiiiiiiT_S9_S9_S9_)
        /*0170*/ 	.word	0x00000000


	//----- nvinfo : EIATTR_REGCOUNT
	.align		4
.L_89:
        /*0174*/ 	.byte	0x04, 0x2f
        /*0176*/ 	.short	(.L_91 - .L_90)
	.align		4
.L_90:
        /*0178*/ 	.word	index@(_ZN2at6native58_GLOBAL__N__9a069279_25_AdaptiveAveragePooling_cu_ef17039c33atomic_adaptive_average_gradinputIdEEvPT_PKS3_iiii)
        /*017c*/ 	.word	0x00000024


	//----- nvinfo : EIATTR_FRAME_SIZE
	.align		4
.L_91:
        /*0180*/ 	.byte	0x04, 0x11
        /*0182*/ 	.short	(.L_93 - .L_92)
	.align		4
.L_92:
        /*0184*/ 	.word	index@($__internal_9_$__cuda_sm20_div_s64)
        /*0188*/ 	.word	0x00000000


	//----- nvinfo : EIATTR_FRAME_SIZE
	.align		4
.L_93:
        /*018c*/ 	.byte	0x04, 0x11
        /*018e*/ 	.short	(.L_95 - .L_94)
	.align		4
.L_94:
        /*0190*/ 	.word	index@($__internal_8_$__cuda_sm20_div_rn_f64_full)
        /*0194*/ 	.word	0x00000000


	//----- nvinfo : EIATTR_FRAME_SIZE
	.align		4
.L_95:
        /*0198*/ 	.byte	0x04, 0x11
        /*019a*/ 	.short	(.L_97 - .L_96)
	.align		4
.L_96:
        /*019c*/ 	.word	index@(_ZN2at6native58_GLOBAL__N__9a069279_25_AdaptiveAveragePooling_cu_ef17039c33atomic_adaptive_average_gradinputIdEEvPT_PKS3_iiii)
        /*01a0*/ 	.word	0x00000000


	//----- nvinfo : EIATTR_REGCOUNT
	.align		4
.L_97:
        /*01a4*/ 	.byte	0x04, 0x2f
        /*01a6*/ 	.short	(.L_99 - .L_98)
	.align		4
.L_98:
        /*01a8*/ 	.word	index@(_ZN2at6native58_GLOBAL__N__9a069279_25_AdaptiveAveragePooling_cu_ef17039c26adaptive_average_gradinputIdEEvPT_PKS3_iiii)
        /*01ac*/ 	.word	0x0000002e


	//----- nvinfo : EIATTR_FRAME_SIZE
	.align		4
.L_99:
        /*01b0*/ 	.byte	0x04, 0x11
        /*01b2*/ 	.short	(.L_101 - .L_100)
	.align		4
.L_100:
        /*01b4*/ 	.word	index@($__internal_7_$__cuda_sm20_div_s64)
        /*01b8*/ 	.word	0x00000000


	//----- nvinfo : EIATTR_FRAME_SIZE
	.align		4
.L_101:
        /*01bc*/ 	.byte	0x04, 0x11
        /*01be*/ 	.short	(.L_103 - .L_102)
	.align		4
.L_102:
        /*01c0*/ 	.word	index@($__internal_6_$__cuda_sm20_div_rn_f64_full)
        /*01c4*/ 	.word	0x00000000


	//----- nvinfo : EIATTR_FRAME_SIZE
	.align		4
.L_103:
        /*01c8*/ 	.byte	0x04, 0x11
        /*01ca*/ 	.short	(.L_105 - .L_104)
	.align		4
.L_104:
        /*01cc*/ 	.word	index@(_ZN2at6native58_GLOBAL__N__9a069279_25_AdaptiveAveragePooling_cu_ef17039c26adaptive_average_gradinputIdEEvPT_PKS3_iiii)
        /*01d0*/ 	.word	0x00000000


	//----- nvinfo : EIATTR_REGCOUNT
	.align		4
.L_105:
        /*01d4*/ 	.byte	0x04, 0x2f
        /*01d6*/ 	.short	(.L_107 - .L_106)
	.align		4
.L_106:
        /*01d8*/ 	.word	index@(_ZN2at6native58_GLOBAL__N__9a069279_25_AdaptiveAveragePooling_cu_ef17039c33atomic_adaptive_average_gradinputIfEEvPT_PKS3_iiii)
        /*01dc*/ 	.word	0x00000020


	//----- nvinfo : EIATTR_FRAME_SIZE
	.align		4
.L_107:
        /*01e0*/ 	.byte	0x04, 0x11
        /*01e2*/ 	.short	(.L_109 - .L_108)
	.align		4
.L_108:
        /*01e4*/ 	.word	index@($__internal_5_$__cuda_sm20_div_s64)
        /*01e8*/ 	.word	0x00000000


	//----- nvinfo : EIATTR_FRAME_SIZE
	.align		4
.L_109:
        /*01ec*/ 	.byte	0x04, 0x11
        /*01ee*/ 	.short	(.L_111 - .L_110)
	.align		4
.L_110:
        /*01f0*/ 	.word	index@(_ZN2at6native58_GLOBAL__N__9a069279_25_AdaptiveAveragePooling_cu_ef17039c33atomic_adaptive_average_gradinputIfEEvPT_PKS3_iiii)
        /*01f4*/ 	.word	0x00000000


	//----- nvinfo : EIATTR_REGCOUNT
	.align		4
.L_111:
        /*01f8*/ 	.byte	0x04, 0x2f
        /*01fa*/ 	.short	(.L_113 - .L_112)
	.align		4
.L_112:
        /*01fc*/ 	.word	index@(_ZN2at6native58_GLOBAL__N__9a069279_25_AdaptiveAveragePooling_cu_ef17039c26adaptive_average_gradinputIfEEvPT_PKS3_iiii)
        /*0200*/ 	.word	0x00000028


	//----- nvinfo : EIATTR_FRAME_SIZE
	.align		4
.L_113:
        /*0204*/ 	.byte	0x04, 0x11
        /*0206*/ 	.short	(.L_115 - .L_114)
	.align		4
.L_114:
        /*0208*/ 	.word	index@($__internal_4_$__cuda_sm20_div_s64)
        /*020c*/ 	.word	0x00000000


	//----- nvinfo : EIATTR_FRAME_SIZE
	.align		4
.L_115:
        /*0210*/ 	.byte	0x04, 0x11
        /*0212*/ 	.short	(.L_117 - .L_116)
	.align		4
.L_116:
        /*0214*/ 	.word	index@(_ZN2at6native58_GLOBAL__N__9a069279_25_AdaptiveAveragePooling_cu_ef17039c26adaptive_average_gradinputIfEEvPT_PKS3_iiii)
        /*0218*/ 	.word	0x00000000


	//----- nvinfo : EIATTR_REGCOUNT
	.align		4
.L_117:
        /*021c*/ 	.byte	0x04, 0x2f
        /*021e*/ 	.short	(.L_119 - .L_118)
	.align		4
.L_118:
        /*0220*/ 	.word	index@(_ZN2at6native58_GLOBAL__N__9a069279_25_AdaptiveAveragePooling_cu_ef17039c33atomic_adaptive_average_gradinputIN3c104HalfEEEvPT_PKS5_iiii)
        /*0224*/ 	.word	0x0000001e


	//----- nvinfo : EIATTR_FRAME_SIZE
	.align		4
.L_119:
        /*0228*/ 	.byte	0x04, 0x11
        /*022a*/ 	.short	(.L_121 - .L_120)
	.align		4
.L_120:
        /*022c*/ 	.word	index@($__internal_3_$__cuda_sm20_div_s64)
        /*0230*/ 	.word	0x00000000


	//----- nvinfo : EIATTR_FRAME_SIZE
	.align		4
.L_121:
        /*0234*/ 	.byte	0x04, 0x11
        /*0236*/ 	.short	(.L_123 - .L_122)
	.align		4
.L_122:
        /*0238*/ 	.word	index@(_ZN2at6native58_GLOBAL__N__9a069279_25_AdaptiveAveragePooling_cu_ef17039c33atomic_adaptive_average_gradinputIN3c104HalfEEEvPT_PKS5_iiii)
        /*023c*/ 	.word	0x00000000


	//----- nvinfo : EIATTR_REGCOUNT
	.align		4
.L_123:
        /*0240*/ 	.byte	0x04, 0x2f
        /*0242*/ 	.short	(.L_125 - .L_124)
	.align		4
.L_124:
        /*0244*/ 	.word	index@(_ZN2at6native58_GLOBAL__N__9a069279_25_AdaptiveAveragePooling_cu_ef17039c26adaptive_average_gradinputIN3c104HalfEEEvPT_PKS5_iiii)
        /*0248*/ 	.word	0x00000028


	//----- nvinfo : EIATTR_FRAME_SIZE
	.align		4
.L_125:
        /*024c*/ 	.byte	0x04, 0x11
        /*024e*/ 	.short	(.L_127 - .L_126)
	.align		4
.L_126:
        /*0250*/ 	.word	index@($__internal_2_$__cuda_sm20_div_s64)
        /*0254*/ 	.word	0x00000000


	//----- nvinfo : EIATTR_FRAME_SIZE
	.align		4
.L_127:
        /*0258*/ 	.byte	0x04, 0x11
        /*025a*/ 	.short	(.L_129 - .L_128)
	.align		4
.L_128:
        /*025c*/ 	.word	index@(_ZN2at6native58_GLOBAL__N__9a069279_25_AdaptiveAveragePooling_cu_ef17039c26adaptive_average_gradinputIN3c104HalfEEEvPT_PKS5_iiii)
        /*0260*/ 	.word	0x00000000


	//----- nvinfo : EIATTR_REGCOUNT
	.align		4
.L_129:
        /*0264*/ 	.byte	0x04, 0x2f
        /*0266*/ 	.short	(.L_131 - .L_130)
	.align		4
.L_130:
        /*0268*/ 	.word	index@(_ZN2at6native58_GLOBAL__N__9a069279_25_AdaptiveAveragePooling_cu_ef17039c33atomic_adaptive_average_gradinputIN3c108BFloat16EEEvPT_PKS5_iiii)
        /*026c*/ 	.word	0x0000001e


	//----- nvinfo : EIATTR_FRAME_SIZE
	.align		4
.L_131:
        /*0270*/ 	.byte	0x04, 0x11
        /*0272*/ 	.short	(.L_133 - .L_132)
	.align		4
.L_132:
        /*0274*/ 	.word	index@($__internal_1_$__cuda_sm20_div_s64)
        /*0278*/ 	.word	0x00000000


	//----- nvinfo : EIATTR_FRAME_SIZE
	.align		4
.L_133:
        /*027c*/ 	.byte	0x04, 0x11
        /*027e*/ 	.short	(.L_135 - .L_134)
	.align		4
.L_134:
        /*0280*/ 	.word	index@(_ZN2at6native58_GLOBAL__N__9a069279_25_AdaptiveAveragePooling_cu_ef17039c33atomic_adaptive_average_gradinputIN3c108BFloat16EEEvPT_PKS5_iiii)
        /*0284*/ 	.word	0x00000000


	//----- nvinfo : EIATTR_REGCOUNT
	.align		4
.L_135:
        /*0288*/ 	.byte	0x04, 0x2f
        /*028a*/ 	.short	(.L_137 - .L_136)
	.align		4
.L_136:
        /*028c*/ 	.word	index@(_ZN2at6native58_GLOBAL__N__9a069279_25_AdaptiveAveragePooling_cu_ef17039c26adaptive_average_gradinputIN3c108BFloat16EEEvPT_PKS5_iiii)
        /*0290*/ 	.word	0x00000028


	//----- nvinfo : EIATTR_FRAME_SIZE
	.align		4
.L_137:
        /*0294*/ 	.byte	0x04, 0x11
        /*0296*/ 	.short	(.L_139 - .L_138)
	.align		4
.L_138:
        /*0298*/ 	.word	index@($__internal_0_$__cuda_sm20_div_s64)
        /*029c*/ 	.word	0x00000000


	//----- nvinfo : EIATTR_FRAME_SIZE
	.align		4
.L_139:
        /*02a0*/ 	.byte	0x04, 0x11
        /*02a2*/ 	.short	(.L_141 - .L_140)
	.align		4
.L_140:
        /*02a4*/ 	.word	index@(_ZN2at6native58_GLOBAL__N__9a069279_25_AdaptiveAveragePooling_cu_ef17039c26adaptive_average_gradinputIN3c108BFloat16EEEvPT_PKS5_iiii)
        /*02a8*/ 	.word	0x00000000


	//----- nvinfo : EIATTR_MIN_STACK_SIZE
	.align		4
.L_141:
        /*02ac*/ 	.byte	0x04, 0x12
        /*02ae*/ 	.short	(.L_143 - .L_142)
	.align		4
.L_142:
        /*02b0*/ 	.word	index@(_ZN2at6native58_GLOBAL__N__9a069279_25_AdaptiveAveragePooling_cu_ef17039c26adaptive_average_gradinputIN3c108BFloat16EEEvPT_PKS5_iiii)
        /*02b4*/ 	.word	0x00000000


	//----- nvinfo : EIATTR_MIN_STACK_SIZE
	.align		4
.L_143:
        /*02b8*/ 	.byte	0x04, 0x12
        /*02ba*/ 	.short	(.L_145 - .L_144)
	.align		4
.L_144:
        /*02bc*/ 	.word	index@(_ZN2at6native58_GLOBAL__N__9a069279_25_AdaptiveAveragePooling_cu_ef17039c33atomic_adaptive_average_gradinputIN3c108BFloat16EEEvPT_PKS5_iiii)
        /*02c0*/ 	.word	0x00000000


	//----- nvinfo : EIATTR_MIN_STACK_SIZE
	.align		4
.L_145:
        /*02c4*/ 	.byte	0x04, 0x12
        /*02c6*/ 	.short	(.L_147 - .L_146)
	.align		4
.L_146:
        /*02c8*/ 	.word	index@(_ZN2at6native58_GLOBAL__N__9a069279_25_AdaptiveAveragePooling_cu_ef17039c26adaptive_average_gradinputIN3c104HalfEEEvPT_PKS5_iiii)
        /*02cc*/ 	.word	0x00000000


	//----- nvinfo : EIATTR_MIN_STACK_SIZE
	.align		4
.L_147:
        /*02d0*/ 	.byte	0x04, 0x12
        /*02d2*/ 	.short	(.L_149 - .L_148)
	.align		4
.L_148:
        /*02d4*/ 	.word	index@(_ZN2at6native58_GLOBAL__N__9a069279_25_AdaptiveAveragePooling_cu_ef17039c33atomic_adaptive_average_gradinputIN3c104HalfEEEvPT_PKS5_iiii)
        /*02d8*/ 	.word	0x00000000


	//----- nvinfo : EIATTR_MIN_STACK_SIZE
	.align		4
.L_149:
        /*02dc*/ 	.byte	0x04, 0x12
        /*02de*/ 	.short	(.L_151 - .L_150)
	.align		4
.L_150:
        /*02e0*/ 	.word	index@(_ZN2at6native58_GLOBAL__N__9a069279_25_AdaptiveAveragePooling_cu_ef17039c26adaptive_average_gradinputIfEEvPT_PKS3_iiii)
        /*02e4*/ 	.word	0x00000000


	//----- nvinfo : EIATTR_MIN_STACK_SIZE
	.align		4
.L_151:
        /*02e8*/ 	.byte	0x04, 0x12
        /*02ea*/ 	.short	(.L_153 - .L_152)
	.align		4
.L_152:
        /*02ec*/ 	.word	index@(_ZN2at6native58_GLOBAL__N__9a069279_25_AdaptiveAveragePooling_cu_ef17039c33atomic_adaptive_average_gradinputIfEEvPT_PKS3_iiii)
        /*02f0*/ 	.word	0x00000000


	//----- nvinfo : EIATTR_MIN_STACK_SIZE
	.align		4
.L_153:
        /*02f4*/ 	.byte	0x04, 0x12
        /*02f6*/ 	.short	(.L_155 - .L_154)
	.align		4
.L_154:
        /*02f8*/ 	.word	index@(_ZN2at6native58_GLOBAL__N__9a069279_25_AdaptiveAveragePooling_cu_ef17039c26adaptive_average_gradinputIdEEvPT_PKS3_iiii)
        /*02fc*/ 	.word	0x00000000


	//----- nvinfo : EIATTR_MIN_STACK_SIZE
	.align		4
.L_155:
        /*0300*/ 	.byte	0x04, 0x12
        /*0302*/ 	.short	(.L_157 - .L_156)
	.align		4
.L_156:
        /*0304*/ 	.word	index@(_ZN2at6native58_GLOBAL__N__9a069279_25_AdaptiveAveragePooling_cu_ef17039c33atomic_adaptive_average_gradinputIdEEvPT_PKS3_iiii)
        /*0308*/ 	.word	0x00000000


	//----- nvinfo : EIATTR_MIN_STACK_SIZE
	.align		4
.L_157:
        /*030c*/ 	.byte	0x04, 0x12
        /*030e*/ 	.short	(.L_159 - .L_158)
	.align		4
.L_158:
        /*0310*/ 	.word	index@(_ZN2at6native58_GLOBAL__N__9a069279_25_AdaptiveAveragePooling_cu_ef17039c31adaptive_average_gradinput_nhwcIiN3c108BFloat16EEEvPT0_PKS5_iiiiiiiiT_S9_S9_S9_)
        /*0314*/ 	.word	0x00000000


	//----- nvinfo : EIATTR_MIN_STACK_SIZE
	.align		4
.L_159:
        /*0318*/ 	.byte	0x04, 0x12
        /*031a*/ 	.short	(.L_161 - .L_160)
	.align		4
.L_160:
        /*031c*/ 	.word	index@(_ZN2at6native58_GLOBAL__N__9a069279_25_AdaptiveAveragePooling_cu_ef17039c31adaptive_average_gradinput_nhwcIiN3c104HalfEEEvPT0_PKS5_iiiiiiiiT_S9_S9_S9_)
        /*0320*/ 	.word	0x00000000


	//----- nvinfo : EIATTR_MIN_STACK_SIZE
	.align		4
.L_161:
        /*0324*/ 	.byte	0x04, 0x12
        /*0326*/ 	.short	(.L_163 - .L_162)
	.align		4
.L_162:
        /*0328*/ 	.word	index@(_ZN2at6native58_GLOBAL__N__9a069279_25_AdaptiveAveragePooling_cu_ef17039c31adaptive_average_gradinput_nhwcIifEEvPT0_PKS3_iiiiiiiiT_S7_S7_S7_)
        /*032c*/ 	.word	0x00000000


	//----- nvinfo : EIATTR_MIN_STACK_SIZE
	.align		4
.L_163:
        /*0330*/ 	.byte	0x04, 0x12
        /*0332*/ 	.short	(.L_165 - .L_164)
	.align		4
.L_164:
        /*0334*/ 	.word	index@(_ZN2at6native58_GLOBAL__N__9a069279_25_AdaptiveAveragePooling_cu_ef17039c31adaptive_average_gradinput_nhwcIidEEvPT0_PKS3_iiiiiiiiT_S7_S7_S7_)
        /*0338*/ 	.word	0x00000000


	//----- nvinfo : EIATTR_MIN_STACK_SIZE
	.align		4
.L_165:
        /*033c*/ 	.byte	0x04, 0x12
        /*033e*/ 	.short	(.L_167 - .L_166)
	.align		4
.L_166:
        /*0340*/ 	.word	index@(_ZN2at6native58_GLOBAL__N__9a069279_25_AdaptiveAveragePooling_cu_ef17039c21adaptive_average_poolIN3c108BFloat16EEEvPKT_PS5_iiiilll)
        /*0344*/ 	.word	0x00000000


	//----- nvinfo : EIATTR_MIN_STACK_SIZE
	.align		4
.L_167:
        /*0348*/ 	.byte	0x04, 0x12
        /*034a*/ 	.short	(.L_169 - .L_168)
	.align		4
.L_168:
        /*034c*/ 	.word	index@(_ZN2at6native58_GLOBAL__N__9a069279_25_AdaptiveAveragePooling_cu_ef17039c21adaptive_average_poolIN3c104HalfEEEvPKT_PS5_iiiilll)
        /*0350*/ 	.word	0x00000000


	//----- nvinfo : EIATTR_MIN_STACK_SIZE
	.align		4
.L_169:
        /*0354*/ 	.byte	0x04, 0x12
        /*0356*/ 	.short	(.L_171 - .L_170)
	.align		4
.L_170:
        /*0358*/ 	.word	index@(_ZN2at6native58_GLOBAL__N__9a069279_25_AdaptiveAveragePooling_cu_ef17039c21adaptive_average_poolIfEEvPKT_PS3_iiiilll)
        /*035c*/ 	.word	0x00000000


	//----- nvinfo : EIATTR_MIN_STACK_SIZE
	.align		4
.L_171:
        /*0360*/ 	.byte	0x04, 0x12
        /*0362*/ 	.short	(.L_173 - .L_172)
	.align		4
.L_172:
        /*0364*/ 	.word	index@(_ZN2at6native58_GLOBAL__N__9a069279_25_AdaptiveAveragePooling_cu_ef17039c21adaptive_average_poolIdEEvPKT_PS3_iiiilll)
        /*0368*/ 	.word	0x00000000


	//----- nvinfo : EIATTR_MIN_STACK_SIZE
	.align		4
.L_173:
        /*036c*/ 	.byte	0x04, 0x12
        /*036e*/ 	.short	(.L_175 - .L_174)
	.align		4
.L_174:
        /*0370*/ 	.word	index@(_ZN2at6native58_GLOBAL__N__9a069279_25_AdaptiveAveragePooling_cu_ef17039c26adaptive_average_pool_nhwcIiN3c108BFloat16EEEvPKT0_PS5_iiiiiiiiT_S9_S9_S9_)
        /*0374*/ 	.word	0x00000000


	//----- nvinfo : EIATTR_MIN_STACK_SIZE
	.align		4
.L_175:
        /*0378*/ 	.byte	0x04, 0x12
        /*037a*/ 	.short	(.L_177 - .L_176)
	.align		4
.L_176:
        /*037c*/ 	.word	index@(_ZN2at6native58_GLOBAL__N__9a069279_25_AdaptiveAveragePooling_cu_ef17039c26adaptive_average_pool_nhwcIiN3c104HalfEEEvPKT0_PS5_iiiiiiiiT_S9_S9_S9_)
        /*0380*/ 	.word	0x00000000


	//----- nvinfo : EIATTR_MIN_STACK_SIZE
	.align		4
.L_177:
        /*0384*/ 	.byte	0x04, 0x12
        /*0386*/ 	.short	(.L_179 - .L_178)
	.align		4
.L_178:
        /*0388*/ 	.word	index@(_ZN2at6native58_GLOBAL__N__9a069279_25_AdaptiveAveragePooling_cu_ef17039c26adaptive_average_pool_nhwcIifEEvPKT0_PS3_iiiiiiiiT_S7_S7_S7_)
        /*038c*/ 	.word	0x00000000


	//----- nvinfo : EIATTR_MIN_STACK_SIZE
	.align		4
.L_179:
        /*0390*/ 	.byte	0x04, 0x12
        /*0392*/ 	.short	(.L_181 - .L_180)
	.align		4
.L_180:
        /*0394*/ 	.word	index@(_ZN2at6native58_GLOBAL__N__9a069279_25_AdaptiveAveragePooling_cu_ef17039c26adaptive_average_pool_nhwcIidEEvPKT0_PS3_iiiiiiiiT_S7_S7_S7_)
        /*0398*/ 	.word	0x00000000
.L_181:


//--------------------- .nv.compat                --------------------------
	.section	.nv.compat,"",@"SHT_CUDA_COMPAT_INFO"
	.align	4
        /*0000*/ 	.byte	0x02, 0x09, 0x01, 0x00, 0x02, 0x02, 0x01, 0x00, 0x02, 0x05, 0x05, 0x00, 0x03, 0x07, 0x01, 0x01
        /*0010*/ 	.byte	0x02, 0x03, 0x00, 0x00, 0x02, 0x06, 0x01, 0x00, 0x04, 0x0b, 0x08, 0x00, 0x01, 0x00, 0x00, 0x00
        /*0020*/ 	.byte	0x00, 0x00, 0x00, 0x00


//--------------------- .nv.info._ZN2at6native58_GLOBAL__N__9a069279_25_AdaptiveAveragePooling_cu_ef17039c26adaptive_average_gradinputIN3c108BFloat16EEEvPT_PKS5_iiii --------------------------
	.section	.nv.info._ZN2at6native58_GLOBAL__N__9a069279_25_AdaptiveAveragePooling_cu_ef17039c26adaptive_average_gradinputIN3c108BFloat16EEEvPT_PKS5_iiii,"",@"SHT_CUDA_INFO"
	.sectionflags	@""
	.align	4


	//----- nvinfo : EIATTR_CUDA_API_VERSION
	.align		4
        /*0000*/ 	.byte	0x04, 0x37
        /*0002*/ 	.short	(.L_183 - .L_182)
.L_182:
        /*0004*/ 	.word	0x00000082


	//----- nvinfo : EIATTR_KPARAM_INFO
	.align		4
.L_183:
        /*0008*/ 	.byte	0x04, 0x17
        /*000a*/ 	.short	(.L_185 - .L_184)
.L_184:
        /*000c*/ 	.word	0x00000000
        /*0010*/ 	.short	0x0005
        /*0012*/ 	.short	0x001c
        /*0014*/ 	.byte	0x00, 0xf0, 0x11, 0x00


	//----- nvinfo : EIATTR_KPARAM_INFO
	.align		4
.L_185:
        /*0018*/ 	.byte	0x04, 0x17
        /*001a*/ 	.short	(.L_187 - .L_186)
.L_186:
        /*001c*/ 	.word	0x00000000
        /*0020*/ 	.short	0x0004
        /*0022*/ 	.short	0x0018
        /*0024*/ 	.byte	0x00, 0xf0, 0x11, 0x00


	//----- nvinfo : EIATTR_KPARAM_INFO
	.align		4
.L_187:
        /*0028*/ 	.byte	0x04, 0x17
        /*002a*/ 	.short	(.L_189 - .L_188)
.L_188:
        /*002c*/ 	.word	0x00000000
        /*0030*/ 	.short	0x0003
        /*0032*/ 	.short	0x0014
        /*0034*/ 	.byte	0x00, 0xf0, 0x11, 0x00


	//----- nvinfo : EIATTR_KPARAM_INFO
	.align		4
.L_189:
        /*0038*/ 	.byte	0x04, 0x17
        /*003a*/ 	.short	(.L_191 - .L_190)
.L_190:
        /*003c*/ 	.word	0x00000000
        /*0040*/ 	.short	0x0002
        /*0042*/ 	.short	0x0010
        /*0044*/ 	.byte	0x00, 0xf0, 0x11, 0x00


	//----- nvinfo : EIATTR_KPARAM_INFO
	.align		4
.L_191:
        /*0048*/ 	.byte	0x04, 0x17
        /*004a*/ 	.short	(.L_193 - .L_192)
.L_192:
        /*004c*/ 	.word	0x00000000
        /*0050*/ 	.short	0x0001
        /*0052*/ 	.short	0x0008
        /*0054*/ 	.byte	0x00, 0xf5, 0x21, 0x00


	//----- nvinfo : EIATTR_KPARAM_INFO
	.align		4
.L_193:
        /*0058*/ 	.byte	0x04, 0x17
        /*005a*/ 	.short	(.L_195 - .L_194)
.L_194:
        /*005c*/ 	.word	0x00000000
        /*0060*/ 	.short	0x0000
        /*0062*/ 	.short	0x0000
        /*0064*/ 	.byte	0x00, 0xf5, 0x21, 0x00


	//----- nvinfo : EIATTR_SPARSE_MMA_MASK
	.align		4
.L_195:
        /*0068*/ 	.byte	0x03, 0x50
        /*006a*/ 	.short	0x0000


	//----- nvinfo : EIATTR_MAXREG_COUNT
	.align		4
        /*006c*/ 	.byte	0x03, 0x1b
        /*006e*/ 	.short	0x00ff


	//----- nvinfo : EIATTR_MERCURY_ISA_VERSION
	.align		4
        /*0070*/ 	.byte	0x03, 0x5f
        /*0072*/ 	.short	0x0101


	//----- nvinfo : EIATTR_VRC_CTA_INIT_COUNT
	.align		4
        /*0074*/ 	.byte	0x02, 0x4a
	.zero		1
	.zero		1


	//----- nvinfo : EIATTR_EXIT_INSTR_OFFSETS
	.align		4
        /*0078*/ 	.byte	0x04, 0x1c
        /*007a*/ 	.short	(.L_197 - .L_196)


	//   ....[0]....
.L_196:
        /*007c*/ 	.word	0x00000070


	//   ....[1]....
        /*0080*/ 	.word	0x00001a60


	//----- nvinfo : EIATTR_CRS_STACK_SIZE
	.align		4
.L_197:
        /*0084*/ 	.byte	0x04, 0x1e
        /*0086*/ 	.short	(.L_199 - .L_198)
.L_198:
        /*0088*/ 	.word	0x00000000


	//----- nvinfo : EIATTR_CBANK_PARAM_SIZE
	.align		4
.L_199:
        /*008c*/ 	.byte	0x03, 0x19
        /*008e*/ 	.short	0x0020


	//----- nvinfo : EIATTR_PARAM_CBANK
	.align		4
        /*0090*/ 	.byte	0x04, 0x0a
        /*0092*/ 	.short	(.L_201 - .L_200)
	.align		4
.L_200:
        /*0094*/ 	.word	index@(.nv.constant0._ZN2at6native58_GLOBAL__N__9a069279_25_AdaptiveAveragePooling_cu_ef17039c26adaptive_average_gradinputIN3c108BFloat16EEEvPT_PKS5_iiii)
        /*0098*/ 	.short	0x0380
        /*009a*/ 	.short	0x0020


	//----- nvinfo : EIATTR_SW_WAR
	.align		4
.L_201:
        /*009c*/ 	.byte	0x04, 0x36
        /*009e*/ 	.short	(.L_203 - .L_202)
.L_202:
        /*00a0*/ 	.word	0x00000008
.L_203:


//--------------------- .nv.info._ZN2at6native58_GLOBAL__N__9a069279_25_AdaptiveAveragePooling_cu_ef17039c33atomic_adaptive_average_gradinputIN3c108BFloat16EEEvPT_PKS5_iiii --------------------------
	.section	.nv.info._ZN2at6native58_GLOBAL__N__9a069279_25_AdaptiveAveragePooling_cu_ef17039c33atomic_adaptive_average_gradinputIN3c108BFloat16EEEvPT_PKS5_iiii,"",@"SHT_CUDA_INFO"
	.sectionflags	@""
	.align	4


	//----- nvinfo : EIATTR_CUDA_API_VERSION
	.align		4
        /*0000*/ 	.byte	0x04, 0x37
        /*0002*/ 	.short	(.L_205 - .L_204)
.L_204:
        /*0004*/ 	.word	0x00000082


	//----- nvinfo : EIATTR_KPARAM_INFO
	.align		4
.L_205:
        /*0008*/ 	.byte	0x04, 0x17
        /*000a*/ 	.short	(.L_207 - .L_206)
.L_206:
        /*000c*/ 	.word	0x00000000
        /*0010*/ 	.short	0x0005
        /*0012*/ 	.short	0x001c
        /*0014*/ 	.byte	0x00, 0xf0, 0x11, 0x00


	//----- nvinfo : EIATTR_KPARAM_INFO
	.align		4
.L_207:
        /*0018*/ 	.byte	0x04, 0x17
        /*001a*/ 	.short	(.L_209 - .L_208)
.L_208:
        /*001c*/ 	.word	0x00000000
        /*0020*/ 	.short	0x0004
        /*0022*/ 	.short	0x0018
        /*0024*/ 	.byte	0x00, 0xf0, 0x11, 0x00


	//----- nvinfo : EIATTR_KPARAM_INFO
	.align		4
.L_209:
        /*0028*/ 	.byte	0x04, 0x17
        /*002a*/ 	.short	(.L_211 - .L_210)
.L_210:
        /*002c*/ 	.word	0x00000000
        /*0030*/ 	.short	0x0003
        /*0032*/ 	.short	0x0014
        /*0034*/ 	.byte	0x00, 0xf0, 0x11, 0x00


	//----- nvinfo : EIATTR_KPARAM_INFO
	.align		4
.L_211:
        /*0038*/ 	.byte	0x04, 0x17
        /*003a*/ 	.short	(.L_213 - .L_212)
.L_212:
        /*003c*/ 	.word	0x00000000
        /*0040*/ 	.short	0x0002
        /*0042*/ 	.short	0x0010
        /*0044*/ 	.byte	0x00, 0xf0, 0x11, 0x00


	//----- nvinfo : EIATTR_KPARAM_INFO
	.align		4
.L_213:
        /*0048*/ 	.byte	0x04, 0x17
        /*004a*/ 	.short	(.L_215 - .L_214)
.L_214:
        /*004c*/ 	.word	0x00000000
        /*0050*/ 	.short	0x0001
        /*0052*/ 	.short	0x0008
        /*0054*/ 	.byte	0x00, 0xf5, 0x21, 0x00


	//----- nvinfo : EIATTR_KPARAM_INFO
	.align		4
.L_215:
        /*0058*/ 	.byte	0x04, 0x17
        /*005a*/ 	.short	(.L_217 - .L_216)
.L_216:
        /*005c*/ 	.word	0x00000000
        /*0060*/ 	.short	0x0000
        /*0062*/ 	.short	0x0000
        /*0064*/ 	.byte	0x00, 0xf5, 0x21, 0x00


	//----- nvinfo : EIATTR_SPARSE_MMA_MASK
	.align		4
.L_217:
        /*0068*/ 	.byte	0x03, 0x50
        /*006a*/ 	.short	0x0000


	//----- nvinfo : EIATTR_MAXREG_COUNT
	.align		4
        /*006c*/ 	.byte	0x03, 0x1b
        /*006e*/ 	.short	0x00ff


	//----- nvinfo : EIATTR_MERCURY_ISA_VERSION
	.align		4
        /*0070*/ 	.byte	0x03, 0x5f
        /*0072*/ 	.short	0x0101


	//----- nvinfo : EIATTR_VRC_CTA_INIT_COUNT
	.align		4
        /*0074*/ 	.byte	0x02, 0x4a
	.zero		1
	.zero		1


	//----- nvinfo : EIATTR_ATOM16_EMUL_INSTR_REG_MAP
	.align		4
        /*0078*/ 	.byte	0x04, 0x2e
        /*007a*/ 	.short	(.L_219 - .L_218)


	//   ....[0]....
.L_218:
        /*007c*/ 	.word	0x00000ed0
        /*0080*/ 	.short	0x0017
        /*0082*/ 	.short	0x0000


	//   ....[1]....
        /*0084*/ 	.word	0x00000f30
        /*0088*/ 	.short	0x0017
        /*008a*/ 	.short	0x0000


	//----- nvinfo : EIATTR_EXIT_INSTR_OFFSETS
	.align		4
.L_219:
        /*008c*/ 	.byte	0x04, 0x1c
        /*008e*/ 	.short	(.L_221 - .L_220)


	//   ....[0]....
.L_220:
        /*0090*/ 	.word	0x00000070


	//   ....[1]....
        /*0094*/ 	.word	0x000010c0


	//----- nvinfo : EIATTR_CRS_STACK_SIZE
	.align		4
.L_221:
        /*0098*/ 	.byte	0x04, 0x1e
        /*009a*/ 	.short	(.L_223 - .L_222)
.L_222:
        /*009c*/ 	.word	0x00000000


	//----- nvinfo : EIATTR_CBANK_PARAM_SIZE
	.align		4
.L_223:
        /*00a0*/ 	.byte	0x03, 0x19
        /*00a2*/ 	.short	0x0020


	//----- nvinfo : EIATTR_PARAM_CBANK
	.align		4
        /*00a4*/ 	.byte	0x04, 0x0a
        /*00a6*/ 	.short	(.L_225 - .L_224)
	.align		4
.L_224:
        /*00a8*/ 	.word	index@(.nv.constant0._ZN2at6native58_GLOBAL__N__9a069279_25_AdaptiveAveragePooling_cu_ef17039c33atomic_adaptive_average_gradinputIN3c108BFloat16EEEvPT_PKS5_iiii)
        /*00ac*/ 	.short	0x0380
        /*00ae*/ 	.short	0x0020


	//----- nvinfo : EIATTR_SW_WAR
	.align		4
.L_225:
        /*00b0*/ 	.byte	0x04, 0x36
        /*00b2*/ 	.short	(.L_227 - .L_226)
.L_226:
        /*00b4*/ 	.word	0x00000008
.L_227:


//--------------------- .nv.info._ZN2at6native58_GLOBAL__N__9a069279_25_AdaptiveAveragePooling_cu_ef17039c26adaptive_average_gradinputIN3c104HalfEEEvPT_PKS5_iiii --------------------------
	.section	.nv.info._ZN2at6native58_GLOBAL__N__9a069279_25_AdaptiveAveragePooling_cu_ef17039c26adaptive_average_gradinputIN3c104HalfEEEvPT_PKS5_iiii,"",@"SHT_CUDA_INFO"
	.sectionflags	@""
	.align	4


	//----- nvinfo : EIATTR_CUDA_API_VERSION
	.align		4
        /*0000*/ 	.byte	0x04, 0x37
        /*0002*/ 	.short	(.L_229 - .L_228)
.L_228:
        /*0004*/ 	.word	0x00000082


	//----- nvinfo : EIATTR_KPARAM_INFO
	.align		4
.L_229:
        /*0008*/ 	.byte	0x04, 0x17
        /*000a*/ 	.short	(.L_231 - .L_230)
.L_230:
        /*000c*/ 	.word	0x00000000
        /*0010*/ 	.short	0x0005
        /*0012*/ 	.short	0x001c
        /*0014*/ 	.byte	0x00, 0xf0, 0x11, 0x00


	//----- nvinfo : EIATTR_KPARAM_INFO
	.align		4
.L_231:
        /*0018*/ 	.byte	0x04, 0x17
        /*001a*/ 	.short	(.L_233 - .L_232)
.L_232:
        /*001c*/ 	.word	0x00000000
        /*0020*/ 	.short	0x0004
        /*0022*/ 	.short	0x0018
        /*0024*/ 	.byte	0x00, 0xf0, 0x11, 0x00


	//----- nvinfo : EIATTR_KPARAM_INFO
	.align		4
.L_233:
        /*0028*/ 	.byte	0x04, 0x17
        /*002a*/ 	.short	(.L_235 - .L_234)
.L_234:
        /*002c*/ 	.word	0x00000000
        /*0030*/ 	.short	0x0003
        /*0032*/ 	.short	0x0014
        /*0034*/ 	.byte	0x00, 0xf0, 0x11, 0x00


	//----- nvinfo : EIATTR_KPARAM_INFO
	.align		4
.L_235:
        /*0038*/ 	.byte	0x04, 0x17
        /*003a*/ 	.short	(.L_237 - .L_236)
.L_236:
        /*003c*/ 	.word	0x00000000
        /*0040*/ 	.short	0x0002
        /*0042*/ 	.short	0x0010
        /*0044*/ 	.byte	0x00, 0xf0, 0x11, 0x00


	//----- nvinfo : EIATTR_KPARAM_INFO
	.align		4
.L_237:
        /*0048*/ 	.byte	0x04, 0x17
        /*004a*/ 	.short	(.L_239 - .L_238)
.L_238:
        /*004c*/ 	.word	0x00000000
        /*0050*/ 	.short	0x0001
        /*0052*/ 	.short	0x0008
        /*0054*/ 	.byte	0x00, 0xf5, 0x21, 0x00


	//----- nvinfo : EIATTR_KPARAM_INFO
	.align		4
.L_239:
        /*0058*/ 	.byte	0x04, 0x17
        /*005a*/ 	.short	(.L_241 - .L_240)
.L_240:
        /*005c*/ 	.word	0x00000000
        /*0060*/ 	.short	0x0000
        /*0062*/ 	.short	0x0000
        /*0064*/ 	.byte	0x00, 0xf5, 0x21, 0x00


	//----- nvinfo : EIATTR_SPARSE_MMA_MASK
	.align		4
.L_241:
        /*0068*/ 	.byte	0x03, 0x50
        /*006a*/ 	.short	0x0000


	//----- nvinfo : EIATTR_MAXREG_COUNT
	.align		4
        /*006c*/ 	.byte	0x03, 0x1b
        /*006e*/ 	.short	0x00ff


	//----- nvinfo : EIATTR_MERCURY_ISA_VERSION
	.align		4
        /*0070*/ 	.byte	0x03, 0x5f
        /*0072*/ 	.short	0x0101


	//----- nvinfo : EIATTR_VRC_CTA_INIT_COUNT
	.align		4
        /*0074*/ 	.byte	0x02, 0x4a
	.zero		1
	.zero		1


	//----- nvinfo : EIATTR_EXIT_INSTR_OFFSETS
	.align		4
        /*0078*/ 	.byte	0x04, 0x1c
        /*007a*/ 	.short	(.L_243 - .L_242)


	//   ....[0]....
.L_242:
        /*007c*/ 	.word	0x00000070


	//   ....[1]....
        /*0080*/ 	.word	0x00001a50


	//----- nvinfo : EIATTR_CRS_STACK_SIZE
	.align		4
.L_243:
        /*0084*/ 	.byte	0x04, 0x1e
        /*0086*/ 	.short	(.L_245 - .L_244)
.L_244:
        /*0088*/ 	.word	0x00000000


	//----- nvinfo : EIATTR_CBANK_PARAM_SIZE
	.align		4
.L_245:
        /*008c*/ 	.byte	0x03, 0x19
        /*008e*/ 	.short	0x0020


	//----- nvinfo : EIATTR_PARAM_CBANK
	.align		4
        /*0090*/ 	.byte	0x04, 0x0a
        /*0092*/ 	.short	(.L_247 - .L_246)
	.align		4
.L_246:
        /*0094*/ 	.word	index@(.nv.constant0._ZN2at6native58_GLOBAL__N__9a069279_25_AdaptiveAveragePooling_cu_ef17039c26adaptive_average_gradinputIN3c104HalfEEEvPT_PKS5_iiii)
        /*0098*/ 	.short	0x0380
        /*009a*/ 	.short	0x0020


	//----- nvinfo : EIATTR_SW_WAR
	.align		4
.L_247:
        /*009c*/ 	.byte	0x04, 0x36
        /*009e*/ 	.short	(.L_249 - .L_248)
.L_248:
        /*00a0*/ 	.word	0x00000008
.L_249:


//--------------------- .nv.info._ZN2at6native58_GLOBAL__N__9a069279_25_AdaptiveAveragePooling_cu_ef17039c33atomic_adaptive_average_gradinputIN3c104HalfEEEvPT_PKS5_iiii --------------------------
	.section	.nv.info._ZN2at6native58_GLOBAL__N__9a069279_25_AdaptiveAveragePooling_cu_ef17039c33atomic_adaptive_average_gradinputIN3c104HalfEEEvPT_PKS5_iiii,"",@"SHT_CUDA_INFO"
	.sectionflags	@""
	.align	4


	//----- nvinfo : EIATTR_CUDA_API_VERSION
	.align		4
        /*0000*/ 	.byte	0x04, 0x37
        /*0002*/ 	.short	(.L_251 - .L_250)
.L_250:
        /*0004*/ 	.word	0x00000082


	//----- nvinfo : EIATTR_KPARAM_INFO
	.align		4
.L_251:
        /*0008*/ 	.byte	0x04, 0x17
        /*000a*/ 	.short	(.L_253 - .L_252)
.L_252:
        /*000c*/ 	.word	0x00000000
        /*0010*/ 	.short	0x0005
        /*0012*/ 	.short	0x001c
        /*0014*/ 	.byte	0x00, 0xf0, 0x11, 0x00


	//----- nvinfo : EIATTR_KPARAM_INFO
	.align		4
.L_253:
        /*0018*/ 	.byte	0x04, 0x17
        /*001a*/ 	.short	(.L_255 - .L_254)
.L_254:
        /*001c*/ 	.word	0x00000000
        /*0020*/ 	.short	0x0004
        /*0022*/ 	.short	0x0018
        /*0024*/ 	.byte	0x00, 0xf0, 0x11, 0x00


	//----- nvinfo : EIATTR_KPARAM_INFO
	.align		4
.L_255:
        /*0028*/ 	.byte	0x04, 0x17
        /*002a*/ 	.short	(.L_257 - .L_256)
.L_256:
        /*002c*/ 	.word	0x00000000
        /*0030*/ 	.short	0x0003
        /*0032*/ 	.short	0x0014
        /*0034*/ 	.byte	0x00, 0xf0, 0x11, 0x00


	//----- nvinfo : EIATTR_KPARAM_INFO
	.align		4
.L_257:
        /*0038*/ 	.byte	0x04, 0x17
        /*003a*/ 	.short	(.L_259 - .L_258)
.L_258:
        /*003c*/ 	.word	0x00000000
        /*0040*/ 	.short	0x0002
        /*0042*/ 	.short	0x0010
        /*0044*/ 	.byte	0x00, 0xf0, 0x11, 0x00


	//----- nvinfo : EIATTR_KPARAM_INFO
	.align		4
.L_259:
        /*0048*/ 	.byte	0x04, 0x17
        /*004a*/ 	.short	(.L_261 - .L_260)
.L_260:
        /*004c*/ 	.word	0x00000000
        /*0050*/ 	.short	0x0001
        /*0052*/ 	.short	0x0008
        /*0054*/ 	.byte	0x00, 0xf5, 0x21, 0x00


	//----- nvinfo : EIATTR_KPARAM_INFO
	.align		4
.L_261:
        /*0058*/ 	.byte	0x04, 0x17
        /*005a*/ 	.short	(.L_263 - .L_262)
.L_262:
        /*005c*/ 	.word	0x00000000
        /*0060*/ 	.short	0x0000
        /*0062*/ 	.short	0x0000
        /*0064*/ 	.byte	0x00, 0xf5, 0x21, 0x00


	//----- nvinfo : EIATTR_SPARSE_MMA_MASK
	.align		4
.L_263:
        /*0068*/ 	.byte	0x03, 0x50
        /*006a*/ 	.short	0x0000


	//----- nvinfo : EIATTR_MAXREG_COUNT
	.align		4
        /*006c*/ 	.byte	0x03, 0x1b
        /*006e*/ 	.short	0x00ff


	//----- nvinfo : EIATTR_MERCURY_ISA_VERSION
	.align		4
        /*0070*/ 	.byte	0x03, 0x5f
        /*0072*/ 	.short	0x0101


	//----- nvinfo : EIATTR_VRC_CTA_INIT_COUNT
	.align		4
        /*0074*/ 	.byte	0x02, 0x4a
	.zero		1
	.zero		1


	//----- nvinfo : EIATTR_ATOM16_EMUL_INSTR_REG_MAP
	.align		4
        /*0078*/ 	.byte	0x04, 0x2e
        /*007a*/ 	.short	(.L_265 - .L_264)


	//   ....[0]....
.L_264:
        /*007c*/ 	.word	0x00000ed0
        /*0080*/ 	.short	0x0017
        /*0082*/ 	.short	0x0000


	//   ....[1]....
        /*0084*/ 	.word	0x00000f30
        /*0088*/ 	.short	0x0017
        /*008a*/ 	.short	0x0000


	//----- nvinfo : EIATTR_EXIT_INSTR_OFFSETS
	.align		4
.L_265:
        /*008c*/ 	.byte	0x04, 0x1c
        /*008e*/ 	.short	(.L_267 - .L_266)


	//   ....[0]....
.L_266:
        /*0090*/ 	.word	0x00000070


	//   ....[1]....
        /*0094*/ 	.word	0x000010c0


	//----- nvinfo : EIATTR_CRS_STACK_SIZE
	.align		4
.L_267:
        /*0098*/ 	.byte	0x04, 0x1e
        /*009a*/ 	.short	(.L_269 - .L_268)
.L_268:
        /*009c*/ 	.word	0x00000000


	//----- nvinfo : EIATTR_CBANK_PARAM_SIZE
	.align		4
.L_269:
        /*00a0*/ 	.byte	0x03, 0x19
        /*00a2*/ 	.short	0x0020


	//----- nvinfo : EIATTR_PARAM_CBANK
	.align		4
        /*00a4*/ 	.byte	0x04, 0x0a
        /*00a6*/ 	.short	(.L_271 - .L_270)
	.align		4
.L_270:
        /*00a8*/ 	.word	index@(.nv.constant0._ZN2at6native58_GLOBAL__N__9a069279_25_AdaptiveAveragePooling_cu_ef17039c33atomic_adaptive_average_gradinputIN3c104HalfEEEvPT_PKS5_iiii)
        /*00ac*/ 	.short	0x0380
        /*00ae*/ 	.short	0x0020


	//----- nvinfo : EIATTR_SW_WAR
	.align		4
.L_271:
        /*00b0*/ 	.byte	0x04, 0x36
        /*00b2*/ 	.short	(.L_273 - .L_272)
.L_272:
        /*00b4*/ 	.word	0x00000008
.L_273:


//--------------------- .nv.info._ZN2at6native58_GLOBAL__N__9a069279_25_AdaptiveAveragePooling_cu_ef17039c26adaptive_average_gradinputIfEEvPT_PKS3_iiii --------------------------
	.section	.nv.info._ZN2at6native58_GLOBAL__N__9a069279_25_AdaptiveAveragePooling_cu_ef17039c26adaptive_average_gradinputIfEEvPT_PKS3_iiii,"",@"SHT_CUDA_INFO"
	.sectionflags	@""
	.align	4


	//----- nvinfo : EIATTR_CUDA_API_VERSION
	.align		4
        /*0000*/ 	.byte	0x04, 0x37
        /*0002*/ 	.short	(.L_275 - .L_274)
.L_274:
        /*0004*/ 	.word	0x00000082


	//----- nvinfo : EIATTR_KPARAM_INFO
	.align		4
.L_275:
        /*0008*/ 	.byte	0x04, 0x17
        /*000a*/ 	.short	(.L_277 - .L_276)
.L_276:
        /*000c*/ 	.word	0x00000000
        /*0010*/ 	.short	0x0005
        /*0012*/ 	.short	0x001c
        /*0014*/ 	.byte	0x00, 0xf0, 0x11, 0x00


	//----- nvinfo : EIATTR_KPARAM_INFO
	.align		4
.L_277:
        /*0018*/ 	.byte	0x04, 0x17
        /*001a*/ 	.short	(.L_279 - .L_278)
.L_278:
        /*001c*/ 	.word	0x00000000
        /*0020*/ 	.short	0x0004
        /*0022*/ 	.short	0x0018
        /*0024*/ 	.byte	0x00, 0xf0, 0x11, 0x00


	//----- nvinfo : EIATTR_KPARAM_INFO
	.align		4
.L_279:
        /*0028*/ 	.byte	0x04, 0x17
        /*002a*/ 	.short	(.L_281 - .L_280)
.L_280:
        /*002c*/ 	.word	0x00000000
        /*0030*/ 	.short	0x0003
        /*0032*/ 	.short	0x0014
        /*0034*/ 	.byte	0x00, 0xf0, 0x11, 0x00


	//----- nvinfo : EIATTR_KPARAM_INFO
	.align		4
.L_281:
        /*0038*/ 	.byte	0x04, 0x17
        /*003a*/ 	.short	(.L_283 - .L_282)
.L_282:
        /*003c*/ 	.word	0x00000000
        /*0040*/ 	.short	0x0002
        /*0042*/ 	.short	0x0010
        /*0044*/ 	.byte	0x00, 0xf0, 0x11, 0x00


	//----- nvinfo : EIATTR_KPARAM_INFO
	.align		4
.L_283:
        /*0048*/ 	.byte	0x04, 0x17
        /*004a*/ 	.short	(.L_285 - .L_284)
.L_284:
        /*004c*/ 	.word	0x00000000
        /*0050*/ 	.short	0x0001
        /*0052*/ 	.short	0x0008
        /*0054*/ 	.byte	0x00, 0xf5, 0x21, 0x00


	//----- nvinfo : EIATTR_KPARAM_INFO
	.align		4
.L_285:
        /*0058*/ 	.byte	0x04, 0x17
        /*005a*/ 	.short	(.L_287 - .L_286)
.L_286:
        /*005c*/ 	.word	0x00000000
        /*0060*/ 	.short	0x0000
        /*0062*/ 	.short	0x0000
        /*0064*/ 	.byte	0x00, 0xf5, 0x21, 0x00


	//----- nvinfo : EIATTR_SPARSE_MMA_MASK
	.align		4
.L_287:
        /*0068*/ 	.byte	0x03, 0x50
        /*006a*/ 	.short	0x0000


	//----- nvinfo : EIATTR_MAXREG_COUNT
	.align		4
        /*006c*/ 	.byte	0x03, 0x1b
        /*006e*/ 	.short	0x00ff


	//----- nvinfo : EIATTR_MERCURY_ISA_VERSION
	.align		4
        /*0070*/ 	.byte	0x03, 0x5f
        /*0072*/ 	.short	0x0101


	//----- nvinfo : EIATTR_VRC_CTA_INIT_COUNT
	.align		4
        /*0074*/ 	.byte	0x02, 0x4a
	.zero		1
	.zero		1


	//----- nvinfo : EIATTR_EXIT_INSTR_OFFSETS
	.align		4
        /*0078*/ 	.byte	0x04, 0x1c
        /*007a*/ 	.short	(.L_289 - .L_288)


	//   ....[0]....
.L_288:
        /*007c*/ 	.word	0x00000070


	//   ....[1]....
        /*0080*/ 	.word	0x000019a0


	//----- nvinfo : EIATTR_CRS_STACK_SIZE
	.align		4
.L_289:
        /*0084*/ 	.byte	0x04, 0x1e
        /*0086*/ 	.short	(.L_291 - .L_290)
.L_290:
        /*0088*/ 	.word	0x00000000


	//----- nvinfo : EIATTR_CBANK_PARAM_SIZE
	.align		4
.L_291:
        /*008c*/ 	.byte	0x03, 0x19
        /*008e*/ 	.short	0x0020


	//----- nvinfo : EIATTR_PARAM_CBANK
	.align		4
        /*0090*/ 	.byte	0x04, 0x0a
        /*0092*/ 	.short	(.L_293 - .L_292)
	.align		4
.L_292:
        /*0094*/ 	.word	index@(.nv.constant0._ZN2at6native58_GLOBAL__N__9a069279_25_AdaptiveAveragePooling_cu_ef17039c26adaptive_average_gradinputIfEEvPT_PKS3_iiii)
        /*0098*/ 	.short	0x0380
        /*009a*/ 	.short	0x0020


	//----- nvinfo : EIATTR_SW_WAR
	.align		4
.L_293:
        /*009c*/ 	.byte	0x04, 0x36
        /*009e*/ 	.short	(.L_295 - .L_294)
.L_294:
        /*00a0*/ 	.word	0x00000008
.L_295:


//--------------------- .nv.info._ZN2at6native58_GLOBAL__N__9a069279_25_AdaptiveAveragePooling_cu_ef17039c33atomic_adaptive_average_gradinputIfEEvPT_PKS3_iiii --------------------------
	.section	.nv.info._ZN2at6native58_GLOBAL__N__9a069279_25_AdaptiveAveragePooling_cu_ef17039c33atomic_adaptive_average_gradinputIfEEvPT_PKS3_iiii,"",@"SHT_CUDA_INFO"
	.sectionflags	@""
	.align	4


	//----- nvinfo : EIATTR_CUDA_API_VERSION
	.align		4
        /*0000*/ 	.byte	0x04, 0x37
        /*0002*/ 	.short	(.L_297 - .L_296)
.L_296:
        /*0004*/ 	.word	0x00000082


	//----- nvinfo : EIATTR_KPARAM_INFO
	.align		4
.L_297:
        /*0008*/ 	.byte	0x04, 0x17
        /*000a*/ 	.short	(.L_299 - .L_298)
.L_298:
        /*000c*/ 	.word	0x00000000
        /*0010*/ 	.short	0x0005
        /*0012*/ 	.short	0x001c
        /*0014*/ 	.byte	0x00, 0xf0, 0x11, 0x00


	//----- nvinfo : EIATTR_KPARAM_INFO
	.align		4
.L_299:
        /*0018*/ 	.byte	0x04, 0x17
        /*001a*/ 	.short	(.L_301 - .L_300)
.L_300:
        /*001c*/ 	.word	0x00000000
        /*0020*/ 	.short	0x0004
        /*0022*/ 	.short	0x0018
        /*0024*/ 	.byte	0x00, 0xf0, 0x11, 0x00


	//----- nvinfo : EIATTR_KPARAM_INFO
	.align		4
.L_301:
        /*0028*/ 	.byte	0x04, 0x17
        /*002a*/ 	.short	(.L_303 - .L_302)
.L_302:
        /*002c*/ 	.word	0x00000000
        /*0030*/ 	.short	0x0003
        /*0032*/ 	.short	0x0014
        /*0034*/ 	.byte	0x00, 0xf0, 0x11, 0x00


	//----- nvinfo : EIATTR_KPARAM_INFO
	.align		4
.L_303:
        /*0038*/ 	.byte	0x04, 0x17
        /*003a*/ 	.short	(.L_305 - .L_304)
.L_304:
        /*003c*/ 	.word	0x00000000
        /*0040*/ 	.short	0x0002
        /*0042*/ 	.short	0x0010
        /*0044*/ 	.byte	0x00, 0xf0, 0x11, 0x00


	//----- nvinfo : EIATTR_KPARAM_INFO
	.align		4
.L_305:
        /*0048*/ 	.byte	0x04, 0x17
        /*004a*/ 	.short	(.L_307 - .L_306)
.L_306:
        /*004c*/ 	.word	0x00000000
        /*0050*/ 	.short	0x0001
        /*0052*/ 	.short	0x0008
        /*0054*/ 	.byte	0x00, 0xf5, 0x21, 0x00


	//----- nvinfo : EIATTR_KPARAM_INFO
	.align		4
.L_307:
        /*0058*/ 	.byte	0x04, 0x17
        /*005a*/ 	.short	(.L_309 - .L_308)
.L_308:
        /*005c*/ 	.word	0x00000000
        /*0060*/ 	.short	0x0000
        /*0062*/ 	.short	0x0000
        /*0064*/ 	.byte	0x00, 0xf5, 0x21, 0x00


	//----- nvinfo : EIATTR_SPARSE_MMA_MASK
	.align		4
.L_309:
        /*0068*/ 	.byte	0x03, 0x50
        /*006a*/ 	.short	0x0000


	//----- nvinfo : EIATTR_MAXREG_COUNT
	.align		4
        /*006c*/ 	.byte	0x03, 0x1b
        /*006e*/ 	.short	0x00ff


	//----- nvinfo : EIATTR_MERCURY_ISA_VERSION
	.align		4
        /*0070*/ 	.byte	0x03, 0x5f
        /*0072*/ 	.short	0x0101


	//----- nvinfo : EIATTR_VRC_CTA_INIT_COUNT
	.align		4
        /*0074*/ 	.byte	0x02, 0x4a
	.zero		1
	.zero		1


	//----- nvinfo : EIATTR_EXIT_INSTR_OFFSETS
	.align		4
        /*0078*/ 	.byte	0x04, 0x1c
        /*007a*/ 	.short	(.L_311 - .L_310)


	//   ....[0]....
.L_310:
        /*007c*/ 	.word	0x00000070


	//   ....[1]....
        /*0080*/ 	.word	0x00000fb0


	//----- nvinfo : EIATTR_CRS_STACK_SIZE
	.align		4
.L_311:
        /*0084*/ 	.byte	0x04, 0x1e
        /*0086*/ 	.short	(.L_313 - .L_312)
.L_312:
        /*0088*/ 	.word	0x00000000


	//----- nvinfo : EIATTR_CBANK_PARAM_SIZE
	.align		4
.L_313:
        /*008c*/ 	.byte	0x03, 0x19
        /*008e*/ 	.short	0x0020


	//----- nvinfo : EIATTR_PARAM_CBANK
	.align		4
        /*0090*/ 	.byte	0x04, 0x0a
        /*0092*/ 	.short	(.L_315 - .L_314)
	.align		4
.L_314:
        /*0094*/ 	.word	index@(.nv.constant0._ZN2at6native58_GLOBAL__N__9a069279_25_AdaptiveAveragePooling_cu_ef17039c33atomic_adaptive_average_gradinputIfEEvPT_PKS3_iiii)
        /*0098*/ 	.short	0x0380
        /*009a*/ 	.short	0x0020


	//----- nvinfo : EIATTR_SW_WAR
	.align		4
.L_315:
        /*009c*/ 	.byte	0x04, 0x36
        /*009e*/ 	.short	(.L_317 - .L_316)
.L_316:
        /*00a0*/ 	.word	0x00000008
.L_317:


//--------------------- .nv.info._ZN2at6native58_GLOBAL__N__9a069279_25_AdaptiveAveragePooling_cu_ef17039c26adaptive_average_gradinputIdEEvPT_PKS3_iiii --------------------------
	.section	.nv.info._ZN2at6native58_GLOBAL__N__9a069279_25_AdaptiveAveragePooling_cu_ef17039c26adaptive_average_gradinputIdEEvPT_PKS3_iiii,"",@"SHT_CUDA_INFO"
	.sectionflags	@""
	.align	4


	//----- nvinfo : EIATTR_CUDA_API_VERSION
	.align		4
        /*0000*/ 	.byte	0x04, 0x37
        /*0002*/ 	.short	(.L_319 - .L_318)
.L_318:
        /*0004*/ 	.word	0x00000082


	//----- nvinfo : EIATTR_KPARAM_INFO
	.align		4
.L_319:
        /*0008*/ 	.byte	0x04, 0x17
        /*000a*/ 	.short	(.L_321 - .L_320)
.L_320:
        /*000c*/ 	.word	0x00000000
        /*0010*/ 	.short	0x0005
        /*0012*/ 	.short	0x001c
        /*0014*/ 	.byte	0x00, 0xf0, 0x11, 0x00


	//----- nvinfo : EIATTR_KPARAM_INFO
	.align		4
.L_321:
        /*0018*/ 	.byte	0x04, 0x17
        /*001a*/ 	.short	(.L_323 - .L_322)
.L_322:
        /*001c*/ 	.word	0x00000000
        /*0020*/ 	.short	0x0004
        /*0022*/ 	.short	0x0018
        /*0024*/ 	.byte	0x00, 0xf0, 0x11, 0x00


	//----- nvinfo : EIATTR_KPARAM_INFO
	.align		4
.L_323:
        /*0028*/ 	.byte	0x04, 0x17
        /*002a*/ 	.short	(.L_325 - .L_324)
.L_324:
        /*002c*/ 	.word	0x00000000
        /*0030*/ 	.short	0x0003
        /*0032*/ 	.short	0x0014
        /*0034*/ 	.byte	0x00, 0xf0, 0x11, 0x00


	//----- nvinfo : EIATTR_KPARAM_INFO
	.align		4
.L_325:
        /*0038*/ 	.byte	0x04, 0x17
        /*003a*/ 	.short	(.L_327 - .L_326)
.L_326:
        /*003c*/ 	.word	0x00000000
        /*0040*/ 	.short	0x0002
        /*0042*/ 	.short	0x0010
        /*0044*/ 	.byte	0x00, 0xf0, 0x11, 0x00


	//----- nvinfo : EIATTR_KPARAM_INFO
	.align		4
.L_327:
        /*0048*/ 	.byte	0x04, 0x17
        /*004a*/ 	.short	(.L_329 - .L_328)
.L_328:
        /*004c*/ 	.word	0x00000000
        /*0050*/ 	.short	0x0001
        /*0052*/ 	.short	0x0008
        /*0054*/ 	.byte	0x00, 0xf5, 0x21, 0x00


	//----- nvinfo : EIATTR_KPARAM_INFO
	.align		4
.L_329:
        /*0058*/ 	.byte	0x04, 0x17
        /*005a*/ 	.short	(.L_331 - .L_330)
.L_330:
        /*005c*/ 	.word	0x00000000
        /*0060*/ 	.short	0x0000
        /*0062*/ 	.short	0x0000
        /*0064*/ 	.byte	0x00, 0xf5, 0x21, 0x00


	//----- nvinfo : EIATTR_SPARSE_MMA_MASK
	.align		4
.L_331:
        /*0068*/ 	.byte	0x03, 0x50
        /*006a*/ 	.short	0x0000


	//----- nvinfo : EIATTR_MAXREG_COUNT
	.align		4
        /*006c*/ 	.byte	0x03, 0x1b
        /*006e*/ 	.short	0x00ff


	//----- nvinfo : EIATTR_MERCURY_ISA_VERSION
	.align		4
        /*0070*/ 	.byte	0x03, 0x5f
        /*0072*/ 	.short	0x0101


	//----- nvinfo : EIATTR_VRC_CTA_INIT_COUNT
	.align		4
        /*0074*/ 	.byte	0x02, 0x4a
	.zero		1
	.zero		1


	//----- nvinfo : EIATTR_EXIT_INSTR_OFFSETS
	.align		4
        /*0078*/ 	.byte	0x04, 0x1c
        /*007a*/ 	.short	(.L_333 - .L_332)


	//   ....[0]....
.L_332:
        /*007c*/ 	.word	0x00000070


	//   ....[1]....
        /*0080*/ 	.word	0x00001c70


	//----- nvinfo : EIATTR_CRS_STACK_SIZE
	.align		4
.L_333:
        /*0084*/ 	.byte	0x04, 0x1e
        /*0086*/ 	.short	(.L_335 - .L_334)
.L_334:
        /*0088*/ 	.word	0x00000000


	//----- nvinfo : EIATTR_CBANK_PARAM_SIZE
	.align		4
.L_335:
        /*008c*/ 	.byte	0x03, 0x19
        /*008e*/ 	.short	0x0020


	//----- nvinfo : EIATTR_PARAM_CBANK
	.align		4
        /*0090*/ 	.byte	0x04, 0x0a
        /*0092*/ 	.short	(.L_337 - .L_336)
	.align		4
.L_336:
        /*0094*/ 	.word	index@(.nv.constant0._ZN2at6native58_GLOBAL__N__9a069279_25_AdaptiveAveragePooling_cu_ef17039c26adaptive_average_gradinputIdEEvPT_PKS3_iiii)
        /*0098*/ 	.short	0x0380
        /*009a*/ 	.short	0x0020


	//----- nvinfo : EIATTR_SW_WAR
	.align		4
.L_337:
        /*009c*/ 	.byte	0x04, 0x36
        /*009e*/ 	.short	(.L_339 - .L_338)
.L_338:
        /*00a0*/ 	.word	0x00000008
.L_339:


//--------------------- .nv.info._ZN2at6native58_GLOBAL__N__9a069279_25_AdaptiveAveragePooling_cu_ef17039c33atomic_adaptive_average_gradinputIdEEvPT_PKS3_iiii --------------------------
	.section	.nv.info._ZN2at6native58_GLOBAL__N__9a069279_25_AdaptiveAveragePooling_cu_ef17039c33atomic_adaptive_average_gradinputIdEEvPT_PKS3_iiii,"",@"SHT_CUDA_INFO"
	.sectionflags	@""
	.align	4


	//----- nvinfo : EIATTR_CUDA_API_VERSION
	.align		4
        /*0000*/ 	.byte	0x04, 0x37
        /*0002*/ 	.short	(.L_341 - .L_340)
.L_340:
        /*0004*/ 	.word	0x00000082


	//----- nvinfo : EIATTR_KPARAM_INFO
	.align		4
.L_341:
        /*0008*/ 	.byte	0x04, 0x17
        /*000a*/ 	.short	(.L_343 - .L_342)
.L_342:
        /*000c*/ 	.word	0x00000000
        /*0010*/ 	.short	0x0005
        /*0012*/ 	.short	0x001c
        /*0014*/ 	.byte	0x00, 0xf0, 0x11, 0x00


	//----- nvinfo : EIATTR_KPARAM_INFO
	.align		4
.L_343:
        /*0018*/ 	.byte	0x04, 0x17
        /*001a*/ 	.short	(.L_345 - .L_344)
.L_344:
        /*001c*/ 	.word	0x00000000
        /*0020*/ 	.short	0x0004
        /*0022*/ 	.short	0x0018
        /*0024*/ 	.byte	0x00, 0xf0, 0x11, 0x00


	//----- nvinfo : EIATTR_KPARAM_INFO
	.align		4
.L_345:
        /*0028*/ 	.byte	0x04, 0x17
        /*002a*/ 	.short	(.L_347 - .L_346)
.L_346:
        /*002c*/ 	.word	0x00000000
        /*0030*/ 	.short	0x0003
        /*0032*/ 	.short	0x0014
        /*0034*/ 	.byte	0x00, 0xf0, 0x11, 0x00


	//----- nvinfo : EIATTR_KPARAM_INFO
	.align		4
.L_347:
        /*0038*/ 	.byte	0x04, 0x17
        /*003a*/ 	.short	(.L_349 - .L_348)
.L_348:
        /*003c*/ 	.word	0x00000000
        /*0040*/ 	.short	0x0002
        /*0042*/ 	.short	0x0010
        /*0044*/ 	.byte	0x00, 0xf0, 0x11, 0x00


	//----- nvinfo : EIATTR_KPARAM_INFO
	.align		4
.L_349:
        /*0048*/ 	.byte	0x04, 0x17
        /*004a*/ 	.short	(.L_351 - .L_350)
.L_350:
        /*004c*/ 	.word	0x00000000
        /*0050*/ 	.short	0x0001
        /*0052*/ 	.short	0x0008
        /*0054*/ 	.byte	0x00, 0xf5, 0x21, 0x00


	//----- nvinfo : EIATTR_KPARAM_INFO
	.align		4
.L_351:
        /*0058*/ 	.byte	0x04, 0x17
        /*005a*/ 	.short	(.L_353 - .L_352)
.L_352:
        /*005c*/ 	.word	0x00000000
        /*0060*/ 	.short	0x0000
        /*0062*/ 	.short	0x0000
        /*0064*/ 	.byte	0x00, 0xf5, 0x21, 0x00


	//----- nvinfo : EIATTR_SPARSE_MMA_MASK
	.align		4
.L_353:
        /*0068*/ 	.byte	0x03, 0x50
        /*006a*/ 	.short	0x0000


	//----- nvinfo : EIATTR_MAXREG_COUNT
	.align		4
        /*006c*/ 	.byte	0x03, 0x1b
        /*006e*/ 	.short	0x00ff


	//----- nvinfo : EIATTR_MERCURY_ISA_VERSION
	.align		4
        /*0070*/ 	.byte	0x03, 0x5f
        /*0072*/ 	.short	0x0101


	//----- nvinfo : EIATTR_VRC_CTA_INIT_COUNT
	.align		4
        /*0074*/ 	.byte	0x02, 0x4a
	.zero		1
	.zero		1


	//----- nvinfo : EIATTR_EXIT_INSTR_OFFSETS
	.align		4
        /*0078*/ 	.byte	0x04, 0x1c
        /*007a*/ 	.short	(.L_355 - .L_354)


	//   ....[0]....
.L_354:
        /*007c*/ 	.word	0x00000070


	//   ....[1]....
        /*0080*/ 	.word	0x00001200


	//----- nvinfo : EIATTR_CRS_STACK_SIZE
	.align		4
.L_355:
        /*0084*/ 	.byte	0x04, 0x1e
        /*0086*/ 	.short	(.L_357 - .L_356)
.L_356:
        /*0088*/ 	.word	0x00000000


	//----- nvinfo : EIATTR_CBANK_PARAM_SIZE
	.align		4
.L_357:
        /*008c*/ 	.byte	0x03, 0x19
        /*008e*/ 	.short	0x0020


	//----- nvinfo : EIATTR_PARAM_CBANK
	.align		4
        /*0090*/ 	.byte	0x04, 0x0a
        /*0092*/ 	.short	(.L_359 - .L_358)
	.align		4
.L_358:
        /*0094*/ 	.word	index@(.nv.constant0._ZN2at6native58_GLOBAL__N__9a069279_25_AdaptiveAveragePooling_cu_ef17039c33atomic_adaptive_average_gradinputIdEEvPT_PKS3_iiii)
        /*0098*/ 	.short	0x0380
        /*009a*/ 	.short	0x0020


	//----- nvinfo : EIATTR_SW_WAR
	.align		4
.L_359:
        /*009c*/ 	.byte	0x04, 0x36
        /*009e*/ 	.short	(.L_361 - .L_360)
.L_360:
        /*00a0*/ 	.word	0x00000008
.L_361:


//--------------------- .nv.info._ZN2at6native58_GLOBAL__N__9a069279_25_AdaptiveAveragePooling_cu_ef17039c31adaptive_average_gradinput_nhwcIiN3c108BFloat16EEEvPT0_PKS5_iiiiiiiiT_S9_S9_S9_ --------------------------
	.section	.nv.info._ZN2at6native58_GLOBAL__N__9a069279_25_AdaptiveAveragePooling_cu_ef17039c31adaptive_average_gradinput_nhwcIiN3c108BFloat16EEEvPT0_PKS5_iiiiiiiiT_S9_S9_S9_,"",@"SHT_CUDA_INFO"
	.sectionflags	@""
	.align	4


	//----- nvinfo : EIATTR_CUDA_API_VERSION
	.align		4
        /*0000*/ 	.byte	0x04, 0x37
        /*0002*/ 	.short	(.L_363 - .L_362)
.L_362:
        /*0004*/ 	.word	0x00000082


	//----- nvinfo : EIATTR_KPARAM_INFO
	.align		4
.L_363:
        /*0008*/ 	.byte	0x04, 0x17
        /*000a*/ 	.short	(.L_365 - .L_364)
.L_364:
        /*000c*/ 	.word	0x00000000
        /*0010*/ 	.short	0x000d
        /*0012*/ 	.short	0x003c
        /*0014*/ 	.byte	0x00, 0xf0, 0x11, 0x00


	//----- nvinfo : EIATTR_KPARAM_INFO
	.align		4
.L_365:
        /*0018*/ 	.byte	0x04, 0x17
        /*001a*/ 	.short	(.L_367 - .L_366)
.L_366:
        /*001c*/ 	.word	0x00000000
        /*0020*/ 	.short	0x000c
        /*0022*/ 	.short	0x0038
        /*0024*/ 	.byte	0x00, 0xf0, 0x11, 0x00


	//----- nvinfo : EIATTR_KPARAM_INFO
	.align		4
.L_367:
        /*0028*/ 	.byte	0x04, 0x17
        /*002a*/ 	.short	(.L_369 - .L_368)
.L_368:
        /*002c*/ 	.word	0x00000000
        /*0030*/ 	.short	0x000b
        /*0032*/ 	.short	0x0034
        /*0034*/ 	.byte	0x00, 0xf0, 0x11, 0x00


	//----- nvinfo : EIATTR_KPARAM_INFO
	.align		4
.L_369:
        /*0038*/ 	.byte	0x04, 0x17
        /*003a*/ 	.short	(.L_371 - .L_370)
.L_370:
        /*003c*/ 	.word	0x00000000
        /*0040*/ 	.short	0x000a
        /*0042*/ 	.short	0x0030
        /*0044*/ 	.byte	0x00, 0xf0, 0x11, 0x00


	//----- nvinfo : EIATTR_KPARAM_INFO
	.align		4
.L_371:
        /*0048*/ 	.byte	0x04, 0x17
        /*004a*/ 	.short	(.L_373 - .L_372)
.L_372:
        /*004c*/ 	.word	0x00000000
        /*0050*/ 	.short	0x0009
        /*0052*/ 	.short	0x002c
        /*0054*/ 	.byte	0x00, 0xf0, 0x11, 0x00


	//----- nvinfo : EIATTR_KPARAM_INFO
	.align		4
.L_373:
        /*0058*/ 	.byte	0x04, 0x17
        /*005a*/ 	.short	(.L_375 - .L_374)
.L_374:
        /*005c*/ 	.word	0x00000000
        /*0060*/ 	.short	0x0008
        /*0062*/ 	.short	0x0028
        /*0064*/ 	.byte	0x00, 0xf0, 0x11, 0x00


	//----- nvinfo : EIATTR_KPARAM_INFO
	.align		4
.L_375:
        /*0068*/ 	.byte	0x04, 0x17
        /*006a*/ 	.short	(.L_377 - .L_376)
.L_376:
        /*006c*/ 	.word	0x00000000
        /*0070*/ 	.short	0x0007
        /*0072*/ 	.short	0x0024
        /*0074*/ 	.byte	0x00, 0xf0, 0x11, 0x00


	//----- nvinfo : EIATTR_KPARAM_INFO
	.align		4
.L_377:
        /*0078*/ 	.byte	0x04, 0x17
        /*007a*/ 	.short	(.L_379 - .L_378)
.L_378:
        /*007c*/ 	.word	0x00000000
        /*0080*/ 	.short	0x0006
        /*0082*/ 	.short	0x0020
        /*0084*/ 	.byte	0x00, 0xf0, 0x11, 0x00


	//----- nvinfo : EIATTR_KPARAM_INFO
	.align		4
.L_379:
        /*0088*/ 	.byte	0x04, 0x17
        /*008a*/ 	.short	(.L_381 - .L_380)
.L_380:
        /*008c*/ 	.word	0x00000000
        /*0090*/ 	.short	0x0005
        /*0092*/ 	.short	0x001c
        /*0094*/ 	.byte	0x00, 0xf0, 0x11, 0x00


	//----- nvinfo : EIATTR_KPARAM_INFO
	.align		4
.L_381:
        /*0098*/ 	.byte	0x04, 0x17
        /*009a*/ 	.short	(.L_383 - .L_382)
.L_382:
        /*009c*/ 	.word	0x00000000
        /*00a0*/ 	.short	0x0004
        /*00a2*/ 	.short	0x0018
        /*00a4*/ 	.byte	0x00, 0xf0, 0x11, 0x00


	//----- nvinfo : EIATTR_KPARAM_INFO
	.align		4
.L_383:
        /*00a8*/ 	.byte	0x04, 0x17
        /*00aa*/ 	.short	(.L_385 - .L_384)
.L_384:
        /*00ac*/ 	.word	0x00000000
        /*00b0*/ 	.short	0x0003
        /*00b2*/ 	.short	0x0014
        /*00b4*/ 	.byte	0x00, 0xf0, 0x11, 0x00


	//----- nvinfo : EIATTR_KPARAM_INFO
	.align		4
.L_385:
        /*00b8*/ 	.byte	0x04, 0x17
        /*00ba*/ 	.short	(.L_387 - .L_386)
.L_386:
        /*00bc*/ 	.word	0x00000000
        /*00c0*/ 	.short	0x0002
        /*00c2*/ 	.short	0x0010
        /*00c4*/ 	.byte	0x00, 0xf0, 0x11, 0x00


	//----- nvinfo : EIATTR_KPARAM_INFO
	.align		4
.L_387:
        /*00c8*/ 	.byte	0x04, 0x17
        /*00ca*/ 	.short	(.L_389 - .L_388)
.L_388:
        /*00cc*/ 	.word	0x00000000
        /*00d0*/ 	.short	0x0001
        /*00d2*/ 	.short	0x0008
        /*00d4*/ 	.byte	0x00, 0xf5, 0x21, 0x00


	//----- nvinfo : EIATTR_KPARAM_INFO
	.align		4
.L_389:
        /*00d8*/ 	.byte	0x04, 0x17
        /*00da*/ 	.short	(.L_391 - .L_390)
.L_390:
        /*00dc*/ 	.word	0x00000000
        /*00e0*/ 	.short	0x0000
        /*00e2*/ 	.short	0x0000
        /*00e4*/ 	.byte	0x00, 0xf5, 0x21, 0x00


	//----- nvinfo : EIATTR_SPARSE_MMA_MASK
	.align		4
.L_391:
        /*00e8*/ 	.byte	0x03, 0x50
        /*00ea*/ 	.short	0x0000


	//----- nvinfo : EIATTR_MAXREG_COUNT
	.align		4
        /*00ec*/ 	.byte	0x03, 0x1b
        /*00ee*/ 	.short	0x0040


	//----- nvinfo : EIATTR_NUM_BARRIERS
	.align		4
        /*00f0*/ 	.byte	0x02, 0x4c
        /*00f2*/ 	.byte	0x01
	.zero		1


	//----- nvinfo : EIATTR_MERCURY_ISA_VERSION
	.align		4
        /*00f4*/ 	.byte	0x03, 0x5f
        /*00f6*/ 	.short	0x0101


	//----- nvinfo : EIATTR_VRC_CTA_INIT_COUNT
	.align		4
        /*00f8*/ 	.byte	0x02, 0x4a
	.zero		1
	.zero		1


	//----- nvinfo : EIATTR_EXIT_INSTR_OFFSETS
	.align		4
        /*00fc*/ 	.byte	0x04, 0x1c
        /*00fe*/ 	.short	(.L_393 - .L_392)


	//   ....[0]....
.L_392:
        /*0100*/ 	.word	0x00003e70


	//   ....[1]....
        /*0104*/ 	.word	0x00004990


	//----- nvinfo : EIATTR_MAX_THREADS
	.align		4
.L_393:
        /*0108*/ 	.byte	0x04, 0x05
        /*010a*/ 	.short	(.L_395 - .L_394)
.L_394:
        /*010c*/ 	.word	0x00000400
        /*0110*/ 	.word	0x00000001
        /*0114*/ 	.word	0x00000001


	//----- nvinfo : EIATTR_CRS_STACK_SIZE
	.align		4
.L_395:
        /*0118*/ 	.byte	0x04, 0x1e
        /*011a*/ 	.short	(.L_397 - .L_396)
.L_396:
        /*011c*/ 	.word	0x00000000


	//----- nvinfo : EIATTR_CBANK_PARAM_SIZE
	.align		4
.L_397:
        /*0120*/ 	.byte	0x03, 0x19
        /*0122*/ 	.short	0x0040


	//----- nvinfo : EIATTR_PARAM_CBANK
	.align		4
        /*0124*/ 	.byte	0x04, 0x0a
        /*0126*/ 	.short	(.L_399 - .L_398)
	.align		4
.L_398:
        /*0128*/ 	.word	index@(.nv.constant0._ZN2at6native58_GLOBAL__N__9a069279_25_AdaptiveAveragePooling_cu_ef17039c31adaptive_average_gradinput_nhwcIiN3c108BFloat16EEEvPT0_PKS5_iiiiiiiiT_S9_S9_S9_)
        /*012c*/ 	.short	0x0380
        /*012e*/ 	.short	0x0040


	//----- nvinfo : EIATTR_SW_WAR
	.align		4
.L_399:
        /*0130*/ 	.byte	0x04, 0x36
        /*0132*/ 	.short	(.L_401 - .L_400)
.L_400:
        /*0134*/ 	.word	0x00000008
.L_401:


//--------------------- .nv.info._ZN2at6native58_GLOBAL__N__9a069279_25_AdaptiveAveragePooling_cu_ef17039c31adaptive_average_gradinput_nhwcIiN3c104HalfEEEvPT0_PKS5_iiiiiiiiT_S9_S9_S9_ --------------------------
	.section	.nv.info._ZN2at6native58_GLOBAL__N__9a069279_25_AdaptiveAveragePooling_cu_ef17039c31adaptive_average_gradinput_nhwcIiN3c104HalfEEEvPT0_PKS5_iiiiiiiiT_S9_S9_S9_,"",@"SHT_CUDA_INFO"
	.sectionflags	@""
	.align	4


	//----- nvinfo : EIATTR_CUDA_API_VERSION
	.align		4
        /*0000*/ 	.byte	0x04, 0x37
        /*0002*/ 	.short	(.L_403 - .L_402)
.L_402:
        /*0004*/ 	.word	0x00000082


	//----- nvinfo : EIATTR_KPARAM_INFO
	.align		4
.L_403:
        /*0008*/ 	.byte	0x04, 0x17
        /*000a*/ 	.short	(.L_405 - .L_404)
.L_404:
        /*000c*/ 	.word	0x00000000
        /*0010*/ 	.short	0x000d
        /*0012*/ 	.short	0x003c
        /*0014*/ 	.byte	0x00, 0xf0, 0x11, 0x00


	//----- nvinfo : EIATTR_KPARAM_INFO
	.align		4
.L_405:
        /*0018*/ 	.byte	0x04, 0x17
        /*001a*/ 	.short	(.L_407 - .L_406)
.L_406:
        /*001c*/ 	.word	0x00000000
        /*0020*/ 	.short	0x000c
        /*0022*/ 	.short	0x0038
        /*0024*/ 	.byte	0x00, 0xf0, 0x11, 0x00


	//----- nvinfo : EIATTR_KPARAM_INFO
	.align		4
.L_407:
        /*0028*/ 	.byte	0x04, 0x17
        /*002a*/ 	.short	(.L_409 - .L_408)
.L_408:
        /*002c*/ 	.word	0x00000000
        /*0030*/ 	.short	0x000b
        /*0032*/ 	.short	0x0034
        /*0034*/ 	.byte	0x00, 0xf0, 0x11, 0x00


	//----- nvinfo : EIATTR_KPARAM_INFO
	.align		4
.L_409:
        /*0038*/ 	.byte	0x04, 0x17
        /*003a*/ 	.short	(.L_411 - .L_410)
.L_410:
        /*003c*/ 	.word	0x00000000
        /*0040*/ 	.short	0x000a
        /*0042*/ 	.short	0x0030
        /*0044*/ 	.byte	0x00, 0xf0, 0x11, 0x00


	//----- nvinfo : EIATTR_KPARAM_INFO
	.align		4
.L_411:
        /*0048*/ 	.byte	0x04, 0x17
        /*004a*/ 	.short	(.L_413 - .L_412)
.L_412:
        /*004c*/ 	.word	0x00000000
        /*0050*/ 	.short	0x0009
        /*0052*/ 	.short	0x002c
        /*0054*/ 	.byte	0x00, 0xf0, 0x11, 0x00


	//----- nvinfo : EIATTR_KPARAM_INFO
	.align		4
.L_413:
        /*0058*/ 	.byte	0x04, 0x17
        /*005a*/ 	.short	(.L_415 - .L_414)
.L_414:
        /*005c*/ 	.word	0x00000000
        /*0060*/ 	.short	0x0008
        /*0062*/ 	.short	0x0028
        /*0064*/ 	.byte	0x00, 0xf0, 0x11, 0x00


	//----- nvinfo : EIATTR_KPARAM_INFO
	.align		4
.L_415:
        /*0068*/ 	.byte	0x04, 0x17
        /*006a*/ 	.short	(.L_417 - .L_416)
.L_416:
        /*006c*/ 	.word	0x00000000
        /*0070*/ 	.short	0x0007
        /*0072*/ 	.short	0x0024
        /*0074*/ 	.byte	0x00, 0xf0, 0x11, 0x00


	//----- nvinfo : EIATTR_KPARAM_INFO
	.align		4
.L_417:
        /*0078*/ 	.byte	0x04, 0x17
        /*007a*/ 	.short	(.L_419 - .L_418)
.L_418:
        /*007c*/ 	.word	0x00000000
        /*0080*/ 	.short	0x0006
        /*0082*/ 	.short	0x0020
        /*0084*/ 	.byte	0x00, 0xf0, 0x11, 0x00


	//----- nvinfo : EIATTR_KPARAM_INFO
	.align		4
.L_419:
        /*0088*/ 	.byte	0x04, 0x17
        /*008a*/ 	.short	(.L_421 - .L_420)
.L_420:
        /*008c*/ 	.word	0x00000000
        /*0090*/ 	.short	0x0005
        /*0092*/ 	.short	0x001c
        /*0094*/ 	.byte	0x00, 0xf0, 0x11, 0x00


	//----- nvinfo : EIATTR_KPARAM_INFO
	.align		4
.L_421:
        /*0098*/ 	.byte	0x04, 0x17
        /*009a*/ 	.short	(.L_423 - .L_422)
.L_422:
        /*009c*/ 	.word	0x00000000
        /*00a0*/ 	.short	0x0004
        /*00a2*/ 	.short	0x0018
        /*00a4*/ 	.byte	0x00, 0xf0, 0x11, 0x00


	//----- nvinfo : EIATTR_KPARAM_INFO
	.align		4
.L_423:
        /*00a8*/ 	.byte	0x04, 0x17
        /*00aa*/ 	.short	(.L_425 - .L_424)
.L_424:
        /*00ac*/ 	.word	0x00000000
        /*00b0*/ 	.short	0x0003
        /*00b2*/ 	.short	0x0014
        /*00b4*/ 	.byte	0x00, 0xf0, 0x11, 0x00


	//----- nvinfo : EIATTR_KPARAM_INFO
	.align		4
.L_425:
        /*00b8*/ 	.byte	0x04, 0x17
        /*00ba*/ 	.short	(.L_427 - .L_426)
.L_426:
        /*00bc*/ 	.word	0x00000000
        /*00c0*/ 	.short	0x0002
        /*00c2*/ 	.short	0x0010
        /*00c4*/ 	.byte	0x00, 0xf0, 0x11, 0x00


	//----- nvinfo : EIATTR_KPARAM_INFO
	.align		4
.L_427:
        /*00c8*/ 	.byte	0x04, 0x17
        /*00ca*/ 	.short	(.L_429 - .L_428)
.L_428:
        /*00cc*/ 	.word	0x00000000
        /*00d0*/ 	.short	0x0001
        /*00d2*/ 	.short	0x0008
        /*00d4*/ 	.byte	0x00, 0xf5, 0x21, 0x00


	//----- nvinfo : EIATTR_KPARAM_INFO
	.align		4
.L_429:
        /*00d8*/ 	.byte	0x04, 0x17
        /*00da*/ 	.short	(.L_431 - .L_430)
.L_430:
        /*00dc*/ 	.word	0x00000000
        /*00e0*/ 	.short	0x0000
        /*00e2*/ 	.short	0x0000
        /*00e4*/ 	.byte	0x00, 0xf5, 0x21, 0x00


	//----- nvinfo : EIATTR_SPARSE_MMA_MASK
	.align		4
.L_431:
        /*00e8*/ 	.byte	0x03, 0x50
        /*00ea*/ 	.short	0x0000


	//----- nvinfo : EIATTR_MAXREG_COUNT
	.align		4
        /*00ec*/ 	.byte	0x03, 0x1b
        /*00ee*/ 	.short	0x0040


	//----- nvinfo : EIATTR_NUM_BARRIERS
	.align		4
        /*00f0*/ 	.byte	0x02, 0x4c
        /*00f2*/ 	.byte	0x01
	.zero		1


	//----- nvinfo : EIATTR_MERCURY_ISA_VERSION
	.align		4
        /*00f4*/ 	.byte	0x03, 0x5f
        /*00f6*/ 	.short	0x0101


	//----- nvinfo : EIATTR_VRC_CTA_INIT_COUNT
	.align		4
        /*00f8*/ 	.byte	0x02, 0x4a
	.zero		1
	.zero		1


	//----- nvinfo : EIATTR_EXIT_INSTR_OFFSETS
	.align		4
        /*00fc*/ 	.byte	0x04, 0x1c
        /*00fe*/ 	.short	(.L_433 - .L_432)


	//   ....[0]....
.L_432:
        /*0100*/ 	.word	0x00003e70


	//   ....[1]....
        /*0104*/ 	.word	0x00004990


	//----- nvinfo : EIATTR_MAX_THREADS
	.align		4
.L_433:
        /*0108*/ 	.byte	0x04, 0x05
        /*010a*/ 	.short	(.L_435 - .L_434)
.L_434:
        /*010c*/ 	.word	0x00000400
        /*0110*/ 	.word	0x00000001
        /*0114*/ 	.word	0x00000001


	//----- nvinfo : EIATTR_CRS_STACK_SIZE
	.align		4
.L_435:
        /*0118*/ 	.byte	0x04, 0x1e
        /*011a*/ 	.short	(.L_437 - .L_436)
.L_436:
        /*011c*/ 	.word	0x00000000


	//----- nvinfo : EIATTR_CBANK_PARAM_SIZE
	.align		4
.L_437:
        /*0120*/ 	.byte	0x03, 0x19
        /*0122*/ 	.short	0x0040


	//----- nvinfo : EIATTR_PARAM_CBANK
	.align		4
        /*0124*/ 	.byte	0x04, 0x0a
        /*0126*/ 	.short	(.L_439 - .L_438)
	.align		4
.L_438:
        /*0128*/ 	.word	index@(.nv.constant0._ZN2at6native58_GLOBAL__N__9a069279_25_AdaptiveAveragePooling_cu_ef17039c31adaptive_average_gradinput_nhwcIiN3c104HalfEEEvPT0_PKS5_iiiiiiiiT_S9_S9_S9_)
        /*012c*/ 	.short	0x0380
        /*012e*/ 	.short	0x0040


	//----- nvinfo : EIATTR_SW_WAR
	.align		4
.L_439:
        /*0130*/ 	.byte	0x04, 0x36
        /*0132*/ 	.short	(.L_441 - .L_440)
.L_440:
        /*0134*/ 	.word	0x00000008
.L_441:


//--------------------- .nv.info._ZN2at6native58_GLOBAL__N__9a069279_25_AdaptiveAveragePooling_cu_ef17039c31adaptive_average_gradinput_nhwcIifEEvPT0_PKS3_iiiiiiiiT_S7_S7_S7_ --------------------------
	.section	.nv.info._ZN2at6native58_GLOBAL__N__9a069279_25_AdaptiveAveragePooling_cu_ef17039c31adaptive_average_gradinput_nhwcIifEEvPT0_PKS3_iiiiiiiiT_S7_S7_S7_,"",@"SHT_CUDA_INFO"
	.sectionflags	@""
	.align	4


	//----- nvinfo : EIATTR_CUDA_API_VERSION
	.align		4
        /*0000*/ 	.byte	0x04, 0x37
        /*0002*/ 	.short	(.L_443 - .L_442)
.L_442:
        /*0004*/ 	.word	0x00000082


	//----- nvinfo : EIATTR_KPARAM_INFO
	.align		4
.L_443:
        /*0008*/ 	.byte	0x04, 0x17
        /*000a*/ 	.short	(.L_445 - .L_444)
.L_444:
        /*000c*/ 	.word	0x00000000
        /*0010*/ 	.short	0x000d
        /*0012*/ 	.short	0x003c
        /*0014*/ 	.byte	0x00, 0xf0, 0x11, 0x00


	//----- nvinfo : EIATTR_KPARAM_INFO
	.align		4
.L_445:
        /*0018*/ 	.byte	0x04, 0x17
        /*001a*/ 	.short	(.L_447 - .L_446)
.L_446:
        /*001c*/ 	.word	0x00000000
        /*0020*/ 	.short	0x000c
        /*0022*/ 	.short	0x0038
        /*0024*/ 	.byte	0x00, 0xf0, 0x11, 0x00


	//----- nvinfo : EIATTR_KPARAM_INFO
	.align		4
.L_447:
        /*0028*/ 	.byte	0x04, 0x17
        /*002a*/ 	.short	(.L_449 - .L_448)
.L_448:
        /*002c*/ 	.word	0x00000000
        /*0030*/ 	.short	0x000b
        /*0032*/ 	.short	0x0034
        /*0034*/ 	.byte	0x00, 0xf0, 0x11, 0x00


	//----- nvinfo : EIATTR_KPARAM_INFO
	.align		4
.L_449:
        /*0038*/ 	.byte	0x04, 0x17
        /*003a*/ 	.short	(.L_451 - .L_450)
.L_450:
        /*003c*/ 	.word	0x00000000
        /*0040*/ 	.short	0x000a
        /*0042*/ 	.short	0x0030
        /*0044*/ 	.byte	0x00, 0xf0, 0x11, 0x00


	//----- nvinfo : EIATTR_KPARAM_INFO
	.align		4
.L_451:
        /*0048*/ 	.byte	0x04, 0x17
        /*004a*/ 	.short	(.L_453 - .L_452)
.L_452:
        /*004c*/ 	.word	0x00000000
        /*0050*/ 	.short	0x0009
        /*0052*/ 	.short	0x002c
        /*0054*/ 	.byte	0x00, 0xf0, 0x11, 0x00


	//----- nvinfo : EIATTR_KPARAM_INFO
	.align		4
.L_453:
        /*0058*/ 	.byte	0x04, 0x17
        /*005a*/ 	.short	(.L_455 - .L_454)
.L_454:
        /*005c*/ 	.word	0x00000000
        /*0060*/ 	.short	0x0008
        /*0062*/ 	.short	0x0028
        /*0064*/ 	.byte	0x00, 0xf0, 0x11, 0x00


	//----- nvinfo : EIATTR_KPARAM_INFO
	.align		4
.L_455:
        /*0068*/ 	.byte	0x04, 0x17
        /*006a*/ 	.short	(.L_457 - .L_456)
.L_456:
        /*006c*/ 	.word	0x00000000
        /*0070*/ 	.short	0x0007
        /*0072*/ 	.short	0x0024
        /*0074*/ 	.byte	0x00, 0xf0, 0x11, 0x00


	//----- nvinfo : EIATTR_KPARAM_INFO
	.align		4
.L_457:
        /*0078*/ 	.byte	0x04, 0x17
        /*007a*/ 	.short	(.L_459 - .L_458)
.L_458:
        /*007c*/ 	.word	0x00000000
        /*0080*/ 	.short	0x0006
        /*0082*/ 	.short	0x0020
        /*0084*/ 	.byte	0x00, 0xf0, 0x11, 0x00


	//----- nvinfo : EIATTR_KPARAM_INFO
	.align		4
.L_459:
        /*0088*/ 	.byte	0x04, 0x17
        /*008a*/ 	.short	(.L_461 - .L_460)
.L_460:
        /*008c*/ 	.word	0x00000000
        /*0090*/ 	.short	0x0005
        /*0092*/ 	.short	0x001c
        /*0094*/ 	.byte	0x00, 0xf0, 0x11, 0x00


	//----- nvinfo : EIATTR_KPARAM_INFO
	.align		4
.L_461:
        /*0098*/ 	.byte	0x04, 0x17
        /*009a*/ 	.short	(.L_463 - .L_462)
.L_462:
        /*009c*/ 	.word	0x00000000
        /*00a0*/ 	.short	0x0004
        /*00a2*/ 	.short	0x0018
        /*00a4*/ 	.byte	0x00, 0xf0, 0x11, 0x00


	//----- nvinfo : EIATTR_KPARAM_INFO
	.align		4
.L_463:
        /*00a8*/ 	.byte	0x04, 0x17
        /*00aa*/ 	.short	(.L_465 - .L_464)
.L_464:
        /*00ac*/ 	.word	0x00000000
        /*00b0*/ 	.short	0x0003
        /*00b2*/ 	.short	0x0014
        /*00b4*/ 	.byte	0x00, 0xf0, 0x11, 0x00


	//----- nvinfo : EIATTR_KPARAM_INFO
	.align		4
.L_465:
        /*00b8*/ 	.byte	0x04, 0x17
        /*00ba*/ 	.short	(.L_467 - .L_466)
.L_466:
        /*00bc*/ 	.word	0x00000000
        /*00c0*/ 	.short	0x0002
        /*00c2*/ 	.short	0x0010
        /*00c4*/ 	.byte	0x00, 0xf0, 0x11, 0x00


	//----- nvinfo : EIATTR_KPARAM_INFO
	.align		4
.L_467:
        /*00c8*/ 	.byte	0x04, 0x17
        /*00ca*/ 	.short	(.L_469 - .L_468)
.L_468:
        /*00cc*/ 	.word	0x00000000
        /*00d0*/ 	.short	0x0001
        /*00d2*/ 	.short	0x0008
        /*00d4*/ 	.byte	0x00, 0xf5, 0x21, 0x00


	//----- nvinfo : EIATTR_KPARAM_INFO
	.align		4
.L_469:
        /*00d8*/ 	.byte	0x04, 0x17
        /*00da*/ 	.short	(.L_471 - .L_470)
.L_470:
        /*00dc*/ 	.word	0x00000000
        /*00e0*/ 	.short	0x0000
        /*00e2*/ 	.short	0x0000
        /*00e4*/ 	.byte	0x00, 0xf5, 0x21, 0x00


	//----- nvinfo : EIATTR_SPARSE_MMA_MASK
	.align		4
.L_471:
        /*00e8*/ 	.byte	0x03, 0x50
        /*00ea*/ 	.short	0x0000


	//----- nvinfo : EIATTR_MAXREG_COUNT
	.align		4
        /*00ec*/ 	.byte	0x03, 0x1b
        /*00ee*/ 	.short	0x0040


	//----- nvinfo : EIATTR_NUM_BARRIERS
	.align		4
        /*00f0*/ 	.byte	0x02, 0x4c
        /*00f2*/ 	.byte	0x01
	.zero		1


	//----- nvinfo : EIATTR_MERCURY_ISA_VERSION
	.align		4
        /*00f4*/ 	.byte	0x03, 0x5f
        /*00f6*/ 	.short	0x0101


	//----- nvinfo : EIATTR_VRC_CTA_INIT_COUNT
	.align		4
        /*00f8*/ 	.byte	0x02, 0x4a
	.zero		1
	.zero		1


	//----- nvinfo : EIATTR_EXIT_INSTR_OFFSETS
	.align		4
        /*00fc*/ 	.byte	0x04, 0x1c
        /*00fe*/ 	.short	(.L_473 - .L_472)


	//   ....[0]....
.L_472:
        /*0100*/ 	.word	0x00003be0


	//   ....[1]....
        /*0104*/ 	.word	0x00004640


	//----- nvinfo : EIATTR_MAX_THREADS
	.align		4
.L_473:
        /*0108*/ 	.byte	0x04, 0x05
        /*010a*/ 	.short	(.L_475 - .L_474)
.L_474:
        /*010c*/ 	.word	0x00000400
        /*0110*/ 	.word	0x00000001
        /*0114*/ 	.word	0x00000001


	//----- nvinfo : EIATTR_CRS_STACK_SIZE
	.align		4
.L_475:
        /*0118*/ 	.byte	0x04, 0x1e
        /*011a*/ 	.short	(.L_477 - .L_476)
.L_476:
        /*011c*/ 	.word	0x00000000


	//----- nvinfo : EIATTR_CBANK_PARAM_SIZE
	.align		4
.L_477:
        /*0120*/ 	.byte	0x03, 0x19
        /*0122*/ 	.short	0x0040


	//----- nvinfo : EIATTR_PARAM_CBANK
	.align		4
        /*0124*/ 	.byte	0x04, 0x0a
        /*0126*/ 	.short	(.L_479 - .L_478)
	.align		4
.L_478:
        /*0128*/ 	.word	index@(.nv.constant0._ZN2at6native58_GLOBAL__N__9a069279_25_AdaptiveAveragePooling_cu_ef17039c31adaptive_average_gradinput_nhwcIifEEvPT0_PKS3_iiiiiiiiT_S7_S7_S7_)
        /*012c*/ 	.short	0x0380
        /*012e*/ 	.short	0x0040


	//----- nvinfo : EIATTR_SW_WAR
	.align		4
.L_479:
        /*0130*/ 	.byte	0x04, 0x36
        /*0132*/ 	.short	(.L_481 - .L_480)
.L_480:
        /*0134*/ 	.word	0x00000008
.L_481:


//--------------------- .nv.info._ZN2at6native58_GLOBAL__N__9a069279_25_AdaptiveAveragePooling_cu_ef17039c31adaptive_average_gradinput_nhwcIidEEvPT0_PKS3_iiiiiiiiT_S7_S7_S7_ --------------------------
	.section	.nv.info._ZN2at6native58_GLOBAL__N__9a069279_25_AdaptiveAveragePooling_cu_ef17039c31adaptive_average_gradinput_nhwcIidEEvPT0_PKS3_iiiiiiiiT_S7_S7_S7_,"",@"SHT_CUDA_INFO"
	.sectionflags	@""
	.align	4


	//----- nvinfo : EIATTR_CUDA_API_VERSION
	.align		4
        /*0000*/ 	.byte	0x04, 0x37
        /*0002*/ 	.short	(.L_483 - .L_482)
.L_482:
        /*0004*/ 	.word	0x00000082


	//----- nvinfo : EIATTR_KPARAM_INFO
	.align		4
.L_483:
        /*0008*/ 	.byte	0x04, 0x17
        /*000a*/ 	.short	(.L_485 - .L_484)
.L_484:
        /*000c*/ 	.word	0x00000000
        /*0010*/ 	.short	0x000d
        /*0012*/ 	.short	0x003c
        /*0014*/ 	.byte	0x00, 0xf0, 0x11, 0x00


	//----- nvinfo : EIATTR_KPARAM_INFO
	.align		4
.L_485:
        /*0018*/ 	.byte	0x04, 0x17
        /*001a*/ 	.short	(.L_487 - .L_486)
.L_486:
        /*001c*/ 	.word	0x00000000
        /*0020*/ 	.short	0x000c
        /*0022*/ 	.short	0x0038
        /*0024*/ 	.byte	0x00, 0xf0, 0x11, 0x00


	//----- nvinfo : EIATTR_KPARAM_INFO
	.align		4
.L_487:
        /*0028*/ 	.byte	0x04, 0x17
        /*002a*/ 	.short	(.L_489 - .L_488)
.L_488:
        /*002c*/ 	.word	0x00000000
        /*0030*/ 	.short	0x000b
        /*0032*/ 	.short	0x0034
        /*0034*/ 	.byte	0x00, 0xf0, 0x11, 0x00


	//----- nvinfo : EIATTR_KPARAM_INFO
	.align		4
.L_489:
        /*0038*/ 	.byte	0x04, 0x17
        /*003a*/ 	.short	(.L_491 - .L_490)
.L_490:
        /*003c*/ 	.word	0x00000000
        /*0040*/ 	.short	0x000a
        /*0042*/ 	.short	0x0030
        /*0044*/ 	.byte	0x00, 0xf0, 0x11, 0x00


	//----- nvinfo : EIATTR_KPARAM_INFO
	.align		4
.L_491:
        /*0048*/ 	.byte	0x04, 0x17
        /*004a*/ 	.short	(.L_493 - .L_492)
.L_492:
        /*004c*/ 	.word	0x00000000
        /*0050*/ 	.short	0x0009
        /*0052*/ 	.short	0x002c
        /*0054*/ 	.byte	0x00, 0xf0, 0x11, 0x00


	//----- nvinfo : EIATTR_KPARAM_INFO
	.align		4
.L_493:
        /*0058*/ 	.byte	0x04, 0x17
        /*005a*/ 	.short	(.L_495 - .L_494)
.L_494:
        /*005c*/ 	.word	0x00000000
        /*0060*/ 	.short	0x0008
        /*0062*/ 	.short	0x0028
        /*0064*/ 	.byte	0x00, 0xf0, 0x11, 0x00


	//----- nvinfo : EIATTR_KPARAM_INFO
	.align		4
.L_495:
        /*0068*/ 	.byte	0x04, 0x17
        /*006a*/ 	.short	(.L_497 - .L_496)
.L_496:
        /*006c*/ 	.word	0x00000000
        /*0070*/ 	.short	0x0007
        /*0072*/ 	.short	0x0024
        /*0074*/ 	.byte	0x00, 0xf0, 0x11, 0x00


	//----- nvinfo : EIATTR_KPARAM_INFO
	.align		4
.L_497:
        /*0078*/ 	.byte	0x04, 0x17
        /*007a*/ 	.short	(.L_499 - .L_498)
.L_498:
        /*007c*/ 	.word	0x00000000
        /*0080*/ 	.short	0x0006
        /*0082*/ 	.short	0x0020
        /*0084*/ 	.byte	0x00, 0xf0, 0x11, 0x00


	//----- nvinfo : EIATTR_KPARAM_INFO
	.align		4
.L_499:
        /*0088*/ 	.byte	0x04, 0x17
        /*008a*/ 	.short	(.L_501 - .L_500)
.L_500:
        /*008c*/ 	.word	0x00000000
        /*0090*/ 	.short	0x0005
        /*0092*/ 	.short	0x001c
        /*0094*/ 	.byte	0x00, 0xf0, 0x11, 0x00


	//----- nvinfo : EIATTR_KPARAM_INFO
	.align		4
.L_501:
        /*0098*/ 	.byte	0x04, 0x17
        /*009a*/ 	.short	(.L_503 - .L_502)
.L_502:
        /*009c*/ 	.word	0x00000000
        /*00a0*/ 	.short	0x0004
        /*00a2*/ 	.short	0x0018
        /*00a4*/ 	.byte	0x00, 0xf0, 0x11, 0x00


	//----- nvinfo : EIATTR_KPARAM_INFO
	.align		4
.L_503:
        /*00a8*/ 	.byte	0x04, 0x17
        /*00aa*/ 	.short	(.L_505 - .L_504)
.L_504:
        /*00ac*/ 	.word	0x00000000
        /*00b0*/ 	.short	0x0003
        /*00b2*/ 	.short	0x0014
        /*00b4*/ 	.byte	0x00, 0xf0, 0x11, 0x00


	//----- nvinfo : EIATTR_KPARAM_INFO
	.align		4
.L_505:
        /*00b8*/ 	.byte	0x04, 0x17
        /*00ba*/ 	.short	(.L_507 - .L_506)
.L_506:
        /*00bc*/ 	.word	0x00000000
        /*00c0*/ 	.short	0x0002
        /*00c2*/ 	.short	0x0010
        /*00c4*/ 	.byte	0x00, 0xf0, 0x11, 0x00


	//----- nvinfo : EIATTR_KPARAM_INFO
	.align		4
.L_507:
        /*00c8*/ 	.byte	0x04, 0x17
        /*00ca*/ 	.short	(.L_509 - .L_508)
.L_508:
        /*00cc*/ 	.word	0x00000000
        /*00d0*/ 	.short	0x0001
        /*00d2*/ 	.short	0x0008
        /*00d4*/ 	.byte	0x00, 0xf5, 0x21, 0x00


	//----- nvinfo : EIATTR_KPARAM_INFO
	.align		4
.L_509:
        /*00d8*/ 	.byte	0x04, 0x17
        /*00da*/ 	.short	(.L_511 - .L_510)
.L_510:
        /*00dc*/ 	.word	0x00000000
        /*00e0*/ 	.short	0x0000
        /*00e2*/ 	.short	0x0000
        /*00e4*/ 	.byte	0x00, 0xf5, 0x21, 0x00


	//----- nvinfo : EIATTR_SPARSE_MMA_MASK
	.align		4
.L_511:
        /*00e8*/ 	.byte	0x03, 0x50
        /*00ea*/ 	.short	0x0000


	//----- nvinfo : EIATTR_MAXREG_COUNT
	.align		4
        /*00ec*/ 	.byte	0x03, 0x1b
        /*00ee*/ 	.short	0x0040


	//----- nvinfo : EIATTR_NUM_BARRIERS
	.align		4
        /*00f0*/ 	.byte	0x02, 0x4c
        /*00f2*/ 	.byte	0x01
	.zero		1


	//----- nvinfo : EIATTR_MERCURY_ISA_VERSION
	.align		4
        /*00f4*/ 	.byte	0x03, 0x5f
        /*00f6*/ 	.short	0x0101


	//----- nvinfo : EIATTR_VRC_CTA_INIT_COUNT
	.align		4
        /*00f8*/ 	.byte	0x02, 0x4a
	.zero		1
	.zero		1


	//----- nvinfo : EIATTR_EXIT_INSTR_OFFSETS
	.align		4
        /*00fc*/ 	.byte	0x04, 0x1c
        /*00fe*/ 	.short	(.L_513 - .L_512)


	//   ....[0]....
.L_512:
        /*0100*/ 	.word	0x00004680


	//   ....[1]....
        /*0104*/ 	.word	0x00005110


	//----- nvinfo : EIATTR_MAX_THREADS
	.align		4
.L_513:
        /*0108*/ 	.byte	0x04, 0x05
        /*010a*/ 	.short	(.L_515 - .L_514)
.L_514:
        /*010c*/ 	.word	0x00000400
        /*0110*/ 	.word	0x00000001
        /*0114*/ 	.word	0x00000001


	//----- nvinfo : EIATTR_CRS_STACK_SIZE
	.align		4
.L_515:
        /*0118*/ 	.byte	0x04, 0x1e
        /*011a*/ 	.short	(.L_517 - .L_516)
.L_516:
        /*011c*/ 	.word	0x00000000


	//----- nvinfo : EIATTR_CBANK_PARAM_SIZE
	.align		4
.L_517:
        /*0120*/ 	.byte	0x03, 0x19
        /*0122*/ 	.short	0x0040


	//----- nvinfo : EIATTR_PARAM_CBANK
	.align		4
        /*0124*/ 	.byte	0x04, 0x0a
        /*0126*/ 	.short	(.L_519 - .L_518)
	.align		4
.L_518:
        /*0128*/ 	.word	index@(.nv.constant0._ZN2at6native58_GLOBAL__N__9a069279_25_AdaptiveAveragePooling_cu_ef17039c31adaptive_average_gradinput_nhwcIidEEvPT0_PKS3_iiiiiiiiT_S7_S7_S7_)
        /*012c*/ 	.short	0x0380
        /*012e*/ 	.short	0x0040


	//----- nvinfo : EIATTR_SW_WAR
	.align		4
.L_519:
        /*0130*/ 	.byte	0x04, 0x36
        /*0132*/ 	.short	(.L_521 - .L_520)
.L_520:
        /*0134*/ 	.word	0x00000008
.L_521:


//--------------------- .nv.info._ZN2at6native58_GLOBAL__N__9a069279_25_AdaptiveAveragePooling_cu_ef17039c21adaptive_average_poolIN3c108BFloat16EEEvPKT_PS5_iiiilll --------------------------
	.section	.nv.info._ZN2at6native58_GLOBAL__N__9a069279_25_AdaptiveAveragePooling_cu_ef17039c21adaptive_average_poolIN3c108BFloat16EEEvPKT_PS5_iiiilll,"",@"SHT_CUDA_INFO"
	.sectionflags	@""
	.align	4


	//----- nvinfo : EIATTR_CUDA_API_VERSION
	.align		4
        /*0000*/ 	.byte	0x04, 0x37
        /*0002*/ 	.short	(.L_523 - .L_522)
.L_522:
        /*0004*/ 	.word	0x00000082


	//----- nvinfo : EIATTR_KPARAM_INFO
	.align		4
.L_523:
        /*0008*/ 	.byte	0x04, 0x17
        /*000a*/ 	.short	(.L_525 - .L_524)
.L_524:
        /*000c*/ 	.word	0x00000000
        /*0010*/ 	.short	0x0008
        /*0012*/ 	.short	0x0030
        /*0014*/ 	.byte	0x00, 0xf0, 0x21, 0x00


	//----- nvinfo : EIATTR_KPARAM_INFO
	.align		4
.L_525:
        /*0018*/ 	.byte	0x04, 0x17
        /*001a*/ 	.short	(.L_527 - .L_526)
.L_526:
        /*001c*/ 	.word	0x00000000
        /*0020*/ 	.short	0x0007
        /*0022*/ 	.short	0x0028
        /*0024*/ 	.byte	0x00, 0xf0, 0x21, 0x00


	//----- nvinfo : EIATTR_KPARAM_INFO
	.align		4
.L_527:
        /*0028*/ 	.byte	0x04, 0x17
        /*002a*/ 	.short	(.L_529 - .L_528)
.L_528:
        /*002c*/ 	.word	0x00000000
        /*0030*/ 	.short	0x0006
        /*0032*/ 	.short	0x0020
        /*0034*/ 	.byte	0x00, 0xf0, 0x21, 0x00


	//----- nvinfo : EIATTR_KPARAM_INFO
	.align		4
.L_529:
        /*0038*/ 	.byte	0x04, 0x17
        /*003a*/ 	.short	(.L_531 - .L_530)
.L_530:
        /*003c*/ 	.word	0x00000000
        /*0040*/ 	.short	0x0005
        /*0042*/ 	.short	0x001c
        /*0044*/ 	.byte	0x00, 0xf0, 0x11, 0x00


	//----- nvinfo : EIATTR_KPARAM_INFO
	.align		4
.L_531:
        /*0048*/ 	.byte	0x04, 0x17
        /*004a*/ 	.short	(.L_533 - .L_532)
.L_532:
        /*004c*/ 	.word	0x00000000
        /*0050*/ 	.short	0x0004
        /*0052*/ 	.short	0x0018
        /*0054*/ 	.byte	0x00, 0xf0, 0x11, 0x00


	//----- nvinfo : EIATTR_KPARAM_INFO
	.align		4
.L_533:
        /*0058*/ 	.byte	0x04, 0x17
        /*005a*/ 	.short	(.L_535 - .L_534)
.L_534:
        /*005c*/ 	.word	0x00000000
        /*0060*/ 	.short	0x0003
        /*0062*/ 	.short	0x0014
        /*0064*/ 	.byte	0x00, 0xf0, 0x11, 0x00


	//----- nvinfo : EIATTR_KPARAM_INFO
	.align		4
.L_535:
        /*0068*/ 	.byte	0x04, 0x17
        /*006a*/ 	.short	(.L_537 - .L_536)
.L_536:
        /*006c*/ 	.word	0x00000000
        /*0070*/ 	.short	0x0002
        /*0072*/ 	.short	0x0010
        /*0074*/ 	.byte	0x00, 0xf0, 0x11, 0x00


	//----- nvinfo : EIATTR_KPARAM_INFO
	.align		4
.L_537:
        /*0078*/ 	.byte	0x04, 0x17
        /*007a*/ 	.short	(.L_539 - .L_538)
.L_538:
        /*007c*/ 	.word	0x00000000
        /*0080*/ 	.short	0x0001
        /*0082*/ 	.short	0x0008
        /*0084*/ 	.byte	0x00, 0xf5, 0x21, 0x00


	//----- nvinfo : EIATTR_KPARAM_INFO
	.align		4
.L_539:
        /*0088*/ 	.byte	0x04, 0x17
        /*008a*/ 	.short	(.L_541 - .L_540)
.L_540:
        /*008c*/ 	.word	0x00000000
        /*0090*/ 	.short	0x0000
        /*0092*/ 	.short	0x0000
        /*0094*/ 	.byte	0x00, 0xf5, 0x21, 0x00


	//----- nvinfo : EIATTR_SPARSE_MMA_MASK
	.align		4
.L_541:
        /*0098*/ 	.byte	0x03, 0x50
        /*009a*/ 	.short	0x0000


	//----- nvinfo : EIATTR_MAXREG_COUNT
	.align		4
        /*009c*/ 	.byte	0x03, 0x1b
        /*009e*/ 	.short	0x00ff


	//----- nvinfo : EIATTR_MERCURY_ISA_VERSION
	.align		4
        /*00a0*/ 	.byte	0x03, 0x5f
        /*00a2*/ 	.short	0x0101


	//----- nvinfo : EIATTR_VRC_CTA_INIT_COUNT
	.align		4
        /*00a4*/ 	.byte	0x02, 0x4a
	.zero		1
	.zero		1


	//----- nvinfo : EIATTR_EXIT_INSTR_OFFSETS
	.align		4
        /*00a8*/ 	.byte	0x04, 0x1c
        /*00aa*/ 	.short	(.L_543 - .L_542)


	//   ....[0]....
.L_542:
        /*00ac*/ 	.word	0x00000070


	//   ....[1]....
        /*00b0*/ 	.word	0x00001f20


	//----- nvinfo : EIATTR_CRS_STACK_SIZE
	.align		4
.L_543:
        /*00b4*/ 	.byte	0x04, 0x1e
        /*00b6*/ 	.short	(.L_545 - .L_544)
.L_544:
        /*00b8*/ 	.word	0x00000000


	//----- nvinfo : EIATTR_CBANK_PARAM_SIZE
	.align		4
.L_545:
        /*00bc*/ 	.byte	0x03, 0x19
        /*00be*/ 	.short	0x0038


	//----- nvinfo : EIATTR_PARAM_CBANK
	.align		4
        /*00c0*/ 	.byte	0x04, 0x0a
        /*00c2*/ 	.short	(.L_547 - .L_546)
	.align		4
.L_546:
        /*00c4*/ 	.word	index@(.nv.constant0._ZN2at6native58_GLOBAL__N__9a069279_25_AdaptiveAveragePooling_cu_ef17039c21adaptive_average_poolIN3c108BFloat16EEEvPKT_PS5_iiiilll)
        /*00c8*/ 	.short	0x0380
        /*00ca*/ 	.short	0x0038


	//----- nvinfo : EIATTR_SW_WAR
	.align		4
.L_547:
        /*00cc*/ 	.byte	0x04, 0x36
        /*00ce*/ 	.short	(.L_549 - .L_548)
.L_548:
        /*00d0*/ 	.word	0x00000008
.L_549:


//--------------------- .nv.info._ZN2at6native58_GLOBAL__N__9a069279_25_AdaptiveAveragePooling_cu_ef17039c21adaptive_average_poolIN3c104HalfEEEvPKT_PS5_iiiilll --------------------------
	.section	.nv.info._ZN2at6native58_GLOBAL__N__9a069279_25_AdaptiveAveragePooling_cu_ef17039c21adaptive_average_poolIN3c104HalfEEEvPKT_PS5_iiiilll,"",@"SHT_CUDA_INFO"
	.sectionflags	@""
	.align	4


	//----- nvinfo : EIATTR_CUDA_API_VERSION
	.align		4
        /*0000*/ 	.byte	0x04, 0x37
        /*0002*/ 	.short	(.L_551 - .L_550)
.L_550:
        /*0004*/ 	.word	0x00000082


	//----- nvinfo : EIATTR_KPARAM_INFO
	.align		4
.L_551:
        /*0008*/ 	.byte	0x04, 0x17
        /*000a*/ 	.short	(.L_553 - .L_552)
.L_552:
        /*000c*/ 	.word	0x00000000
        /*0010*/ 	.short	0x0008
        /*0012*/ 	.short	0x0030
        /*0014*/ 	.byte	0x00, 0xf0, 0x21, 0x00


	//----- nvinfo : EIATTR_KPARAM_INFO
	.align		4
.L_553:
        /*0018*/ 	.byte	0x04, 0x17
        /*001a*/ 	.short	(.L_555 - .L_554)
.L_554:
        /*001c*/ 	.word	0x00000000
        /*0020*/ 	.short	0x0007
        /*0022*/ 	.short	0x0028
        /*0024*/ 	.byte	0x00, 0xf0, 0x21, 0x00


	//----- nvinfo : EIATTR_KPARAM_INFO
	.align		4
.L_555:
        /*0028*/ 	.byte	0x04, 0x17
        /*002a*/ 	.short	(.L_557 - .L_556)
.L_556:
        /*002c*/ 	.word	0x00000000
        /*0030*/ 	.short	0x0006
        /*0032*/ 	.short	0x0020
        /*0034*/ 	.byte	0x00, 0xf0, 0x21, 0x00


	//----- nvinfo : EIATTR_KPARAM_INFO
	.align		4
.L_557:
        /*0038*/ 	.byte	0x04, 0x17
        /*003a*/ 	.short	(.L_559 - .L_558)
.L_558:
        /*003c*/ 	.word	0x00000000
        /*0040*/ 	.short	0x0005
        /*0042*/ 	.short	0x001c
        /*0044*/ 	.byte	0x00, 0xf0, 0x11, 0x00


	//----- nvinfo : EIATTR_KPARAM_INFO
	.align		4
.L_559:
        /*0048*/ 	.byte	0x04, 0x17
        /*004a*/ 	.short	(.L_561 - .L_560)
.L_560:
        /*004c*/ 	.word	0x00000000
        /*0050*/ 	.short	0x0004
        /*0052*/ 	.short	0x0018
        /*0054*/ 	.byte	0x00, 0xf0, 0x11, 0x00


	//----- nvinfo : EIATTR_KPARAM_INFO
	.align		4
.L_561:
        /*0058*/ 	.byte	0x04, 0x17
        /*005a*/ 	.short	(.L_563 - .L_562)
.L_562:
        /*005c*/ 	.word	0x00000000
        /*0060*/ 	.short	0x0003
        /*0062*/ 	.short	0x0014
        /*0064*/ 	.byte	0x00, 0xf0, 0x11, 0x00


	//----- nvinfo : EIATTR_KPARAM_INFO
	.align		4
.L_563:
        /*0068*/ 	.byte	0x04, 0x17
        /*006a*/ 	.short	(.L_565 - .L_564)
.L_564:
        /*006c*/ 	.word	0x00000000
        /*0070*/ 	.short	0x0002
        /*0072*/ 	.short	0x0010
        /*0074*/ 	.byte	0x00, 0xf0, 0x11, 0x00


	//----- nvinfo : EIATTR_KPARAM_INFO
	.align		4
.L_565:
        /*0078*/ 	.byte	0x04, 0x17
        /*007a*/ 	.short	(.L_567 - .L_566)
.L_566:
        /*007c*/ 	.word	0x00000000
        /*0080*/ 	.short	0x0001
        /*0082*/ 	.short	0x0008
        /*0084*/ 	.byte	0x00, 0xf5, 0x21, 0x00


	//----- nvinfo : EIATTR_KPARAM_INFO
	.align		4
.L_567:
        /*0088*/ 	.byte	0x04, 0x17
        /*008a*/ 	.short	(.L_569 - .L_568)
.L_568:
        /*008c*/ 	.word	0x00000000
        /*0090*/ 	.short	0x0000
        /*0092*/ 	.short	0x0000
        /*0094*/ 	.byte	0x00, 0xf5, 0x21, 0x00


	//----- nvinfo : EIATTR_SPARSE_MMA_MASK
	.align		4
.L_569:
        /*0098*/ 	.byte	0x03, 0x50
        /*009a*/ 	.short	0x0000


	//----- nvinfo : EIATTR_MAXREG_COUNT
	.align		4
        /*009c*/ 	.byte	0x03, 0x1b
        /*009e*/ 	.short	0x00ff


	//----- nvinfo : EIATTR_MERCURY_ISA_VERSION
	.align		4
        /*00a0*/ 	.byte	0x03, 0x5f
        /*00a2*/ 	.short	0x0101


	//----- nvinfo : EIATTR_VRC_CTA_INIT_COUNT
	.align		4
        /*00a4*/ 	.byte	0x02, 0x4a
	.zero		1
	.zero		1


	//----- nvinfo : EIATTR_EXIT_INSTR_OFFSETS
	.align		4
        /*00a8*/ 	.byte	0x04, 0x1c
        /*00aa*/ 	.short	(.L_571 - .L_570)


	//   ....[0]....
.L_570:
        /*00ac*/ 	.word	0x00000070


	//   ....[1]....
        /*00b0*/ 	.word	0x00001f20


	//----- nvinfo : EIATTR_CRS_STACK_SIZE
	.align		4
.L_571:
        /*00b4*/ 	.byte	0x04, 0x1e
        /*00b6*/ 	.short	(.L_573 - .L_572)
.L_572:
        /*00b8*/ 	.word	0x00000000


	//----- nvinfo : EIATTR_CBANK_PARAM_SIZE
	.align		4
.L_573:
        /*00bc*/ 	.byte	0x03, 0x19
        /*00be*/ 	.short	0x0038


	//----- nvinfo : EIATTR_PARAM_CBANK
	.align		4
        /*00c0*/ 	.byte	0x04, 0x0a
        /*00c2*/ 	.short	(.L_575 - .L_574)
	.align		4
.L_574:
        /*00c4*/ 	.word	index@(.nv.constant0._ZN2at6native58_GLOBAL__N__9a069279_25_AdaptiveAveragePooling_cu_ef17039c21adaptive_average_poolIN3c104HalfEEEvPKT_PS5_iiiilll)
        /*00c8*/ 	.short	0x0380
        /*00ca*/ 	.short	0x0038


	//----- nvinfo : EIATTR_SW_WAR
	.align		4
.L_575:
        /*00cc*/ 	.byte	0x04, 0x36
        /*00ce*/ 	.short	(.L_577 - .L_576)
.L_576:
        /*00d0*/ 	.word	0x00000008
.L_577:


//--------------------- .nv.info._ZN2at6native58_GLOBAL__N__9a069279_25_AdaptiveAveragePooling_cu_ef17039c21adaptive_average_poolIfEEvPKT_PS3_iiiilll --------------------------
	.section	.nv.info._ZN2at6native58_GLOBAL__N__9a069279_25_AdaptiveAveragePooling_cu_ef17039c21adaptive_average_poolIfEEvPKT_PS3_iiiilll,"",@"SHT_CUDA_INFO"
	.sectionflags	@""
	.align	4


	//----- nvinfo : EIATTR_CUDA_API_VERSION
	.align		4
        /*0000*/ 	.byte	0x04, 0x37
        /*0002*/ 	.short	(.L_579 - .L_578)
.L_578:
        /*0004*/ 	.word	0x00000082


	//----- nvinfo : EIATTR_KPARAM_INFO
	.align		4
.L_579:
        /*0008*/ 	.byte	0x04, 0x17
        /*000a*/ 	.short	(.L_581 - .L_580)
.L_580:
        /*000c*/ 	.word	0x00000000
        /*0010*/ 	.short	0x0008
        /*0012*/ 	.short	0x0030
        /*0014*/ 	.byte	0x00, 0xf0, 0x21, 0x00


	//----- nvinfo : EIATTR_KPARAM_INFO
	.align		4
.L_581:
        /*0018*/ 	.byte	0x04, 0x17
        /*001a*/ 	.short	(.L_583 - .L_582)
.L_582:
        /*001c*/ 	.word	0x00000000
        /*0020*/ 	.short	0x0007
        /*0022*/ 	.short	0x0028
        /*0024*/ 	.byte	0x00, 0xf0, 0x21, 0x00


	//----- nvinfo : EIATTR_KPARAM_INFO
	.align		4
.L_583:
        /*0028*/ 	.byte	0x04, 0x17
        /*002a*/ 	.short	(.L_585 - .L_584)
.L_584:
        /*002c*/ 	.word	0x00000000
        /*0030*/ 	.short	0x0006
        /*0032*/ 	.short	0x0020
        /*0034*/ 	.byte	0x00, 0xf0, 0x21, 0x00


	//----- nvinfo : EIATTR_KPARAM_INFO
	.align		4
.L_585:
        /*0038*/ 	.byte	0x04, 0x17
        /*003a*/ 	.short	(.L_587 - .L_586)
.L_586:
        /*003c*/ 	.word	0x00000000
        /*0040*/ 	.short	0x0005
        /*0042*/ 	.short	0x001c
        /*0044*/ 	.byte	0x00, 0xf0, 0x11, 0x00


	//----- nvinfo : EIATTR_KPARAM_INFO
	.align		4
.L_587:
        /*0048*/ 	.byte	0x04, 0x17
        /*004a*/ 	.short	(.L_589 - .L_588)
.L_588:
        /*004c*/ 	.word	0x00000000
        /*0050*/ 	.short	0x0004
        /*0052*/ 	.short	0x0018
        /*0054*/ 	.byte	0x00, 0xf0, 0x11, 0x00


	//----- nvinfo : EIATTR_KPARAM_INFO
	.align		4
.L_589:
        /*0058*/ 	.byte	0x04, 0x17
        /*005a*/ 	.short	(.L_591 - .L_590)
.L_590:
        /*005c*/ 	.word	0x00000000
        /*0060*/ 	.short	0x0003
        /*0062*/ 	.short	0x0014
        /*0064*/ 	.byte	0x00, 0xf0, 0x11, 0x00


	//----- nvinfo : EIATTR_KPARAM_INFO
	.align		4
.L_591:
        /*0068*/ 	.byte	0x04, 0x17
        /*006a*/ 	.short	(.L_593 - .L_592)
.L_592:
        /*006c*/ 	.word	0x00000000
        /*0070*/ 	.short	0x0002
        /*0072*/ 	.short	0x0010
        /*0074*/ 	.byte	0x00, 0xf0, 0x11, 0x00


	//----- nvinfo : EIATTR_KPARAM_INFO
	.align		4
.L_593:
        /*0078*/ 	.byte	0x04, 0x17
        /*007a*/ 	.short	(.L_595 - .L_594)
.L_594:
        /*007c*/ 	.word	0x00000000
        /*0080*/ 	.short	0x0001
        /*0082*/ 	.short	0x0008
        /*0084*/ 	.byte	0x00, 0xf5, 0x21, 0x00


	//----- nvinfo : EIATTR_KPARAM_INFO
	.align		4
.L_595:
        /*0088*/ 	.byte	0x04, 0x17
        /*008a*/ 	.short	(.L_597 - .L_596)
.L_596:
        /*008c*/ 	.word	0x00000000
        /*0090*/ 	.short	0x0000
        /*0092*/ 	.short	0x0000
        /*0094*/ 	.byte	0x00, 0xf5, 0x21, 0x00


	//----- nvinfo : EIATTR_SPARSE_MMA_MASK
	.align		4
.L_597:
        /*0098*/ 	.byte	0x03, 0x50
        /*009a*/ 	.short	0x0000


	//----- nvinfo : EIATTR_MAXREG_COUNT
	.align		4
        /*009c*/ 	.byte	0x03, 0x1b
        /*009e*/ 	.short	0x00ff


	//----- nvinfo : EIATTR_MERCURY_ISA_VERSION
	.align		4
        /*00a0*/ 	.byte	0x03, 0x5f
        /*00a2*/ 	.short	0x0101


	//----- nvinfo : EIATTR_VRC_CTA_INIT_COUNT
	.align		4
        /*00a4*/ 	.byte	0x02, 0x4a
	.zero		1
	.zero		1


	//----- nvinfo : EIATTR_EXIT_INSTR_OFFSETS
	.align		4
        /*00a8*/ 	.byte	0x04, 0x1c
        /*00aa*/ 	.short	(.L_599 - .L_598)


	//   ....[0]....
.L_598:
        /*00ac*/ 	.word	0x00000070


	//   ....[1]....
        /*00b0*/ 	.word	0x00001cf0


	//----- nvinfo : EIATTR_CRS_STACK_SIZE
	.align		4
.L_599:
        /*00b4*/ 	.byte	0x04, 0x1e
        /*00b6*/ 	.short	(.L_601 - .L_600)
.L_600:
        /*00b8*/ 	.word	0x00000000


	//----- nvinfo : EIATTR_CBANK_PARAM_SIZE
	.align		4
.L_601:
        /*00bc*/ 	.byte	0x03, 0x19
        /*00be*/ 	.short	0x0038


	//----- nvinfo : EIATTR_PARAM_CBANK
	.align		4
        /*00c0*/ 	.byte	0x04, 0x0a
        /*00c2*/ 	.short	(.L_603 - .L_602)
	.align		4
.L_602:
        /*00c4*/ 	.word	index@(.nv.constant0._ZN2at6native58_GLOBAL__N__9a069279_25_AdaptiveAveragePooling_cu_ef17039c21adaptive_average_poolIfEEvPKT_PS3_iiiilll)
        /*00c8*/ 	.short	0x0380
        /*00ca*/ 	.short	0x0038


	//----- nvinfo : EIATTR_SW_WAR
	.align		4
.L_603:
        /*00cc*/ 	.byte	0x04, 0x36
        /*00ce*/ 	.short	(.L_605 - .L_604)
.L_604:
        /*00d0*/ 	.word	0x00000008
.L_605:


//--------------------- .nv.info._ZN2at6native58_GLOBAL__N__9a069279_25_AdaptiveAveragePooling_cu_ef17039c21adaptive_average_poolIdEEvPKT_PS3_iiiilll --------------------------
	.section	.nv.info._ZN2at6native58_GLOBAL__N__9a069279_25_AdaptiveAveragePooling_cu_ef17039c21adaptive_average_poolIdEEvPKT_PS3_iiiilll,"",@"SHT_CUDA_INFO"
	.sectionflags	@""
	.align	4


	//----- nvinfo : EIATTR_CUDA_API_VERSION
	.align		4
        /*0000*/ 	.byte	0x04, 0x37
        /*0002*/ 	.short	(.L_607 - .L_606)
.L_606:
        /*0004*/ 	.word	0x00000082


	//----- nvinfo : EIATTR_KPARAM_INFO
	.align		4
.L_607:
        /*0008*/ 	.byte	0x04, 0x17
        /*000a*/ 	.short	(.L_609 - .L_608)
.L_608:
        /*000c*/ 	.word	0x00000000
        /*0010*/ 	.short	0x0008
        /*0012*/ 	.short	0x0030
        /*0014*/ 	.byte	0x00, 0xf0, 0x21, 0x00


	//----- nvinfo : EIATTR_KPARAM_INFO
	.align		4
.L_609:
        /*0018*/ 	.byte	0x04, 0x17
        /*001a*/ 	.short	(.L_611 - .L_610)
.L_610:
        /*001c*/ 	.word	0x00000000
        /*0020*/ 	.short	0x0007
        /*0022*/ 	.short	0x0028
        /*0024*/ 	.byte	0x00, 0xf0, 0x21, 0x00


	//----- nvinfo : EIATTR_KPARAM_INFO
	.align		4
.L_611:
        /*0028*/ 	.byte	0x04, 0x17
        /*002a*/ 	.short	(.L_613 - .L_612)
.L_612:
        /*002c*/ 	.word	0x00000000
        /*0030*/ 	.short	0x0006
        /*0032*/ 	.short	0x0020
        /*0034*/ 	.byte	0x00, 0xf0, 0x21, 0x00


	//----- nvinfo : EIATTR_KPARAM_INFO
	.align		4
.L_613:
        /*0038*/ 	.byte	0x04, 0x17
        /*003a*/ 	.short	(.L_615 - .L_614)
.L_614:
        /*003c*/ 	.word	0x00000000
        /*0040*/ 	.short	0x0005
        /*0042*/ 	.short	0x001c
        /*0044*/ 	.byte	0x00, 0xf0, 0x11, 0x00


	//----- nvinfo : EIATTR_KPARAM_INFO
	.align		4
.L_615:
        /*0048*/ 	.byte	0x04, 0x17
        /*004a*/ 	.short	(.L_617 - .L_616)
.L_616:
        /*004c*/ 	.word	0x00000000
        /*0050*/ 	.short	0x0004
        /*0052*/ 	.short	0x0018
        /*0054*/ 	.byte	0x00, 0xf0, 0x11, 0x00


	//----- nvinfo : EIATTR_KPARAM_INFO
	.align		4
.L_617:
        /*0058*/ 	.byte	0x04, 0x17
        /*005a*/ 	.short	(.L_619 - .L_618)
.L_618:
        /*005c*/ 	.word	0x00000000
        /*0060*/ 	.short	0x0003
        /*0062*/ 	.short	0x0014
        /*0064*/ 	.byte	0x00, 0xf0, 0x11, 0x00


	//----- nvinfo : EIATTR_KPARAM_INFO
	.align		4
.L_619:
        /*0068*/ 	.byte	0x04, 0x17
        /*006a*/ 	.short	(.L_621 - .L_620)
.L_620:
        /*006c*/ 	.word	0x00000000
        /*0070*/ 	.short	0x0002
        /*0072*/ 	.short	0x0010
        /*0074*/ 	.byte	0x00, 0xf0, 0x11, 0x00


	//----- nvinfo : EIATTR_KPARAM_INFO
	.align		4
.L_621:
        /*0078*/ 	.byte	0x04, 0x17
        /*007a*/ 	.short	(.L_623 - .L_622)
.L_622:
        /*007c*/ 	.word	0x00000000
        /*0080*/ 	.short	0x0001
        /*0082*/ 	.short	0x0008
        /*0084*/ 	.byte	0x00, 0xf5, 0x21, 0x00


	//----- nvinfo : EIATTR_KPARAM_INFO
	.align		4
.L_623:
        /*0088*/ 	.byte	0x04, 0x17
        /*008a*/ 	.short	(.L_625 - .L_624)
.L_624:
        /*008c*/ 	.word	0x00000000
        /*0090*/ 	.short	0x0000
        /*0092*/ 	.short	0x0000
        /*0094*/ 	.byte	0x00, 0xf5, 0x21, 0x00


	//----- nvinfo : EIATTR_SPARSE_MMA_MASK
	.align		4
.L_625:
        /*0098*/ 	.byte	0x03, 0x50
        /*009a*/ 	.short	0x0000


	//----- nvinfo : EIATTR_MAXREG_COUNT
	.align		4
        /*009c*/ 	.byte	0x03, 0x1b
        /*009e*/ 	.short	0x00ff


	//----- nvinfo : EIATTR_MERCURY_ISA_VERSION
	.align		4
        /*00a0*/ 	.byte	0x03, 0x5f
        /*00a2*/ 	.short	0x0101


	//----- nvinfo : EIATTR_VRC_CTA_INIT_COUNT
	.align		4
        /*00a4*/ 	.byte	0x02, 0x4a
	.zero		1
	.zero		1


	//----- nvinfo : EIATTR_EXIT_INSTR_OFFSETS
	.align		4
        /*00a8*/ 	.byte	0x04, 0x1c
        /*00aa*/ 	.short	(.L_627 - .L_626)


	//   ....[0]....
.L_626:
        /*00ac*/ 	.word	0x00000070


	//   ....[1]....
        /*00b0*/ 	.word	0x00001fa0


	//----- nvinfo : EIATTR_CRS_STACK_SIZE
	.align		4
.L_627:
        /*00b4*/ 	.byte	0x04, 0x1e
        /*00b6*/ 	.short	(.L_629 - .L_628)
.L_628:
        /*00b8*/ 	.word	0x00000000


	//----- nvinfo : EIATTR_CBANK_PARAM_SIZE
	.align		4
.L_629:
        /*00bc*/ 	.byte	0x03, 0x19
        /*00be*/ 	.short	0x0038


	//----- nvinfo : EIATTR_PARAM_CBANK
	.align		4
        /*00c0*/ 	.byte	0x04, 0x0a
        /*00c2*/ 	.short	(.L_631 - .L_630)
	.align		4
.L_630:
        /*00c4*/ 	.word	index@(.nv.constant0._ZN2at6native58_GLOBAL__N__9a069279_25_AdaptiveAveragePooling_cu_ef17039c21adaptive_average_poolIdEEvPKT_PS3_iiiilll)
        /*00c8*/ 	.short	0x0380
        /*00ca*/ 	.short	0x0038


	//----- nvinfo : EIATTR_SW_WAR
	.align		4
.L_631:
        /*00cc*/ 	.byte	0x04, 0x36
        /*00ce*/ 	.short	(.L_633 - .L_632)
.L_632:
        /*00d0*/ 	.word	0x00000008
.L_633:


//--------------------- .nv.info._ZN2at6native58_GLOBAL__N__9a069279_25_AdaptiveAveragePooling_cu_ef17039c26adaptive_average_pool_nhwcIiN3c108BFloat16EEEvPKT0_PS5_iiiiiiiiT_S9_S9_S9_ --------------------------
	.section	.nv.info._ZN2at6native58_GLOBAL__N__9a069279_25_AdaptiveAveragePooling_cu_ef17039c26adaptive_average_pool_nhwcIiN3c108BFloat16EEEvPKT0_PS5_iiiiiiiiT_S9_S9_S9_,"",@"SHT_CUDA_INFO"
	.sectionflags	@""
	.align	4


	//----- nvinfo : EIATTR_CUDA_API_VERSION
	.align		4
        /*0000*/ 	.byte	0x04, 0x37
        /*0002*/ 	.short	(.L_635 - .L_634)
.L_634:
        /*0004*/ 	.word	0x00000082


	//----- nvinfo : EIATTR_KPARAM_INFO
	.align		4
.L_635:
        /*0008*/ 	.byte	0x04, 0x17
        /*000a*/ 	.short	(.L_637 - .L_636)
.L_636:
        /*000c*/ 	.word	0x00000000
        /*0010*/ 	.short	0x000d
        /*0012*/ 	.short	0x003c
        /*0014*/ 	.byte	0x00, 0xf0, 0x11, 0x00


	//----- nvinfo : EIATTR_KPARAM_INFO
	.align		4
.L_637:
        /*0018*/ 	.byte	0x04, 0x17
        /*001a*/ 	.short	(.L_639 - .L_638)
.L_638:
        /*001c*/ 	.word	0x00000000
        /*0020*/ 	.short	0x000c
        /*0022*/ 	.short	0x0038
        /*0024*/ 	.byte	0x00, 0xf0, 0x11, 0x00


	//----- nvinfo : EIATTR_KPARAM_INFO
	.align		4
.L_639:
        /*0028*/ 	.byte	0x04, 0x17
        /*002a*/ 	.short	(.L_641 - .L_640)
.L_640:
        /*002c*/ 	.word	0x00000000
        /*0030*/ 	.short	0x000b
        /*0032*/ 	.short	0x0034
        /*0034*/ 	.byte	0x00, 0xf0, 0x11, 0x00


	//----- nvinfo : EIATTR_KPARAM_INFO
	.align		4
.L_641:
        /*0038*/ 	.byte	0x04, 0x17
        /*003a*/ 	.short	(.L_643 - .L_642)
.L_642:
        /*003c*/ 	.word	0x00000000
        /*0040*/ 	.short	0x000a
        /*0042*/ 	.short	0x0030
        /*0044*/ 	.byte	0x00, 0xf0, 0x11, 0x00


	//----- nvinfo : EIATTR_KPARAM_INFO
	.align		4
.L_643:
        /*0048*/ 	.byte	0x04, 0x17
        /*004a*/ 	.short	(.L_645 - .L_644)
.L_644:
        /*004c*/ 	.word	0x00000000
        /*0050*/ 	.short	0x0009
        /*0052*/ 	.short	0x002c
        /*0054*/ 	.byte	0x00, 0xf0, 0x11, 0x00


	//----- nvinfo : EIATTR_KPARAM_INFO
	.align		4
.L_645:
        /*0058*/ 	.byte	0x04, 0x17
        /*005a*/ 	.short	(.L_647 - .L_646)
.L_646:
        /*005c*/ 	.word	0x00000000
        /*0060*/ 	.short	0x0008
        /*0062*/ 	.short	0x0028
        /*0064*/ 	.byte	0x00, 0xf0, 0x11, 0x00


	//----- nvinfo : EIATTR_KPARAM_INFO
	.align		4
.L_647:
        /*0068*/ 	.byte	0x04, 0x17
        /*006a*/ 	.short	(.L_649 - .L_648)
.L_648:
        /*006c*/ 	.word	0x00000000
        /*0070*/ 	.short	0x0007
        /*0072*/ 	.short	0x0024
        /*0074*/ 	.byte	0x00, 0xf0, 0x11, 0x00


	//----- nvinfo : EIATTR_KPARAM_INFO
	.align		4
.L_649:
        /*0078*/ 	.byte	0x04, 0x17
        /*007a*/ 	.short	(.L_651 - .L_650)
.L_650:
        /*007c*/ 	.word	0x00000000
        /*0080*/ 	.short	0x0006
        /*0082*/ 	.short	0x0020
        /*0084*/ 	.byte	0x00, 0xf0, 0x11, 0x00


	//----- nvinfo : EIATTR_KPARAM_INFO
	.align		4
.L_651:
        /*0088*/ 	.byte	0x04, 0x17
        /*008a*/ 	.short	(.L_653 - .L_652)
.L_652:
        /*008c*/ 	.word	0x00000000
        /*0090*/ 	.short	0x0005
        /*0092*/ 	.short	0x001c
        /*0094*/ 	.byte	0x00, 0xf0, 0x11, 0x00


	//----- nvinfo : EIATTR_KPARAM_INFO
	.align		4
.L_653:
        /*0098*/ 	.byte	0x04, 0x17
        /*009a*/ 	.short	(.L_655 - .L_654)
.L_654:
        /*009c*/ 	.word	0x00000000
        /*00a0*/ 	.short	0x0004
        /*00a2*/ 	.short	0x0018
        /*00a4*/ 	.byte	0x00, 0xf0, 0x11, 0x00


	//----- nvinfo : EIATTR_KPARAM_INFO
	.align		4
.L_655:
        /*00a8*/ 	.byte	0x04, 0x17
        /*00aa*/ 	.short	(.L_657 - .L_656)
.L_656:
        /*00ac*/ 	.word	0x00000000
        /*00b0*/ 	.short	0x0003
        /*00b2*/ 	.short	0x0014
        /*00b4*/ 	.byte	0x00, 0xf0, 0x11, 0x00


	//----- nvinfo : EIATTR_KPARAM_INFO
	.align		4
.L_657:
        /*00b8*/ 	.byte	0x04, 0x17
        /*00ba*/ 	.short	(.L_659 - .L_658)
.L_658:
        /*00bc*/ 	.word	0x00000000
        /*00c0*/ 	.short	0x0002
        /*00c2*/ 	.short	0x0010
        /*00c4*/ 	.byte	0x00, 0xf0, 0x11, 0x00


	//----- nvinfo : EIATTR_KPARAM_INFO
	.align		4
.L_659:
        /*00c8*/ 	.byte	0x04, 0x17
        /*00ca*/ 	.short	(.L_661 - .L_660)
.L_660:
        /*00cc*/ 	.word	0x00000000
        /*00d0*/ 	.short	0x0001
        /*00d2*/ 	.short	0x0008
        /*00d4*/ 	.byte	0x00, 0xf5, 0x21, 0x00


	//----- nvinfo : EIATTR_KPARAM_INFO
	.align		4
.L_661:
        /*00d8*/ 	.byte	0x04, 0x17
        /*00da*/ 	.short	(.L_663 - .L_662)
.L_662:
        /*00dc*/ 	.word	0x00000000
        /*00e0*/ 	.short	0x0000
        /*00e2*/ 	.short	0x0000
        /*00e4*/ 	.byte	0x00, 0xf5, 0x21, 0x00


	//----- nvinfo : EIATTR_SPARSE_MMA_MASK
	.align		4
.L_663:
        /*00e8*/ 	.byte	0x03, 0x50
        /*00ea*/ 	.short	0x0000


	//----- nvinfo : EIATTR_MAXREG_COUNT
	.align		4
        /*00ec*/ 	.byte	0x03, 0x1b
        /*00ee*/ 	.short	0x0040


	//----- nvinfo : EIATTR_NUM_BARRIERS
	.align		4
        /*00f0*/ 	.byte	0x02, 0x4c
        /*00f2*/ 	.byte	0x01
	.zero		1


	//----- nvinfo : EIATTR_MERCURY_ISA_VERSION
	.align		4
        /*00f4*/ 	.byte	0x03, 0x5f
        /*00f6*/ 	.short	0x0101


	//----- nvinfo : EIATTR_VRC_CTA_INIT_COUNT
	.align		4
        /*00f8*/ 	.byte	0x02, 0x4a
	.zero		1
	.zero		1


	//----- nvinfo : EIATTR_EXIT_INSTR_OFFSETS
	.align		4
        /*00fc*/ 	.byte	0x04, 0x1c
        /*00fe*/ 	.short	(.L_665 - .L_664)


	//   ....[0]....
.L_664:
        /*0100*/ 	.word	0x00000900


	//   ....[1]....
        /*0104*/ 	.word	0x000015d0


	//----- nvinfo : EIATTR_MAX_THREADS
	.align		4
.L_665:
        /*0108*/ 	.byte	0x04, 0x05
        /*010a*/ 	.short	(.L_667 - .L_666)
.L_666:
        /*010c*/ 	.word	0x00000400
        /*0110*/ 	.word	0x00000001
        /*0114*/ 	.word	0x00000001


	//----- nvinfo : EIATTR_CRS_STACK_SIZE
	.align		4
.L_667:
        /*0118*/ 	.byte	0x04, 0x1e
        /*011a*/ 	.short	(.L_669 - .L_668)
.L_668:
        /*011c*/ 	.word	0x00000000


	//----- nvinfo : EIATTR_CBANK_PARAM_SIZE
	.align		4
.L_669:
        /*0120*/ 	.byte	0x03, 0x19
        /*0122*/ 	.short	0x0040


	//----- nvinfo : EIATTR_PARAM_CBANK
	.align		4
        /*0124*/ 	.byte	0x04, 0x0a
        /*0126*/ 	.short	(.L_671 - .L_670)
	.align		4
.L_670:
        /*0128*/ 	.word	index@(.nv.constant0._ZN2at6native58_GLOBAL__N__9a069279_25_AdaptiveAveragePooling_cu_ef17039c26adaptive_average_pool_nhwcIiN3c108BFloat16EEEvPKT0_PS5_iiiiiiiiT_S9_S9_S9_)
        /*012c*/ 	.short	0x0380
        /*012e*/ 	.short	0x0040


	//----- nvinfo : EIATTR_SW_WAR
	.align		4
.L_671:
        /*0130*/ 	.byte	0x04, 0x36
        /*0132*/ 	.short	(.L_673 - .L_672)
.L_672:
        /*0134*/ 	.word	0x00000008
.L_673:


//--------------------- .nv.info._ZN2at6native58_GLOBAL__N__9a069279_25_AdaptiveAveragePooling_cu_ef17039c26adaptive_average_pool_nhwcIiN3c104HalfEEEvPKT0_PS5_iiiiiiiiT_S9_S9_S9_ --------------------------
	.section	.nv.info._ZN2at6native58_GLOBAL__N__9a069279_25_AdaptiveAveragePooling_cu_ef17039c26adaptive_average_pool_nhwcIiN3c104HalfEEEvPKT0_PS5_iiiiiiiiT_S9_S9_S9_,"",@"SHT_CUDA_INFO"
	.sectionflags	@""
	.align	4


	//----- nvinfo : EIATTR_CUDA_API_VERSION
	.align		4
        /*0000*/ 	.byte	0x04, 0x37
        /*0002*/ 	.short	(.L_675 - .L_674)
.L_674:
        /*0004*/ 	.word	0x00000082


	//----- nvinfo : EIATTR_KPARAM_INFO
	.align		4
.L_675:
        /*0008*/ 	.byte	0x04, 0x17
        /*000a*/ 	.short	(.L_677 - .L_676)
.L_676:
        /*000c*/ 	.word	0x00000000
        /*0010*/ 	.short	0x000d
        /*0012*/ 	.short	0x003c
        /*0014*/ 	.byte	0x00, 0xf0, 0x11, 0x00


	//----- nvinfo : EIATTR_KPARAM_INFO
	.align		4
.L_677:
        /*0018*/ 	.byte	0x04, 0x17
        /*001a*/ 	.short	(.L_679 - .L_678)
.L_678:
        /*001c*/ 	.word	0x00000000
        /*0020*/ 	.short	0x000c
        /*0022*/ 	.short	0x0038
        /*0024*/ 	.byte	0x00, 0xf0, 0x11, 0x00


	//----- nvinfo : EIATTR_KPARAM_INFO
	.align		4
.L_679:
        /*0028*/ 	.byte	0x04, 0x17
        /*002a*/ 	.short	(.L_681 - .L_680)
.L_680:
        /*002c*/ 	.word	0x00000000
        /*0030*/ 	.short	0x000b
        /*0032*/ 	.short	0x0034
        /*0034*/ 	.byte	0x00, 0xf0, 0x11, 0x00


	//----- nvinfo : EIATTR_KPARAM_INFO
	.align		4
.L_681:
        /*0038*/ 	.byte	0x04, 0x17
        /*003a*/ 	.short	(.L_683 - .L_682)
.L_682:
        /*003c*/ 	.word	0x00000000
        /*0040*/ 	.short	0x000a
        /*0042*/ 	.short	0x0030
        /*0044*/ 	.byte	0x00, 0xf0, 0x11, 0x00


	//----- nvinfo : EIATTR_KPARAM_INFO
	.align		4
.L_683:
        /*0048*/ 	.byte	0x04, 0x17
        /*004a*/ 	.short	(.L_685 - .L_684)
.L_684:
        /*004c*/ 	.word	0x00000000
        /*0050*/ 	.short	0x0009
        /*0052*/ 	.short	0x002c
        /*0054*/ 	.byte	0x00, 0xf0, 0x11, 0x00


	//----- nvinfo : EIATTR_KPARAM_INFO
	.align		4
.L_685:
        /*0058*/ 	.byte	0x04, 0x17
        /*005a*/ 	.short	(.L_687 - .L_686)
.L_686:
        /*005c*/ 	.word	0x00000000
        /*0060*/ 	.short	0x0008
        /*0062*/ 	.short	0x0028
        /*0064*/ 	.byte	0x00, 0xf0, 0x11, 0x00


	//----- nvinfo : EIATTR_KPARAM_INFO
	.align		4
.L_687:
        /*0068*/ 	.byte	0x04, 0x17
        /*006a*/ 	.short	(.L_689 - .L_688)
.L_688:
        /*006c*/ 	.word	0x00000000
        /*0070*/ 	.short	0x0007
        /*0072*/ 	.short	0x0024
        /*0074*/ 	.byte	0x00, 0xf0, 0x11, 0x00


	//----- nvinfo : EIATTR_KPARAM_INFO
	.align		4
.L_689:
        /*0078*/ 	.byte	0x04, 0x17
        /*007a*/ 	.short	(.L_691 - .L_690)
.L_690:
        /*007c*/ 	.word	0x00000000
        /*0080*/ 	.short	0x0006
        /*0082*/ 	.short	0x0020
        /*0084*/ 	.byte	0x00, 0xf0, 0x11, 0x00


	//----- nvinfo : EIATTR_KPARAM_INFO
	.align		4
.L_691:
        /*0088*/ 	.byte	0x04, 0x17
        /*008a*/ 	.short	(.L_693 - .L_692)
.L_692:
        /*008c*/ 	.word	0x00000000
        /*0090*/ 	.short	0x0005
        /*0092*/ 	.short	0x001c
        /*0094*/ 	.byte	0x00, 0xf0, 0x11, 0x00


	//----- nvinfo : EIATTR_KPARAM_INFO
	.align		4
.L_693:
        /*0098*/ 	.byte	0x04, 0x17
        /*009a*/ 	.short	(.L_695 - .L_694)
.L_694:
        /*009c*/ 	.word	0x00000000
        /*00a0*/ 	.short	0x0004
        /*00a2*/ 	.short	0x0018
        /*00a4*/ 	.byte	0x00, 0xf0, 0x11, 0x00


	//----- nvinfo : EIATTR_KPARAM_INFO
	.align		4
.L_695:
        /*00a8*/ 	.byte	0x04, 0x17
        /*00aa*/ 	.short	(.L_697 - .L_696)
.L_696:
        /*00ac*/ 	.word	0x00000000
        /*00b0*/ 	.short	0x0003
        /*00b2*/ 	.short	0x0014
        /*00b4*/ 	.byte	0x00, 0xf0, 0x11, 0x00


	//----- nvinfo : EIATTR_KPARAM_INFO
	.align		4
.L_697:
        /*00b8*/ 	.byte	0x04, 0x17
        /*00ba*/ 	.short	(.L_699 - .L_698)
.L_698:
        /*00bc*/ 	.word	0x00000000
        /*00c0*/ 	.short	0x0002
        /*00c2*/ 	.short	0x0010
        /*00c4*/ 	.byte	0x00, 0xf0, 0x11, 0x00


	//----- nvinfo : EIATTR_KPARAM_INFO
	.align		4
.L_699:
        /*00c8*/ 	.byte	0x04, 0x17
        /*00ca*/ 	.short	(.L_701 - .L_700)
.L_700:
        /*00cc*/ 	.word	0x00000000
        /*00d0*/ 	.short	0x0001
        /*00d2*/ 	.short	0x0008
        /*00d4*/ 	.byte	0x00, 0xf5, 0x21, 0x00


	//----- nvinfo : EIATTR_KPARAM_INFO
	.align		4
.L_701:
        /*00d8*/ 	.byte	0x04, 0x17
        /*00da*/ 	.short	(.L_703 - .L_702)
.L_702:
        /*00dc*/ 	.word	0x00000000
        /*00e0*/ 	.short	0x0000
        /*00e2*/ 	.short	0x0000
        /*00e4*/ 	.byte	0x00, 0xf5, 0x21, 0x00


	//----- nvinfo : EIATTR_SPARSE_MMA_MASK
	.align		4
.L_703:
        /*00e8*/ 	.byte	0x03, 0x50
        /*00ea*/ 	.short	0x0000


	//----- nvinfo : EIATTR_MAXREG_COUNT
	.align		4
        /*00ec*/ 	.byte	0x03, 0x1b
        /*00ee*/ 	.short	0x0040


	//----- nvinfo : EIATTR_NUM_BARRIERS
	.align		4
        /*00f0*/ 	.byte	0x02, 0x4c
        /*00f2*/ 	.byte	0x01
	.zero		1


	//----- nvinfo : EIATTR_MERCURY_ISA_VERSION
	.align		4
        /*00f4*/ 	.byte	0x03, 0x5f
        /*00f6*/ 	.short	0x0101


	//----- nvinfo : EIATTR_VRC_CTA_INIT_COUNT
	.align		4
        /*00f8*/ 	.byte	0x02, 0x4a
	.zero		1
	.zero		1


	//----- nvinfo : EIATTR_EXIT_INSTR_OFFSETS
	.align		4
        /*00fc*/ 	.byte	0x04, 0x1c
        /*00fe*/ 	.short	(.L_705 - .L_704)


	//   ....[0]....
.L_704:
        /*0100*/ 	.word	0x00000900


	//   ....[1]....
        /*0104*/ 	.word	0x000015d0


	//----- nvinfo : EIATTR_MAX_THREADS
	.align		4
.L_705:
        /*0108*/ 	.byte	0x04, 0x05
        /*010a*/ 	.short	(.L_707 - .L_706)
.L_706:
        /*010c*/ 	.word	0x00000400
        /*0110*/ 	.word	0x00000001
        /*0114*/ 	.word	0x00000001


	//----- nvinfo : EIATTR_CRS_STACK_SIZE
	.align		4
.L_707:
        /*0118*/ 	.byte	0x04, 0x1e
        /*011a*/ 	.short	(.L_709 - .L_708)
.L_708:
        /*011c*/ 	.word	0x00000000


	//----- nvinfo : EIATTR_CBANK_PARAM_SIZE
	.align		4
.L_709:
        /*0120*/ 	.byte	0x03, 0x19
        /*0122*/ 	.short	0x0040


	//----- nvinfo : EIATTR_PARAM_CBANK
	.align		4
        /*0124*/ 	.byte	0x04, 0x0a
        /*0126*/ 	.short	(.L_711 - .L_710)
	.align		4
.L_710:
        /*0128*/ 	.word	index@(.nv.constant0._ZN2at6native58_GLOBAL__N__9a069279_25_AdaptiveAveragePooling_cu_ef17039c26adaptive_average_pool_nhwcIiN3c104HalfEEEvPKT0_PS5_iiiiiiiiT_S9_S9_S9_)
        /*012c*/ 	.short	0x0380
        /*012e*/ 	.short	0x0040


	//----- nvinfo : EIATTR_SW_WAR
	.align		4
.L_711:
        /*0130*/ 	.byte	0x04, 0x36
        /*0132*/ 	.short	(.L_713 - .L_712)
.L_712:
        /*0134*/ 	.word	0x00000008
.L_713:


//--------------------- .nv.info._ZN2at6native58_GLOBAL__N__9a069279_25_AdaptiveAveragePooling_cu_ef17039c26adaptive_average_pool_nhwcIifEEvPKT0_PS3_iiiiiiiiT_S7_S7_S7_ --------------------------
	.section	.nv.info._ZN2at6native58_GLOBAL__N__9a069279_25_AdaptiveAveragePooling_cu_ef17039c26adaptive_average_pool_nhwcIifEEvPKT0_PS3_iiiiiiiiT_S7_S7_S7_,"",@"SHT_CUDA_INFO"
	.sectionflags	@""
	.align	4


	//----- nvinfo : EIATTR_CUDA_API_VERSION
	.align		4
        /*0000*/ 	.byte	0x04, 0x37
        /*0002*/ 	.short	(.L_715 - .L_714)
.L_714:
        /*0004*/ 	.word	0x00000082


	//----- nvinfo : EIATTR_KPARAM_INFO
	.align		4
.L_715:
        /*0008*/ 	.byte	0x04, 0x17
        /*000a*/ 	.short	(.L_717 - .L_716)
.L_716:
        /*000c*/ 	.word	0x00000000
        /*0010*/ 	.short	0x000d
        /*0012*/ 	.short	0x003c
        /*0014*/ 	.byte	0x00, 0xf0, 0x11, 0x00


	//----- nvinfo : EIATTR_KPARAM_INFO
	.align		4
.L_717:
        /*0018*/ 	.byte	0x04, 0x17
        /*001a*/ 	.short	(.L_719 - .L_718)
.L_718:
        /*001c*/ 	.word	0x00000000
        /*0020*/ 	.short	0x000c
        /*0022*/ 	.short	0x0038
        /*0024*/ 	.byte	0x00, 0xf0, 0x11, 0x00


	//----- nvinfo : EIATTR_KPARAM_INFO
	.align		4
.L_719:
        /*0028*/ 	.byte	0x04, 0x17
        /*002a*/ 	.short	(.L_721 - .L_720)
.L_720:
        /*002c*/ 	.word	0x00000000
        /*0030*/ 	.short	0x000b
        /*0032*/ 	.short	0x0034
        /*0034*/ 	.byte	0x00, 0xf0, 0x11, 0x00


	//----- nvinfo : EIATTR_KPARAM_INFO
	.align		4
.L_721:
        /*0038*/ 	.byte	0x04, 0x17
        /*003a*/ 	.short	(.L_723 - .L_722)
.L_722:
        /*003c*/ 	.word	0x00000000
        /*0040*/ 	.short	0x000a
        /*0042*/ 	.short	0x0030
        /*0044*/ 	.byte	0x00, 0xf0, 0x11, 0x00


	//----- nvinfo : EIATTR_KPARAM_INFO
	.align		4
.L_723:
        /*0048*/ 	.byte	0x04, 0x17
        /*004a*/ 	.short	(.L_725 - .L_724)
.L_724:
        /*004c*/ 	.word	0x00000000
        /*0050*/ 	.short	0x0009
        /*0052*/ 	.short	0x002c
        /*0054*/ 	.byte	0x00, 0xf0, 0x11, 0x00


	//----- nvinfo : EIATTR_KPARAM_INFO
	.align		4
.L_725:
        /*0058*/ 	.byte	0x04, 0x17
        /*005a*/ 	.short	(.L_727 - .L_726)
.L_726:
        /*005c*/ 	.word	0x00000000
        /*0060*/ 	.short	0x0008
        /*0062*/ 	.short	0x0028
        /*0064*/ 	.byte	0x00, 0xf0, 0x11, 0x00


	//----- nvinfo : EIATTR_KPARAM_INFO
	.align		4
.L_727:
        /*0068*/ 	.byte	0x04, 0x17
        /*006a*/ 	.short	(.L_729 - .L_728)
.L_728:
        /*006c*/ 	.word	0x00000000
        /*0070*/ 	.short	0x0007
        /*0072*/ 	.short	0x0024
        /*0074*/ 	.byte	0x00, 0xf0, 0x11, 0x00


	//----- nvinfo : EIATTR_KPARAM_INFO
	.align		4
.L_729:
        /*0078*/ 	.byte	0x04, 0x17
        /*007a*/ 	.short	(.L_731 - .L_730)
.L_730:
        /*007c*/ 	.word	0x00000000
        /*0080*/ 	.short	0x0006
        /*0082*/ 	.short	0x0020
        /*0084*/ 	.byte	0x00, 0xf0, 0x11, 0x00


	//----- nvinfo : EIATTR_KPARAM_INFO
	.align		4
.L_731:
        /*0088*/ 	.byte	0x04, 0x17
        /*008a*/ 	.short	(.L_733 - .L_732)
.L_732:
        /*008c*/ 	.word	0x00000000
        /*0090*/ 	.short	0x0005
        /*0092*/ 	.short	0x001c
        /*0094*/ 	.byte	0x00, 0xf0, 0x11, 0x00


	//----- nvinfo : EIATTR_KPARAM_INFO
	.align		4
.L_733:
        /*0098*/ 	.byte	0x04, 0x17
        /*009a*/ 	.short	(.L_735 - .L_734)
.L_734:
        /*009c*/ 	.word	0x00000000
        /*00a0*/ 	.short	0x0004
        /*00a2*/ 	.short	0x0018
        /*00a4*/ 	.byte	0x00, 0xf0, 0x11, 0x00


	//----- nvinfo : EIATTR_KPARAM_INFO
	.align		4
.L_735:
        /*00a8*/ 	.byte	0x04, 0x17
        /*00aa*/ 	.short	(.L_737 - .L_736)
.L_736:
        /*00ac*/ 	.word	0x00000000
        /*00b0*/ 	.short	0x0003
        /*00b2*/ 	.short	0x0014
        /*00b4*/ 	.byte	0x00, 0xf0, 0x11, 0x00


	//----- nvinfo : EIATTR_KPARAM_INFO
	.align		4
.L_737:
        /*00b8*/ 	.byte	0x04, 0x17
        /*00ba*/ 	.short	(.L_739 - .L_738)
.L_738:
        /*00bc*/ 	.word	0x00000000
        /*00c0*/ 	.short	0x0002
        /*00c2*/ 	.short	0x0010
        /*00c4*/ 	.byte	0x00, 0xf0, 0x11, 0x00


	//----- nvinfo : EIATTR_KPARAM_INFO
	.align		4
.L_739:
        /*00c8*/ 	.byte	0x04, 0x17
        /*00ca*/ 	.short	(.L_741 - .L_740)
.L_740:
        /*00cc*/ 	.word	0x00000000
        /*00d0*/ 	.short	0x0001
        /*00d2*/ 	.short	0x0008
        /*00d4*/ 	.byte	0x00, 0xf5, 0x21, 0x00


	//----- nvinfo : EIATTR_KPARAM_INFO
	.align		4
.L_741:
        /*00d8*/ 	.byte	0x04, 0x17
        /*00da*/ 	.short	(.L_743 - .L_742)
.L_742:
        /*00dc*/ 	.word	0x00000000
        /*00e0*/ 	.short	0x0000
        /*00e2*/ 	.short	0x0000
        /*00e4*/ 	.byte	0x00, 0xf5, 0x21, 0x00


	//----- nvinfo : EIATTR_SPARSE_MMA_MASK
	.align		4
.L_743:
        /*00e8*/ 	.byte	0x03, 0x50
        /*00ea*/ 	.short	0x0000


	//----- nvinfo : EIATTR_MAXREG_COUNT
	.align		4
        /*00ec*/ 	.byte	0x03, 0x1b
        /*00ee*/ 	.short	0x0040


	//----- nvinfo : EIATTR_NUM_BARRIERS
	.align		4
        /*00f0*/ 	.byte	0x02, 0x4c
        /*00f2*/ 	.byte	0x01
	.zero		1


	//----- nvinfo : EIATTR_MERCURY_ISA_VERSION
	.align		4
        /*00f4*/ 	.byte	0x03, 0x5f
        /*00f6*/ 	.short	0x0101


	//----- nvinfo : EIATTR_VRC_CTA_INIT_COUNT
	.align		4
        /*00f8*/ 	.byte	0x02, 0x4a
	.zero		1
	.zero		1


	//----- nvinfo : EIATTR_EXIT_INSTR_OFFSETS
	.align		4
        /*00fc*/ 	.byte	0x04, 0x1c
        /*00fe*/ 	.short	(.L_745 - .L_744)


	//   ....[0]....
.L_744:
        /*0100*/ 	.word	0x00000900


	//   ....[1]....
        /*0104*/ 	.word	0x00001560


	//----- nvinfo : EIATTR_MAX_THREADS
	.align		4
.L_745:
        /*0108*/ 	.byte	0x04, 0x05
        /*010a*/ 	.short	(.L_747 - .L_746)
.L_746:
        /*010c*/ 	.word	0x00000400
        /*0110*/ 	.word	0x00000001
        /*0114*/ 	.word	0x00000001


	//----- nvinfo : EIATTR_CRS_STACK_SIZE
	.align		4
.L_747:
        /*0118*/ 	.byte	0x04, 0x1e
        /*011a*/ 	.short	(.L_749 - .L_748)
.L_748:
        /*011c*/ 	.word	0x00000000


	//----- nvinfo : EIATTR_CBANK_PARAM_SIZE
	.align		4
.L_749:
        /*0120*/ 	.byte	0x03, 0x19
        /*0122*/ 	.short	0x0040


	//----- nvinfo : EIATTR_PARAM_CBANK
	.align		4
        /*0124*/ 	.byte	0x04, 0x0a
        /*0126*/ 	.short	(.L_751 - .L_750)
	.align		4
.L_750:
        /*0128*/ 	.word	index@(.nv.constant0._ZN2at6native58_GLOBAL__N__9a069279_25_AdaptiveAveragePooling_cu_ef17039c26adaptive_average_pool_nhwcIifEEvPKT0_PS3_iiiiiiiiT_S7_S7_S7_)
        /*012c*/ 	.short	0x0380
        /*012e*/ 	.short	0x0040


	//----- nvinfo : EIATTR_SW_WAR
	.align		4
.L_751:
        /*0130*/ 	.byte	0x04, 0x36
        /*0132*/ 	.short	(.L_753 - .L_752)
.L_752:
        /*0134*/ 	.word	0x00000008
.L_753:


//--------------------- .nv.info._ZN2at6native58_GLOBAL__N__9a069279_25_AdaptiveAveragePooling_cu_ef17039c26adaptive_average_pool_nhwcIidEEvPKT0_PS3_iiiiiiiiT_S7_S7_S7_ --------------------------
	.section	.nv.info._ZN2at6native58_GLOBAL__N__9a069279_25_AdaptiveAveragePooling_cu_ef17039c26adaptive_average_pool_nhwcIidEEvPKT0_PS3_iiiiiiiiT_S7_S7_S7_,"",@"SHT_CUDA_INFO"
	.sectionflags	@""
	.align	4


	//----- nvinfo : EIATTR_CUDA_API_VERSION
	.align		4
        /*0000*/ 	.byte	0x04, 0x37
        /*0002*/ 	.short	(.L_755 - .L_754)
.L_754:
        /*0004*/ 	.word	0x00000082


	//----- nvinfo : EIATTR_KPARAM_INFO
	.align		4
.L_755:
        /*0008*/ 	.byte	0x04, 0x17
        /*000a*/ 	.short	(.L_757 - .L_756)
.L_756:
        /*000c*/ 	.word	0x00000000
        /*0010*/ 	.short	0x000d
        /*0012*/ 	.short	0x003c
        /*0014*/ 	.byte	0x00, 0xf0, 0x11, 0x00


	//----- nvinfo : EIATTR_KPARAM_INFO
	.align		4
.L_757:
        /*0018*/ 	.byte	0x04, 0x17
        /*001a*/ 	.short	(.L_759 - .L_758)
.L_758:
        /*001c*/ 	.word	0x00000000
        /*0020*/ 	.short	0x000c
        /*0022*/ 	.short	0x0038
        /*0024*/ 	.byte	0x00, 0xf0, 0x11, 0x00


	//----- nvinfo : EIATTR_KPARAM_INFO
	.align		4
.L_759:
        /*0028*/ 	.byte	0x04, 0x17
        /*002a*/ 	.short	(.L_761 - .L_760)
.L_760:
        /*002c*/ 	.word	0x00000000
        /*0030*/ 	.short	0x000b
        /*0032*/ 	.short	0x0034
        /*0034*/ 	.byte	0x00, 0xf0, 0x11, 0x00


	//----- nvinfo : EIATTR_KPARAM_INFO
	.align		4
.L_761:
        /*0038*/ 	.byte	0x04, 0x17
        /*003a*/ 	.short	(.L_763 - .L_762)
.L_762:
        /*003c*/ 	.word	0x00000000
        /*0040*/ 	.short	0x000a
        /*0042*/ 	.short	0x0030
        /*0044*/ 	.byte	0x00, 0xf0, 0x11, 0x00


	//----- nvinfo : EIATTR_KPARAM_INFO
	.align		4
.L_763:
        /*0048*/ 	.byte	0x04, 0x17
        /*004a*/ 	.short	(.L_765 - .L_764)
.L_764:
        /*004c*/ 	.word	0x00000000
        /*0050*/ 	.short	0x0009
        /*0052*/ 	.short	0x002c
        /*0054*/ 	.byte	0x00, 0xf0, 0x11, 0x00


	//----- nvinfo : EIATTR_KPARAM_INFO
	.align		4
.L_765:
        /*0058*/ 	.byte	0x04, 0x17
        /*005a*/ 	.short	(.L_767 - .L_766)
.L_766:
        /*005c*/ 	.word	0x00000000
        /*0060*/ 	.short	0x0008
        /*0062*/ 	.short	0x0028
        /*0064*/ 	.byte	0x00, 0xf0, 0x11, 0x00


	//----- nvinfo : EIATTR_KPARAM_INFO
	.align		4
.L_767:
        /*0068*/ 	.byte	0x04, 0x17
        /*006a*/ 	.short	(.L_769 - .L_768)
.L_768:
        /*006c*/ 	.word	0x00000000
        /*0070*/ 	.short	0x0007
        /*0072*/ 	.short	0x0024
        /*0074*/ 	.byte	0x00, 0xf0, 0x11, 0x00


	//----- nvinfo : EIATTR_KPARAM_INFO
	.align		4
.L_769:
        /*0078*/ 	.byte	0x04, 0x17
        /*007a*/ 	.short	(.L_771 - .L_770)
.L_770:
        /*007c*/ 	.word	0x00000000
        /*0080*/ 	.short	0x0006
        /*0082*/ 	.short	0x0020
        /*0084*/ 	.byte	0x00, 0xf0, 0x11, 0x00


	//----- nvinfo : EIATTR_KPARAM_INFO
	.align		4
.L_771:
        /*0088*/ 	.byte	0x04, 0x17
        /*008a*/ 	.short	(.L_773 - .L_772)
.L_772:
        /*008c*/ 	.word	0x00000000
        /*0090*/ 	.short	0x0005
        /*0092*/ 	.short	0x001c
        /*0094*/ 	.byte	0x00, 0xf0, 0x11, 0x00


	//----- nvinfo : EIATTR_KPARAM_INFO
	.align		4
.L_773:
        /*0098*/ 	.byte	0x04, 0x17
        /*009a*/ 	.short	(.L_775 - .L_774)
.L_774:
        /*009c*/ 	.word	0x00000000
        /*00a0*/ 	.short	0x0004
        /*00a2*/ 	.short	0x0018
        /*00a4*/ 	.byte	0x00, 0xf0, 0x11, 0x00


	//----- nvinfo : EIATTR_KPARAM_INFO
	.align		4
.L_775:
        /*00a8*/ 	.byte	0x04, 0x17
        /*00aa*/ 	.short	(.L_777 - .L_776)
.L_776:
        /*00ac*/ 	.word	0x00000000
        /*00b0*/ 	.short	0x0003
        /*00b2*/ 	.short	0x0014
        /*00b4*/ 	.byte	0x00, 0xf0, 0x11, 0x00


	//----- nvinfo : EIATTR_KPARAM_INFO
	.align		4
.L_777:
        /*00b8*/ 	.byte	0x04, 0x17
        /*00ba*/ 	.short	(.L_779 - .L_778)
.L_778:
        /*00bc*/ 	.word	0x00000000
        /*00c0*/ 	.short	0x0002
        /*00c2*/ 	.short	0x0010
        /*00c4*/ 	.byte	0x00, 0xf0, 0x11, 0x00


	//----- nvinfo : EIATTR_KPARAM_INFO
	.align		4
.L_779:
        /*00c8*/ 	.byte	0x04, 0x17
        /*00ca*/ 	.short	(.L_781 - .L_780)
.L_780:
        /*00cc*/ 	.word	0x00000000
        /*00d0*/ 	.short	0x0001
        /*00d2*/ 	.short	0x0008
        /*00d4*/ 	.byte	0x00, 0xf5, 0x21, 0x00


	//----- nvinfo : EIATTR_KPARAM_INFO
	.align		4
.L_781:
        /*00d8*/ 	.byte	0x04, 0x17
        /*00da*/ 	.short	(.L_783 - .L_782)
.L_782:
        /*00dc*/ 	.word	0x00000000
        /*00e0*/ 	.short	0x0000
        /*00e2*/ 	.short	0x0000
        /*00e4*/ 	.byte	0x00, 0xf5, 0x21, 0x00


	//----- nvinfo : EIATTR_SPARSE_MMA_MASK
	.align		4
.L_783:
        /*00e8*/ 	.byte	0x03, 0x50
        /*00ea*/ 	.short	0x0000


	//----- nvinfo : EIATTR_MAXREG_COUNT
	.align		4
        /*00ec*/ 	.byte	0x03, 0x1b
        /*00ee*/ 	.short	0x0040


	//----- nvinfo : EIATTR_NUM_BARRIERS
	.align		4
        /*00f0*/ 	.byte	0x02, 0x4c
        /*00f2*/ 	.byte	0x01
	.zero		1


	//----- nvinfo : EIATTR_MERCURY_ISA_VERSION
	.align		4
        /*00f4*/ 	.byte	0x03, 0x5f
        /*00f6*/ 	.short	0x0101


	//----- nvinfo : EIATTR_VRC_CTA_INIT_COUNT
	.align		4
        /*00f8*/ 	.byte	0x02, 0x4a
	.zero		1
	.zero		1


	//----- nvinfo : EIATTR_EXIT_INSTR_OFFSETS
	.align		4
        /*00fc*/ 	.byte	0x04, 0x1c
        /*00fe*/ 	.short	(.L_785 - .L_784)


	//   ....[0]....
.L_784:
        /*0100*/ 	.word	0x00000900


	//   ....[1]....
        /*0104*/ 	.word	0x00001660


	//----- nvinfo : EIATTR_MAX_THREADS
	.align		4
.L_785:
        /*0108*/ 	.byte	0x04, 0x05
        /*010a*/ 	.short	(.L_787 - .L_786)
.L_786:
        /*010c*/ 	.word	0x00000400
        /*0110*/ 	.word	0x00000001
        /*0114*/ 	.word	0x00000001


	//----- nvinfo : EIATTR_CRS_STACK_SIZE
	.align		4
.L_787:
        /*0118*/ 	.byte	0x04, 0x1e
        /*011a*/ 	.short	(.L_789 - .L_788)
.L_788:
        /*011c*/ 	.word	0x00000000


	//----- nvinfo : EIATTR_CBANK_PARAM_SIZE
	.align		4
.L_789:
        /*0120*/ 	.byte	0x03, 0x19
        /*0122*/ 	.short	0x0040


	//----- nvinfo : EIATTR_PARAM_CBANK
	.align		4
        /*0124*/ 	.byte	0x04, 0x0a
        /*0126*/ 	.short	(.L_791 - .L_790)
	.align		4
.L_790:
        /*0128*/ 	.word	index@(.nv.constant0._ZN2at6native58_GLOBAL__N__9a069279_25_AdaptiveAveragePooling_cu_ef17039c26adaptive_average_pool_nhwcIidEEvPKT0_PS3_iiiiiiiiT_S7_S7_S7_)
        /*012c*/ 	.short	0x0380
        /*012e*/ 	.short	0x0040


	//----- nvinfo : EIATTR_SW_WAR
	.align		4
.L_791:
        /*0130*/ 	.byte	0x04, 0x36
        /*0132*/ 	.short	(.L_793 - .L_792)
.L_792:
        /*0134*/ 	.word	0x00000008
.L_793:


//--------------------- .nv.callgraph             --------------------------
	.section	.nv.callgraph,"",@"SHT_CUDA_CALLGRAPH"
	.align	4
	.sectionentsize	8
	.align		4
        /*0000*/ 	.word	0x00000000
	.align		4
        /*0004*/ 	.word	0xffffffff
	.align		4
        /*0008*/ 	.word	0x00000000
	.align		4
        /*000c*/ 	.word	0xfffffffe
	.align		4
        /*0010*/ 	.word	0x00000000
	.align		4
        /*0014*/ 	.word	0xfffffffd
	.align		4
        /*0018*/ 	.word	0x00000000
	.align		4
        /*001c*/ 	.word	0xfffffffc


//--------------------- .nv.constant4             --------------------------
	.section	.nv.constant4,"a",@progbits
	.align	8
	.align		8
.nv.constant4:
        /*0000*/ 	.dword	_ZN56_INTERNAL_9a069279_25_AdaptiveAveragePooling_cu_ef17039c4cuda3std3__45__cpo5beginE
	.align		8
        /*0008*/ 	.dword	_ZN56_INTERNAL_9a069279_25_AdaptiveAveragePooling_cu_ef17039c4cuda3std3__45__cpo3endE
	.align		8
        /*0010*/ 	.dword	_ZN56_INTERNAL_9a069279_25_AdaptiveAveragePooling_cu_ef17039c4cuda3std3__45__cpo6cbeginE
	.align		8
        /*0018*/ 	.dword	_ZN56_INTERNAL_9a069279_25_AdaptiveAveragePooling_cu_ef17039c4cuda3std3__45__cpo4cendE
	.align		8
        /*0020*/ 	.dword	_ZN56_INTERNAL_9a069279_25_AdaptiveAveragePooling_cu_ef17039c4cuda3std3__45__cpo6rbeginE
	.align		8
        /*0028*/ 	.dword	_ZN56_INTERNAL_9a069279_25_AdaptiveAveragePooling_cu_ef17039c4cuda3std3__45__cpo4rendE
	.align		8
        /*0030*/ 	.dword	_ZN56_INTERNAL_9a069279_25_AdaptiveAveragePooling_cu_ef17039c4cuda3std3__45__cpo7crbeginE
	.align		8
        /*0038*/ 	.dword	_ZN56_INTERNAL_9a069279_25_AdaptiveAveragePooling_cu_ef17039c4cuda3std3__45__cpo5crendE
	.align		8
        /*0040*/ 	.dword	_ZN56_INTERNAL_9a069279_25_AdaptiveAveragePooling_cu_ef17039c4cuda3std3__458_GLOBAL__N__9a069279_25_AdaptiveAveragePooling_cu_ef17039c6ignoreE
	.align		8
        /*0048*/ 	.dword	_ZN56_INTERNAL_9a069279_25_AdaptiveAveragePooling_cu_ef17039c4cuda3std3__419piecewise_constructE
	.align		8
        /*0050*/ 	.dword	_ZN56_INTERNAL_9a069279_25_AdaptiveAveragePooling_cu_ef17039c4cuda3std3__48in_placeE
	.align		8
        /*0058*/ 	.dword	_ZN56_INTERNAL_9a069279_25_AdaptiveAveragePooling_cu_ef17039c4cuda3std3__420unreachable_sentinelE
	.align		8
        /*0060*/ 	.dword	_ZN56_INTERNAL_9a069279_25_AdaptiveAveragePooling_cu_ef17039c4cuda3std6ranges3__45__cpo4swapE
	.align		8
        /*0068*/ 	.dword	_ZN56_INTERNAL_9a069279_25_AdaptiveAveragePooling_cu_ef17039c4cuda3std6ranges3__45__cpo9iter_moveE
	.align		8
        /*0070*/ 	.dword	_ZN56_INTERNAL_9a069279_25_AdaptiveAveragePooling_cu_ef17039c4cuda3std6ranges3__45__cpo5beginE
	.align		8
        /*0078*/ 	.dword	_ZN56_INTERNAL_9a069279_25_AdaptiveAveragePooling_cu_ef17039c4cuda3std6ranges3__45__cpo3endE
	.align		8
        /*0080*/ 	.dword	_ZN56_INTERNAL_9a069279_25_AdaptiveAveragePooling_cu_ef17039c4cuda3std6ranges3__45__cpo6cbeginE
	.align		8
        /*0088*/ 	.dword	_ZN56_INTERNAL_9a069279_25_AdaptiveAveragePooling_cu_ef17039c4cuda3std6ranges3__45__cpo4cendE
	.align		8
        /*0090*/ 	.dword	_ZN56_INTERNAL_9a069279_25_AdaptiveAveragePooling_cu_ef17039c4cuda3std6ranges3__45__cpo7advanceE
	.align		8
        /*0098*/ 	.dword	_ZN56_INTERNAL_9a069279_25_AdaptiveAveragePooling_cu_ef17039c4cuda3std6ranges3__45__cpo9iter_swapE
	.align		8
        /*00a0*/ 	.dword	_ZN56_INTERNAL_9a069279_25_AdaptiveAveragePooling_cu_ef17039c4cuda3std6ranges3__45__cpo4nextE
	.align		8
        /*00a8*/ 	.dword	_ZN56_INTERNAL_9a069279_25_AdaptiveAveragePooling_cu_ef17039c4cuda3std6ranges3__45__cpo4prevE
	.align		8
        /*00b0*/ 	.dword	_ZN56_INTERNAL_9a069279_25_AdaptiveAveragePooling_cu_ef17039c4cuda3std6ranges3__45__cpo4dataE
	.align		8
        /*00b8*/ 	.dword	_ZN56_INTERNAL_9a069279_25_AdaptiveAveragePooling_cu_ef17039c4cuda3std6ranges3__45__cpo5cdataE
	.align		8
        /*00c0*/ 	.dword	_ZN56_INTERNAL_9a069279_25_AdaptiveAveragePooling_cu_ef17039c4cuda3std6ranges3__45__cpo4sizeE
	.align		8
        /*00c8*/ 	.dword	_ZN56_INTERNAL_9a069279_25_AdaptiveAveragePooling_cu_ef17039c4cuda3std6ranges3__45__cpo5ssizeE
	.align		8
        /*00d0*/ 	.dword	_ZN56_INTERNAL_9a069279_25_AdaptiveAveragePooling_cu_ef17039c4cuda3std6ranges3__45__cpo8distanceE
	.align		8
        /*00d8*/ 	.dword	_ZN56_INTERNAL_9a069279_25_AdaptiveAveragePooling_cu_ef17039c6thrust24THRUST_300001_SM_1000_NS6system6detail10sequential3seqE


//--------------------- .text._ZN2at6native58_GLOBAL__N__9a069279_25_AdaptiveAveragePooling_cu_ef17039c26adaptive_average_gradinputIN3c108BFloat16EEEvPT_PKS5_iiii --------------------------
	.section	.text._ZN2at6native58_GLOBAL__N__9a069279_25_AdaptiveAveragePooling_cu_ef17039c26adaptive_average_gradinputIN3c108BFloat16EEEvPT_PKS5_iiii,"ax",@progbits
	.align	128
.text._ZN2at6native58_GLOBAL__N__9a069279_25_AdaptiveAveragePooling_cu_ef17039c26adaptive_average_gradinputIN3c108BFloat16EEEvPT_PKS5_iiii:
        .type           _ZN2at6native58_GLOBAL__N__9a069279_25_AdaptiveAveragePooling_cu_ef17039c26adaptive_average_gradinputIN3c108BFloat16EEEvPT_PKS5_iiii,@function
        .size           _ZN2at6native58_GLOBAL__N__9a069279_25_AdaptiveAveragePooling_cu_ef17039c26adaptive_average_gradinputIN3c108BFloat16EEEvPT_PKS5_iiii,(.L_x_577 - _ZN2at6native58_GLOBAL__N__9a069279_25_AdaptiveAveragePooling_cu_ef17039c26adaptive_average_gradinputIN3c108BFloat16EEEvPT_PKS5_iiii)
        .other          _ZN2at6native58_GLOBAL__N__9a069279_25_AdaptiveAveragePooling_cu_ef17039c26adaptive_average_gradinputIN3c108BFloat16EEEvPT_PKS5_iiii,@"STO_CUDA_ENTRY STV_DEFAULT"
_ZN2at6native58_GLOBAL__N__9a069279_25_AdaptiveAveragePooling_cu_ef17039c26adaptive_average_gradinputIN3c108BFloat16EEEvPT_PKS5_iiii:
[----:B------:R-:W-:Y:S01]  /*0000*/  LDC R1, c[0x0][0x37c] ;  /* 0x0000df00ff017b82 */ /* 0x000fe20000000800 */
[----:B------:R-:W0:Y:S01]  /*0010*/  S2R R4, SR_CTAID.Y ;  /* 0x0000000000047919 */ /* 0x000e220000002600 */
[----:B------:R-:W0:Y:S01]  /*0020*/  LDCU UR4, c[0x0][0x364] ;  /* 0x00006c80ff0477ac */ /* 0x000e220008000800 */
[----:B------:R-:W0:Y:S01]  /*0030*/  S2R R3, SR_TID.Y ;  /* 0x0000000000037919 */ /* 0x000e220000002200 */
[----:B------:R-:W1:Y:S01]  /*0040*/  LDCU UR5, c[0x0][0x390] ;  /* 0x00007200ff0577ac */ /* 0x000e620008000800 */
[----:B0-----:R-:W-:-:S05]  /*0050*/  IMAD R4, R4, UR4, R3 ;  /* 0x0000000404047c24 */ /* 0x001fca000f8e0203 */
[----:B-1----:R-:W-:-:S13]  /*0060*/  ISETP.GE.AND P0, PT, R4, UR5, PT ;  /* 0x0000000504007c0c */ /* 0x002fda000bf06270 */
[----:B------:R-:W-:Y:S05]  /*0070*/  @P0 EXIT ;  /* 0x000000000000094d */ /* 0x000fea0003800000 */
[----:B------:R-:W0:Y:S01]  /*0080*/  S2UR UR4, SR_CTAID.X ;  /* 0x00000000000479c3 */ /* 0x000e220000002500 */
[----:B------:R-:W1:Y:S01]  /*0090*/  LDCU UR5, c[0x0][0x394] ;  /* 0x00007280ff0577ac */ /* 0x000e620008000800 */
[----:B------:R-:W2:Y:S06]  /*00a0*/  LDCU.64 UR8, c[0x0][0x358] ;  /* 0x00006b00ff0877ac */ /* 0x000eac0008000a00 */
[----:B------:R-:W0:Y:S01]  /*00b0*/  LDC.64 R6, c[0x0][0x398] ;  /* 0x0000e600ff067b82 */ /* 0x000e220000000a00 */
[----:B-1----:R-:W-:Y:S01]  /*00c0*/  USHF.R.S32.HI UR5, URZ, 0x1f, UR5 ;  /* 0x0000001fff057899 */ /* 0x002fe20008011405 */
[----:B0-----:R-:W-:Y:S01]  /*00d0*/  IMAD R2, R6, UR4, RZ ;  /* 0x0000000406027c24 */ /* 0x001fe2000f8e02ff */
[----:B------:R-:W-:-:S02]  /*00e0*/  SHF.R.S32.HI R0, RZ, 0x1f, R6 ;  /* 0x0000001fff007819 */ /* 0x000fc40000011406 */
[----:B------:R-:W-:Y:S01]  /*00f0*/  SHF.R.S32.HI R3, RZ, 0x1f, R7 ;  /* 0x0000001fff037819 */ /* 0x000fe20000011407 */
[----:B--2---:R-:W-:-:S07]  /*0100*/  IMAD R2, R2, R7, RZ ;  /* 0x0000000702027224 */ /* 0x004fce00078e02ff */
.L_x_21:
[----:B0-----:R-:W0:Y:S01]  /*0110*/  LDC R7, c[0x0][0x390] ;  /* 0x0000e400ff077b82 */ /* 0x001e220000000800 */
[----:B------:R-:W1:Y:S01]  /*0120*/  LDCU UR4, c[0x0][0x398] ;  /* 0x00007300ff0477ac */ /* 0x000e620008000800 */
[----:B------:R-:W-:Y:S01]  /*0130*/  MOV R33, 0xffffffff ;  /* 0xffffffff00217802 */ /* 0x000fe20000000f00 */
[----:B------:R-:W-:Y:S01]  /*0140*/  IMAD.MOV.U32 R32, RZ, RZ, -0x1 ;  /* 0xffffffffff207424 */ /* 0x000fe200078e00ff */
[----:B------:R-:W-:Y:S01]  /*0150*/  BSSY.RECONVERGENT B0, `(.L_x_0) ;  /* 0x0000046000007945 */ /* 0x000fe20003800200 */
[----:B-1----:R-:W-:Y:S01]  /*0160*/  IMAD R10, R4, UR4, RZ ;  /* 0x00000004040a7c24 */ /* 0x002fe2000f8e02ff */
[----:B0-----:R-:W-:-:S04]  /*0170*/  IABS R11, R7 ;  /* 0x00000007000b7213 */ /* 0x001fc80000000000 */
[----:B------:R-:W-:Y:S01]  /*0180*/  IABS R12, R10 ;  /* 0x0000000a000c7213 */ /* 0x000fe20000000000 */
[----:B------:R-:W0:Y:S01]  /*0190*/  I2F.RP R5, R11 ;  /* 0x0000000b00057306 */ /* 0x000e220000209400 */
[----:B------:R-:W-:-:S04]  /*01a0*/  LOP3.LUT R10, R10, R7, RZ, 0x3c, !PT ;  /* 0x000000070a0a7212 */ /* 0x000fc800078e3cff */
[----:B------:R-:W-:-:S03]  /*01b0*/  ISETP.GE.AND P1, PT, R10, RZ, PT ;  /* 0x000000ff0a00720c */ /* 0x000fc60003f26270 */
[----:B0-----:R-:W0:Y:S02]  /*01c0*/  MUFU.RCP R5, R5 ;  /* 0x0000000500057308 */ /* 0x001e240000001000 */
[----:B0-----:R-:W-:-:S06]  /*01d0*/  VIADD R8, R5, 0xffffffe ;  /* 0x0ffffffe05087836 */ /* 0x001fcc0000000000 */
[----:B------:R0:W1:Y:S02]  /*01e0*/  F2I.FTZ.U32.TRUNC.NTZ R9, R8 ;  /* 0x0000000800097305 */ /* 0x000064000021f000 */
[----:B0-----:R-:W-:Y:S02]  /*01f0*/  IMAD.MOV.U32 R8, RZ, RZ, RZ ;  /* 0x000000ffff087224 */ /* 0x001fe400078e00ff */
[----:B-1----:R-:W-:-:S04]  /*0200*/  IMAD.MOV R6, RZ, RZ, -R9 ;  /* 0x000000ffff067224 */ /* 0x002fc800078e0a09 */
[----:B------:R-:W-:Y:S01]  /*0210*/  IMAD R13, R6, R11, RZ ;  /* 0x0000000b060d7224 */ /* 0x000fe200078e02ff */
[----:B------:R-:W-:-:S03]  /*0220*/  IABS R6, R4 ;  /* 0x0000000400067213 */ /* 0x000fc60000000000 */
[----:B------:R-:W-:-:S06]  /*0230*/  IMAD.HI.U32 R9, R9, R13, R8 ;  /* 0x0000000d09097227 */ /* 0x000fcc00078e0008 */
[----:B------:R-:W-:-:S04]  /*0240*/  IMAD.HI.U32 R5, R9, R6, RZ ;  /* 0x0000000609057227 */ /* 0x000fc800078e00ff */
[----:B------:R-:W-:Y:S01]  /*0250*/  IMAD.HI.U32 R9, R9, R12, RZ ;  /* 0x0000000c09097227 */ /* 0x000fe200078e00ff */
[----:B------:R-:W-:-:S03]  /*0260*/  IADD3 R8, PT, PT, -R5, RZ, RZ ;  /* 0x000000ff05087210 */ /* 0x000fc60007ffe1ff */
[----:B------:R-:W-:Y:S02]  /*0270*/  IMAD.MOV R13, RZ, RZ, -R9 ;  /* 0x000000ffff0d7224 */ /* 0x000fe400078e0a09 */
[C---:B------:R-:W-:Y:S02]  /*0280*/  IMAD R6, R11.reuse, R8, R6 ;  /* 0x000000080b067224 */ /* 0x040fe400078e0206 */
[C---:B------:R-:W-:Y:S01]  /*0290*/  IMAD R8, R11.reuse, R13, R12 ;  /* 0x0000000d0b087224 */ /* 0x040fe200078e020c */
[----:B------:R-:W-:Y:S02]  /*02a0*/  LOP3.LUT R12, R4, R7, RZ, 0x3c, !PT ;  /* 0x00000007040c7212 */ /* 0x000fe400078e3cff */
[C---:B------:R-:W-:Y:S02]  /*02b0*/  ISETP.GT.U32.AND P4, PT, R11.reuse, R6, PT ;  /* 0x000000060b00720c */ /* 0x040fe40003f84070 */
[----:B------:R-:W-:Y:S02]  /*02c0*/  ISETP.GT.U32.AND P5, PT, R11, R8, PT ;  /* 0x000000080b00720c */ /* 0x000fe40003fa4070 */
[----:B------:R-:W-:-:S09]  /*02d0*/  ISETP.GE.AND P0, PT, R12, RZ, PT ;  /* 0x000000ff0c00720c */ /* 0x000fd20003f06270 */
[----:B------:R-:W-:Y:S02]  /*02e0*/  @!P4 IMAD.IADD R6, R6, 0x1, -R11 ;  /* 0x000000010606c824 */ /* 0x000fe400078e0a0b */
[-C--:B------:R-:W-:Y:S01]  /*02f0*/  @!P5 IADD3 R8, PT, PT, R8, -R11.reuse, RZ ;  /* 0x8000000b0808d210 */ /* 0x080fe20007ffe0ff */
[----:B------:R-:W-:Y:S02]  /*0300*/  @!P4 VIADD R5, R5, 0x1 ;  /* 0x000000010505c836 */ /* 0x000fe40000000000 */
[-C--:B------:R-:W-:Y:S01]  /*0310*/  ISETP.GE.U32.AND P2, PT, R6, R11.reuse, PT ;  /* 0x0000000b0600720c */ /* 0x080fe20003f46070 */
[----:B------:R-:W-:Y:S01]  /*0320*/  @!P5 VIADD R9, R9, 0x1 ;  /* 0x000000010909d836 */ /* 0x000fe20000000000 */
[----:B------:R-:W-:Y:S01]  /*0330*/  ISETP.GE.U32.AND P3, PT, R8, R11, PT ;  /* 0x0000000b0800720c */ /* 0x000fe20003f66070 */
[----:B------:R-:W-:Y:S01]  /*0340*/  VIADD R11, R4, 0x1 ;  /* 0x00000001040b7836 */ /* 0x000fe20000000000 */
[----:B------:R-:W-:-:S03]  /*0350*/  LOP3.LUT R6, RZ, R7, RZ, 0x33, !PT ;  /* 0x00000007ff067212 */ /* 0x000fc600078e33ff */
[----:B------:R-:W-:-:S04]  /*0360*/  IMAD.WIDE.U32 R32, R11, UR4, R32 ;  /* 0x000000040b207c25 */ /* 0x000fc8000f8e0020 */
[----:B------:R-:W-:Y:S02]  /*0370*/  IMAD R31, R11, R0, R33 ;  /* 0x000000000b1f7224 */ /* 0x000fe400078e0221 */
[----:B------:R-:W-:Y:S02]  /*0380*/  @P2 IADD3 R5, PT, PT, R5, 0x1, RZ ;  /* 0x0000000105052810 */ /* 0x000fe40007ffe0ff */
[----:B------:R-:W-:Y:S01]  /*0390*/  @P3 VIADD R9, R9, 0x1 ;  /* 0x0000000109093836 */ /* 0x000fe20000000000 */
[----:B------:R-:W-:Y:S02]  /*03a0*/  ISETP.NE.AND P2, PT, R7, RZ, PT ;  /* 0x000000ff0700720c */ /* 0x000fe40003f45270 */
[----:B------:R-:W-:Y:S01]  /*03b0*/  @!P0 IMAD.MOV R5, RZ, RZ, -R5 ;  /* 0x000000ffff058224 */ /* 0x000fe200078e0a05 */
[----:B------:R-:W-:Y:S02]  /*03c0*/  ISETP.NE.U32.AND P0, PT, R31, RZ, PT ;  /* 0x000000ff1f00720c */ /* 0x000fe40003f05070 */
[----:B------:R-:W-:-:S02]  /*03d0*/  @!P1 IADD3 R9, PT, PT, -R9, RZ, RZ ;  /* 0x000000ff09099210 */ /* 0x000fc40007ffe1ff */
[C---:B------:R-:W-:Y:S02]  /*03e0*/  SEL R8, R6.reuse, R5, !P2 ;  /* 0x0000000506087207 */ /* 0x040fe40005000000 */
[----:B------:R-:W-:-:S05]  /*03f0*/  SEL R5, R6, R9, !P2 ;  /* 0x0000000906057207 */ /* 0x000fca0005000000 */
[----:B------:R-:W-:Y:S02]  /*0400*/  IMAD R5, R8, UR4, R5 ;  /* 0x0000000408057c24 */ /* 0x000fe4000f8e0205 */
[----:B------:R-:W-:Y:S05]  /*0410*/  @P0 BRA `(.L_x_1) ;  /* 0x00000000004c0947 */ /* 0x000fea0003800000 */
[----:B------:R-:W0:Y:S08]  /*0420*/  I2F.U32.RP R10, R7 ;  /* 0x00000007000a7306 */ /* 0x000e300000209000 */
[----:B0-----:R-:W0:Y:S02]  /*0430*/  MUFU.RCP R10, R10 ;  /* 0x0000000a000a7308 */ /* 0x001e240000001000 */
[----:B0-----:R-:W-:-:S06]  /*0440*/  VIADD R8, R10, 0xffffffe ;  /* 0x0ffffffe0a087836 */ /* 0x001fcc0000000000 */
[----:B------:R0:W1:Y:S02]  /*0450*/  F2I.FTZ.U32.TRUNC.NTZ R9, R8 ;  /* 0x0000000800097305 */ /* 0x000064000021f000 */
[----:B0-----:R-:W-:Y:S02]  /*0460*/  HFMA2 R8, -RZ, RZ, 0, 0 ;  /* 0x00000000ff087431 */ /* 0x001fe400000001ff */
[----:B-1----:R-:W-:-:S04]  /*0470*/  IMAD.MOV R12, RZ, RZ, -R9 ;  /* 0x000000ffff0c7224 */ /* 0x002fc800078e0a09 */
[----:B------:R-:W-:-:S04]  /*0480*/  IMAD R11, R12, R7, RZ ;  /* 0x000000070c0b7224 */ /* 0x000fc800078e02ff */
[----:B------:R-:W-:-:S06]  /*0490*/  IMAD.HI.U32 R9, R9, R11, R8 ;  /* 0x0000000b09097227 */ /* 0x000fcc00078e0008 */
[----:B------:R-:W-:-:S04]  /*04a0*/  IMAD.HI.U32 R9, R9, R32, RZ ;  /* 0x0000002009097227 */ /* 0x000fc800078e00ff */
[----:B------:R-:W-:-:S04]  /*04b0*/  IMAD.MOV R11, RZ, RZ, -R9 ;  /* 0x000000ffff0b7224 */ /* 0x000fc800078e0a09 */
[----:B------:R-:W-:-:S05]  /*04c0*/  IMAD R32, R7, R11, R32 ;  /* 0x0000000b07207224 */ /* 0x000fca00078e0220 */
[----:B------:R-:W-:-:S13]  /*04d0*/  ISETP.GE.U32.AND P0, PT, R32, R7, PT ;  /* 0x000000072000720c */ /* 0x000fda0003f06070 */
[----:B------:R-:W-:Y:S01]  /*04e0*/  @P0 IMAD.IADD R32, R32, 0x1, -R7 ;  /* 0x0000000120200824 */ /* 0x000fe200078e0a07 */
[----:B------:R-:W-:Y:S02]  /*04f0*/  @P0 IADD3 R9, PT, PT, R9, 0x1, RZ ;  /* 0x0000000109090810 */ /* 0x000fe40007ffe0ff */
[----:B------:R-:W-:Y:S02]  /*0500*/  ISETP.NE.U32.AND P0, PT, R7, RZ, PT ;  /* 0x000000ff0700720c */ /* 0x000fe40003f05070 */
[----:B------:R-:W-:-:S13]  /*0510*/  ISETP.GE.U32.AND P1, PT, R32, R7, PT ;  /* 0x000000072000720c */ /* 0x000fda0003f26070 */
[----:B------:R-:W-:-:S05]  /*0520*/  @P1 VIADD R9, R9, 0x1 ;  /* 0x0000000109091836 */ /* 0x000fca0000000000 */
[----:B------:R-:W-:Y:S01]  /*0530*/  SEL R8, R6, R9, !P0 ;  /* 0x0000000906087207 */ /* 0x000fe20004000000 */
[----:B------:R-:W-:Y:S06]  /*0540*/  BRA `(.L_x_2) ;  /* 0x0000000000187947 */ /* 0x000fec0003800000 */
.L_x_1:
[----:B------:R-:W0:Y:S01]  /*0550*/  LDCU UR4, c[0x0][0x390] ;  /* 0x00007200ff0477ac */ /* 0x000e220008000800 */
[----:B------:R-:W-:Y:S01]  /*0560*/  IMAD.MOV.U32 R28, RZ, RZ, RZ ;  /* 0x000000ffff1c7224 */ /* 0x000fe200078e00ff */
[----:B------:R-:W-:Y:S02]  /*0570*/  MOV R6, 0x5a0 ;  /* 0x000005a000067802 */ /* 0x000fe40000000f00 */
[----:B0-----:R-:W-:-:S07]  /*0580*/  MOV R30, UR4 ;  /* 0x00000004001e7c02 */ /* 0x001fce0008000f00 */
[----:B------:R-:W-:Y:S05]  /*0590*/  CALL.REL.NOINC `($__internal_0_$__cuda_sm20_div_s64) ;  /* 0x0000001400347944 */ /* 0x000fea0003c00000 */
[----:B------:R-:W-:-:S07]  /*05a0*/  IMAD.MOV.U32 R8, RZ, RZ, R20 ;  /* 0x000000ffff087224 */ /* 0x000fce00078e0014 */
.L_x_2:
[----:B------:R-:W-:Y:S05]  /*05b0*/  BSYNC.RECONVERGENT B0 ;  /* 0x0000000000007941 */ /* 0x000fea0003800200 */
.L_x_0:
[----:B------:R-:W0:Y:S01]  /*05c0*/  S2R R7, SR_TID.X ;  /* 0x0000000000077919 */ /* 0x000e220000002100 */
[----:B------:R-:W0:Y:S01]  /*05d0*/  LDCU UR4, c[0x0][0x394] ;  /* 0x00007280ff0477ac */ /* 0x000e220008000800 */
[----:B------:R-:W-:Y:S01]  /*05e0*/  BSSY.RECONVERGENT B0, `(.L_x_3) ;  /* 0x0000141000007945 */ /* 0x000fe20003800200 */
[----:B0-----:R-:W-:-:S13]  /*05f0*/  ISETP.GE.AND P0, PT, R7, UR4, PT ;  /* 0x0000000407007c0c */ /* 0x001fda000bf06270 */
[----:B------:R-:W-:Y:S05]  /*0600*/  @P0 BRA `(.L_x_4) ;  /* 0x0000001000f80947 */ /* 0x000fea0003800000 */
[----:B------:R-:W-:-:S07]  /*0610*/  VIADD R8, R8, 0x1 ;  /* 0x0000000108087836 */ /* 0x000fce0000000000 */
.L_x_20:
        /* <DEDUP_REMOVED lines=12> */
[----:B0-----:R-:W-:-:S06]  /*06e0*/  IADD3 R10, PT, PT, R9, 0xffffffe, RZ ;  /* 0x0ffffffe090a7810 */ /* 0x001fcc0007ffe0ff */
        /* <DEDUP_REMOVED lines=12> */
[----:B------:R-:W-:Y:S02]  /*07b0*/  LOP3.LUT R14, RZ, R6, RZ, 0x33, !PT ;  /* 0x00000006ff0e7212 */ /* 0x000fe400078e33ff */
[C---:B------:R-:W-:Y:S02]  /*07c0*/  ISETP.GT.U32.AND P4, PT, R15.reuse, R10, PT ;  /* 0x0000000a0f00720c */ /* 0x040fe40003f84070 */
[----:B------:R-:W-:-:S11]  /*07d0*/  ISETP.GT.U32.AND P5, PT, R15, R12, PT ;  /* 0x0000000c0f00720c */ /* 0x000fd60003fa4070 */
[----:B------:R-:W-:Y:S02]  /*07e0*/  @!P4 IMAD.IADD R10, R10, 0x1, -R15 ;  /* 0x000000010a0ac824 */ /* 0x000fe400078e0a0f */
[-C--:B------:R-:W-:Y:S01]  /*07f0*/  @!P5 IADD3 R12, PT, PT, R12, -R15.reuse, RZ ;  /* 0x8000000f0c0cd210 */ /* 0x080fe20007ffe0ff */
[----:B------:R-:W-:Y:S02]  /*0800*/  @!P4 VIADD R9, R9, 0x1 ;  /* 0x000000010909c836 */ /* 0x000fe40000000000 */
[-C--:B------:R-:W-:Y:S01]  /*0810*/  ISETP.GE.U32.AND P2, PT, R10, R15.reuse, PT ;  /* 0x0000000f0a00720c */ /* 0x080fe20003f46070 */
[----:B------:R-:W-:Y:S01]  /*0820*/  @!P5 VIADD R11, R11, 0x1 ;  /* 0x000000010b0bd836 */ /* 0x000fe20000000000 */
[----:B------:R-:W-:Y:S01]  /*0830*/  ISETP.GE.U32.AND P3, PT, R12, R15, PT ;  /* 0x0000000f0c00720c */ /* 0x000fe20003f66070 */
[C---:B------:R-:W-:Y:S01]  /*0840*/  VIADD R15, R7.reuse, 0x1 ;  /* 0x00000001070f7836 */ /* 0x040fe20000000000 */
[----:B------:R-:W-:-:S03]  /*0850*/  LOP3.LUT R10, R7, R6, RZ, 0x3c, !PT ;  /* 0x00000006070a7212 */ /* 0x000fc600078e3cff */
[----:B------:R-:W-:Y:S01]  /*0860*/  IMAD.WIDE.U32 R32, R15, UR4, R32 ;  /* 0x000000040f207c25 */ /* 0x000fe2000f8e0020 */
[----:B------:R-:W-:-:S03]  /*0870*/  ISETP.GE.AND P0, PT, R10, RZ, PT ;  /* 0x000000ff0a00720c */ /* 0x000fc60003f06270 */
[----:B------:R-:W-:Y:S02]  /*0880*/  IMAD R31, R15, R3, R33 ;  /* 0x000000030f1f7224 */ /* 0x000fe400078e0221 */
[----:B------:R-:W-:Y:S02]  /*0890*/  @P2 IADD3 R9, PT, PT, R9, 0x1, RZ ;  /* 0x0000000109092810 */ /* 0x000fe40007ffe0ff */
[----:B------:R-:W-:Y:S01]  /*08a0*/  @P3 VIADD R11, R11, 0x1 ;  /* 0x000000010b0b3836 */ /* 0x000fe20000000000 */
[----:B------:R-:W-:Y:S02]  /*08b0*/  LOP3.LUT R10, R31, UR5, RZ, 0xfc, !PT ;  /* 0x000000051f0a7c12 */ /* 0x000fe4000f8efcff */
[----:B------:R-:W-:Y:S02]  /*08c0*/  ISETP.NE.AND P2, PT, R6, RZ, PT ;  /* 0x000000ff0600720c */ /* 0x000fe40003f45270 */
[----:B------:R-:W-:Y:S01]  /*08d0*/  @!P1 IADD3 R11, PT, PT, -R11, RZ, RZ ;  /* 0x000000ff0b0b9210 */ /* 0x000fe20007ffe1ff */
[----:B------:R-:W-:Y:S01]  /*08e0*/  @!P0 IMAD.MOV R9, RZ, RZ, -R9 ;  /* 0x000000ffff098224 */ /* 0x000fe200078e0a09 */
[----:B------:R-:W-:-:S02]  /*08f0*/  ISETP.NE.U32.AND P0, PT, R10, RZ, PT ;  /* 0x000000ff0a00720c */ /* 0x000fc40003f05070 */
[C---:B------:R-:W-:Y:S02]  /*0900*/  SEL R10, R14.reuse, R11, !P2 ;  /* 0x0000000b0e0a7207 */ /* 0x040fe40005000000 */
[----:B------:R-:W-:-:S05]  /*0910*/  SEL R9, R14, R9, !P2 ;  /* 0x000000090e097207 */ /* 0x000fca0005000000 */
[----:B------:R-:W-:-:S04]  /*0920*/  IMAD R11, R9, UR4, R10 ;  /* 0x00000004090b7c24 */ /* 0x000fc8000f8e020a */
        /* <DEDUP_REMOVED lines=20> */
.L_x_6:
[----:B------:R-:W0:Y:S01]  /*0a70*/  LDCU UR4, c[0x0][0x394] ;  /* 0x00007280ff0477ac */ /* 0x000e220008000800 */
[----:B------:R-:W-:Y:S01]  /*0a80*/  IMAD.U32 R28, RZ, RZ, UR5 ;  /* 0x00000005ff1c7e24 */ /* 0x000fe2000f8e00ff */
[----:B------:R-:W-:Y:S02]  /*0a90*/  MOV R6, 0xac0 ;  /* 0x00000ac000067802 */ /* 0x000fe40000000f00 */
[----:B0-----:R-:W-:-:S07]  /*0aa0*/  MOV R30, UR4 ;  /* 0x00000004001e7c02 */ /* 0x001fce0008000f00 */
[----:B------:R-:W-:Y:S05]  /*0ab0*/  CALL.REL.NOINC `($__internal_0_$__cuda_sm20_div_s64) ;  /* 0x0000000c00ec7944 */ /* 0x000fea0003c00000 */
[----:B------:R-:W-:-:S07]  /*0ac0*/  IMAD.MOV.U32 R12, RZ, RZ, R20 ;  /* 0x000000ffff0c7224 */ /* 0x000fce00078e0014 */
.L_x_7:
[----:B------:R-:W-:Y:S05]  /*0ad0*/  BSYNC.RECONVERGENT B1 ;  /* 0x0000000000017941 */ /* 0x000fea0003800200 */
.L_x_5:
[----:B------:R-:W-:Y:S01]  /*0ae0*/  ISETP.GE.AND P0, PT, R5, R8, PT ;  /* 0x000000080500720c */ /* 0x000fe20003f06270 */
[----:B------:R-:W-:-:S12]  /*0af0*/  BSSY.RECONVERGENT B1, `(.L_x_8) ;  /* 0x00000ea000017945 */ /* 0x000fd80003800200 */
[----:B------:R-:W-:Y:S05]  /*0b00*/  @P0 BRA `(.L_x_9) ;  /* 0x0000000c00a00947 */ /* 0x000fea0003800000 */
[----:B------:R-:W0:Y:S01]  /*0b10*/  S2UR UR4, SR_CTAID.X ;  /* 0x00000000000479c3 */ /* 0x000e220000002500 */
[----:B------:R-:W1:Y:S01]  /*0b20*/  LDCU.64 UR6, c[0x0][0x390] ;  /* 0x00007200ff0677ac */ /* 0x000e620008000a00 */
[----:B------:R-:W-:Y:S01]  /*0b30*/  VIADD R12, R12, 0x1 ;  /* 0x000000010c0c7836 */ /* 0x000fe20000000000 */
[----:B------:R-:W2:Y:S01]  /*0b40*/  LDCU.64 UR10, c[0x0][0x380] ;  /* 0x00007000ff0a77ac */ /* 0x000ea20008000a00 */
[----:B------:R-:W3:Y:S01]  /*0b50*/  LDCU UR12, c[0x0][0x39c] ;  /* 0x00007380ff0c77ac */ /* 0x000ee20008000800 */
[----:B-1----:R-:W-:Y:S01]  /*0b60*/  IMAD R6, R4, UR7, RZ ;  /* 0x0000000704067c24 */ /* 0x002fe2000f8e02ff */
[----:B0-----:R-:W-:-:S04]  /*0b70*/  UIMAD UR4, UR4, UR6, URZ ;  /* 0x00000006040472a4 */ /* 0x001fc8000f8e02ff */
[----:B------:R-:W-:Y:S01]  /*0b80*/  SHF.R.S32.HI R13, RZ, 0x1f, R6 ;  /* 0x0000001fff0d7819 */ /* 0x000fe20000011406 */
[----:B---3--:R-:W-:Y:S01]  /*0b90*/  IMAD R14, R9, UR12, R10 ;  /* 0x0000000c090e7c24 */ /* 0x008fe2000f8e020a */
[----:B------:R-:W-:-:S03]  /*0ba0*/  UIMAD UR4, UR4, UR7, URZ ;  /* 0x00000007040472a4 */ /* 0x000fc6000f8e02ff */
[----:B------:R-:W-:Y:S01]  /*0bb0*/  VIADD R14, R14, 0x1 ;  /* 0x000000010e0e7836 */ /* 0x000fe20000000000 */
[----:B------:R-:W-:Y:S02]  /*0bc0*/  USHF.R.S32.HI UR6, URZ, 0x1f, UR4 ;  /* 0x0000001fff067899 */ /* 0x000fe40008011404 */
[----:B------:R-:W-:-:S04]  /*0bd0*/  IADD3 R6, P0, P1, R7, UR4, R6 ;  /* 0x0000000407067c10 */ /* 0x000fc8000f91e006 */
[----:B------:R-:W-:Y:S02]  /*0be0*/  IADD3.X R13, PT, PT, RZ, UR6, R13, P0, P1 ;  /* 0x00000006ff0d7c10 */ /* 0x000fe400087e240d */
[----:B--2---:R-:W-:-:S04]  /*0bf0*/  LEA R16, P0, R6, UR10, 0x1 ;  /* 0x0000000a06107c11 */ /* 0x004fc8000f8008ff */
[----:B------:R-:W-:Y:S02]  /*0c00*/  LEA.HI.X R17, R6, UR11, R13, 0x1, P0 ;  /* 0x0000000b06117c11 */ /* 0x000fe400080f0c0d */
[----:B------:R-:W-:-:S07]  /*0c10*/  MOV R13, R5 ;  /* 0x00000005000d7202 */ /* 0x000fce0000000f00 */
.L_x_19:
[----:B0-----:R-:W0:Y:S01]  /*0c20*/  LDCU UR4, c[0x0][0x390] ;  /* 0x00007200ff0477ac */ /* 0x001e220008000800 */
[----:B------:R-:W-:Y:S01]  /*0c30*/  VIADD R15, R13, 0x1 ;  /* 0x000000010d0f7836 */ /* 0x000fe20000000000 */
[----:B------:R-:W-:Y:S01]  /*0c40*/  MOV R32, 0xffffffff ;  /* 0xffffffff00207802 */ /* 0x000fe20000000f00 */
[----:B------:R-:W-:Y:S01]  /*0c50*/  IMAD.MOV.U32 R33, RZ, RZ, -0x1 ;  /* 0xffffffffff217424 */ /* 0x000fe200078e00ff */
[----:B------:R-:W-:Y:S01]  /*0c60*/  BSSY.RECONVERGENT B2, `(.L_x_10) ;  /* 0x0000025000027945 */ /* 0x000fe20003800200 */
[----:B------:R-:W-:Y:S01]  /*0c70*/  MOV R24, R13 ;  /* 0x0000000d00187202 */ /* 0x000fe20000000f00 */
[--C-:B------:R-:W-:Y:S01]  /*0c80*/  IMAD.MOV.U32 R13, RZ, RZ, R15.reuse ;  /* 0x000000ffff0d7224 */ /* 0x100fe200078e000f */
[----:B------:R-:W-:Y:S02]  /*0c90*/  SHF.R.S32.HI R6, RZ, 0x1f, R15 ;  /* 0x0000001fff067819 */ /* 0x000fe4000001140f */
[C---:B------:R-:W-:Y:S01]  /*0ca0*/  ISETP.GE.AND P1, PT, R15.reuse, R8, PT ;  /* 0x000000080f00720c */ /* 0x040fe20003f26270 */
[----:B0-----:R-:W-:-:S04]  /*0cb0*/  IMAD.WIDE.U32 R32, R15, UR4, R32 ;  /* 0x000000040f207c25 */ /* 0x001fc8000f8e0020 */
[----:B------:R-:W-:-:S04]  /*0cc0*/  IMAD R19, R6, UR4, RZ ;  /* 0x0000000406137c24 */ /* 0x000fc8000f8e02ff */
[----:B------:R-:W-:-:S05]  /*0cd0*/  IMAD.IADD R31, R33, 0x1, R19 ;  /* 0x00000001211f7824 */ /* 0x000fca00078e0213 */
[----:B------:R-:W-:-:S04]  /*0ce0*/  LOP3.LUT R6, R31, R0, RZ, 0xfc, !PT ;  /* 0x000000001f067212 */ /* 0x000fc800078efcff */
[----:B------:R-:W-:-:S13]  /*0cf0*/  ISETP.NE.U32.AND P0, PT, R6, RZ, PT ;  /* 0x000000ff0600720c */ /* 0x000fda0003f05070 */
[----:B------:R-:W-:Y:S05]  /*0d00*/  @P0 BRA `(.L_x_11) ;  /* 0x0000000000500947 */ /* 0x000fea0003800000 */
[----:B------:R-:W0:Y:S02]  /*0d10*/  LDCU UR4, c[0x0][0x398] ;  /* 0x00007300ff0477ac */ /* 0x000e240008000800 */
[----:B0-----:R-:W0:Y:S01]  /*0d20*/  I2F.U32.RP R6, UR4 ;  /* 0x0000000400067d06 */ /* 0x001e220008209000 */
[----:B------:R-:W-:-:S07]  /*0d30*/  ISETP.NE.U32.AND P3, PT, RZ, UR4, PT ;  /* 0x00000004ff007c0c */ /* 0x000fce000bf65070 */
[----:B0-----:R-:W0:Y:S02]  /*0d40*/  MUFU.RCP R6, R6 ;  /* 0x0000000600067308 */ /* 0x001e240000001000 */
[----:B0-----:R-:W-:-:S06]  /*0d50*/  VIADD R18, R6, 0xffffffe ;  /* 0x0ffffffe06127836 */ /* 0x001fcc0000000000 */
[----:B------:R0:W1:Y:S02]  /*0d60*/  F2I.FTZ.U32.TRUNC.NTZ R19, R18 ;  /* 0x0000001200137305 */ /* 0x000064000021f000 */
[----:B0-----:R-:W-:Y:S01]  /*0d70*/  IMAD.MOV.U32 R18, RZ, RZ, RZ ;  /* 0x000000ffff127224 */ /* 0x001fe200078e00ff */
[----:B-1----:R-:W-:-:S05]  /*0d80*/  IADD3 R15, PT, PT, RZ, -R19, RZ ;  /* 0x80000013ff0f7210 */ /* 0x002fca0007ffe0ff */
[----:B------:R-:W-:-:S04]  /*0d90*/  IMAD R15, R15, UR4, RZ ;  /* 0x000000040f0f7c24 */ /* 0x000fc8000f8e02ff */
[----:B------:R-:W-:-:S06]  /*0da0*/  IMAD.HI.U32 R19, R19, R15, R18 ;  /* 0x0000000f13137227 */ /* 0x000fcc00078e0012 */
[----:B------:R-:W-:-:S04]  /*0db0*/  IMAD.HI.U32 R6, R19, R32, RZ ;  /* 0x0000002013067227 */ /* 0x000fc800078e00ff */
[----:B------:R-:W-:-:S04]  /*0dc0*/  IMAD.MOV R15, RZ, RZ, -R6 ;  /* 0x000000ffff0f7224 */ /* 0x000fc800078e0a06 */
[----:B------:R-:W-:-:S05]  /*0dd0*/  IMAD R32, R15, UR4, R32 ;  /* 0x000000040f207c24 */ /* 0x000fca000f8e0220 */
[----:B------:R-:W-:-:S13]  /*0de0*/  ISETP.GE.U32.AND P0, PT, R32, UR4, PT ;  /* 0x0000000420007c0c */ /* 0x000fda000bf06070 */
[----:B------:R-:W-:Y:S01]  /*0df0*/  @P0 IADD3 R32, PT, PT, R32, -UR4, RZ ;  /* 0x8000000420200c10 */ /* 0x000fe2000fffe0ff */
[----:B------:R-:W-:-:S03]  /*0e00*/  @P0 VIADD R6, R6, 0x1 ;  /* 0x0000000106060836 */ /* 0x000fc60000000000 */
[----:B------:R-:W-:-:S13]  /*0e10*/  ISETP.GE.U32.AND P2, PT, R32, UR4, PT ;  /* 0x0000000420007c0c */ /* 0x000fda000bf46070 */
[----:B------:R-:W-:Y:S01]  /*0e20*/  @P2 VIADD R6, R6, 0x1 ;  /* 0x0000000106062836 */ /* 0x000fe20000000000 */
[----:B------:R-:W-:Y:S01]  /*0e30*/  @!P3 LOP3.LUT R6, RZ, UR4, RZ, 0x33, !PT ;  /* 0x00000004ff06bc12 */ /* 0x000fe2000f8e33ff */
[----:B------:R-:W-:Y:S06]  /*0e40*/  BRA `(.L_x_12) ;  /* 0x0000000000187947 */ /* 0x000fec0003800000 */
.L_x_11:
[----:B------:R-:W0:Y:S01]  /*0e50*/  LDCU UR4, c[0x0][0x398] ;  /* 0x00007300ff0477ac */ /* 0x000e220008000800 */
[----:B------:R-:W-:Y:S02]  /*0e60*/  MOV R28, R0 ;  /* 0x00000000001c7202 */ /* 0x000fe40000000f00 */
[----:B------:R-:W-:Y:S01]  /*0e70*/  MOV R6, 0xea0 ;  /* 0x00000ea000067802 */ /* 0x000fe20000000f00 */
[----:B0-----:R-:W-:-:S07]  /*0e80*/  IMAD.U32 R30, RZ, RZ, UR4 ;  /* 0x00000004ff1e7e24 */ /* 0x001fce000f8e00ff */
[----:B------:R-:W-:Y:S05]  /*0e90*/  CALL.REL.NOINC `($__internal_0_$__cuda_sm20_div_s64) ;  /* 0x0000000800f47944 */ /* 0x000fea0003c00000 */
[----:B------:R-:W-:-:S07]  /*0ea0*/  IMAD.MOV.U32 R6, RZ, RZ, R20 ;  /* 0x000000ffff067224 */ /* 0x000fce00078e0014 */
.L_x_12:
[----:B------:R-:W-:Y:S05]  /*0eb0*/  BSYNC.RECONVERGENT B2 ;  /* 0x0000000000027941 */ /* 0x000fea0003800200 */
.L_x_10:
[----:B------:R-:W-:Y:S01]  /*0ec0*/  ISETP.GE.AND P0, PT, R11, R12, PT ;  /* 0x0000000c0b00720c */ /* 0x000fe20003f06270 */
[----:B------:R-:W-:-:S12]  /*0ed0*/  BSSY.RECONVERGENT B2, `(.L_x_13) ;  /* 0x00000aa000027945 */ /* 0x000fd80003800200 */
[----:B------:R-:W-:Y:S05]  /*0ee0*/  @P0 BRA `(.L_x_14) ;  /* 0x0000000800a00947 */ /* 0x000fea0003800000 */
[----:B------:R0:W5:Y:S01]  /*0ef0*/  LDG.E.U16 R15, desc[UR8][R16.64] ;  /* 0x00000008100f7981 */ /* 0x000162000c1e1500 */
[----:B------:R-:W1:Y:S01]  /*0f00*/  LDC R21, c[0x0][0x398] ;  /* 0x0000e600ff157b82 */ /* 0x000e620000000800 */
[----:B------:R-:W-:Y:S01]  /*0f10*/  IABS R25, R24 ;  /* 0x0000001800197213 */ /* 0x000fe20000000000 */
[----:B------:R-:W2:Y:S01]  /*0f20*/  LDCU UR4, c[0x0][0x390] ;  /* 0x00007200ff0477ac */ /* 0x000ea20008000800 */
[----:B------:R-:W-:Y:S02]  /*0f30*/  LOP3.LUT R6, RZ, R6, RZ, 0x33, !PT ;  /* 0x00000006ff067212 */ /* 0x000fe400078e33ff */
[----:B------:R-:W-:Y:S02]  /*0f40*/  IADD3 R27, PT, PT, R9, R24, RZ ;  /* 0x00000018091b7210 */ /* 0x000fe40007ffe0ff */
[-C--:B-1----:R-:W-:Y:S02]  /*0f50*/  IABS R20, R21.reuse ;  /* 0x0000001500147213 */ /* 0x082fe40000000000 */
[----:B------:R-:W-:-:S02]  /*0f60*/  LOP3.LUT R28, RZ, R21, RZ, 0x33, !PT ;  /* 0x00000015ff1c7212 */ /* 0x000fc400078e33ff */
[----:B------:R-:W1:Y:S08]  /*0f70*/  I2F.RP R22, R20 ;  /* 0x0000001400167306 */ /* 0x000e700000209400 */
[----:B-1----:R-:W1:Y:S02]  /*0f80*/  MUFU.RCP R22, R22 ;  /* 0x0000001600167308 */ /* 0x002e640000001000 */
[----:B-1----:R-:W-:-:S06]  /*0f90*/  IADD3 R18, PT, PT, R22, 0xffffffe, RZ ;  /* 0x0ffffffe16127810 */ /* 0x002fcc0007ffe0ff */
[----:B------:R1:W3:Y:S02]  /*0fa0*/  F2I.FTZ.U32.TRUNC.NTZ R19, R18 ;  /* 0x0000001200137305 */ /* 0x0002e4000021f000 */
[----:B-1----:R-:W-:Y:S02]  /*0fb0*/  IMAD.MOV.U32 R18, RZ, RZ, RZ ;  /* 0x000000ffff127224 */ /* 0x002fe400078e00ff */
[----:B---3--:R-:W-:-:S04]  /*0fc0*/  IMAD.MOV R23, RZ, RZ, -R19 ;  /* 0x000000ffff177224 */ /* 0x008fc800078e0a13 */
[----:B------:R-:W-:-:S04]  /*0fd0*/  IMAD R23, R23, R20, RZ ;  /* 0x0000001417177224 */ /* 0x000fc800078e02ff */
[----:B------:R-:W-:Y:S01]  /*0fe0*/  IMAD.HI.U32 R19, R19, R23, R18 ;  /* 0x0000001713137227 */ /* 0x000fe200078e0012 */
[----:B------:R-:W-:-:S04]  /*0ff0*/  LOP3.LUT R18, R24, R21, RZ, 0x3c, !PT ;  /* 0x0000001518127212 */ /* 0x000fc800078e3cff */
[----:B------:R-:W-:Y:S01]  /*1000*/  ISETP.GE.AND P3, PT, R18, RZ, PT ;  /* 0x000000ff1200720c */ /* 0x000fe20003f66270 */
[----:B------:R-:W-:-:S05]  /*1010*/  IMAD.HI.U32 R23, R19, R25, RZ ;  /* 0x0000001913177227 */ /* 0x000fca00078e00ff */
[----:B------:R-:W-:-:S05]  /*1020*/  IADD3 R22, PT, PT, -R23, RZ, RZ ;  /* 0x000000ff17167210 */ /* 0x000fca0007ffe1ff */
[----:B------:R-:W-:-:S05]  /*1030*/  IMAD R25, R20, R22, R25 ;  /* 0x0000001614197224 */ /* 0x000fca00078e0219 */
[----:B------:R-:W-:-:S13]  /*1040*/  ISETP.GT.U32.AND P2, PT, R20, R25, PT ;  /* 0x000000191400720c */ /* 0x000fda0003f44070 */
[----:B------:R-:W-:Y:S02]  /*1050*/  @!P2 IMAD.IADD R25, R25, 0x1, -R20 ;  /* 0x000000011919a824 */ /* 0x000fe400078e0a14 */
[----:B------:R-:W-:-:S03]  /*1060*/  @!P2 VIADD R23, R23, 0x1 ;  /* 0x000000011717a836 */ /* 0x000fc60000000000 */
[----:B------:R-:W-:Y:S01]  /*1070*/  ISETP.GE.U32.AND P0, PT, R25, R20, PT ;  /* 0x000000141900720c */ /* 0x000fe20003f06070 */
[----:B------:R-:W-:-:S12]  /*1080*/  IMAD.MOV.U32 R25, RZ, RZ, R11 ;  /* 0x000000ffff197224 */ /* 0x000fd800078e000b */
[----:B------:R-:W-:Y:S02]  /*1090*/  @P0 IADD3 R23, PT, PT, R23, 0x1, RZ ;  /* 0x0000000117170810 */ /* 0x000fe40007ffe0ff */
[----:B------:R-:W-:-:S03]  /*10a0*/  ISETP.NE.AND P0, PT, R21, RZ, PT ;  /* 0x000000ff1500720c */ /* 0x000fc60003f05270 */
[----:B------:R-:W-:-:S05]  /*10b0*/  @!P3 IMAD.MOV R23, RZ, RZ, -R23 ;  /* 0x000000ffff17b224 */ /* 0x000fca00078e0a17 */
[----:B------:R-:W-:-:S05]  /*10c0*/  SEL R26, R28, R23, !P0 ;  /* 0x000000171c1a7207 */ /* 0x000fca0004000000 */
[----:B------:R-:W-:-:S04]  /*10d0*/  IMAD.MOV R18, RZ, RZ, -R26 ;  /* 0x000000ffff127224 */ /* 0x000fc800078e0a1a */
[----:B------:R-:W-:Y:S02]  /*10e0*/  IMAD R18, R21, R18, R24 ;  /* 0x0000001215127224 */ /* 0x000fe400078e0218 */
[----:B------:R-:W-:Y:S02]  /*10f0*/  IMAD.MOV.U32 R24, RZ, RZ, R14 ;  /* 0x000000ffff187224 */ /* 0x000fe400078e000e */
[----:B--2---:R-:W-:-:S05]  /*1100*/  IMAD R18, R18, UR4, RZ ;  /* 0x0000000412127c24 */ /* 0x004fca000f8e02ff */
[----:B------:R-:W-:Y:S02]  /*1110*/  IABS R23, R18 ;  /* 0x0000001200177213 */ /* 0x000fe40000000000 */
[----:B------:R-:W-:-:S03]  /*1120*/  LOP3.LUT R18, R18, R21, RZ, 0x3c, !PT ;  /* 0x0000001512127212 */ /* 0x000fc600078e3cff */
[----:B------:R-:W-:Y:S01]  /*1130*/  IMAD.HI.U32 R19, R19, R23, RZ ;  /* 0x0000001713137227 */ /* 0x000fe200078e00ff */
[----:B------:R-:W-:-:S04]  /*1140*/  ISETP.GE.AND P4, PT, R18, RZ, PT ;  /* 0x000000ff1200720c */ /* 0x000fc80003f86270 */
[----:B------:R-:W-:-:S05]  /*1150*/  IADD3 R22, PT, PT, -R19, RZ, RZ ;  /* 0x000000ff13167210 */ /* 0x000fca0007ffe1ff */
[----:B------:R-:W-:-:S05]  /*1160*/  IMAD R23, R20, R22, R23 ;  /* 0x0000001614177224 */ /* 0x000fca00078e0217 */
[----:B------:R-:W-:-:S13]  /*1170*/  ISETP.GT.U32.AND P3, PT, R20, R23, PT ;  /* 0x000000171400720c */ /* 0x000fda0003f64070 */
[----:B------:R-:W-:Y:S02]  /*1180*/  @!P3 IMAD.IADD R23, R23, 0x1, -R20 ;  /* 0x000000011717b824 */ /* 0x000fe400078e0a14 */
[----:B------:R-:W-:-:S03]  /*1190*/  @!P3 VIADD R19, R19, 0x1 ;  /* 0x000000011313b836 */ /* 0x000fc60000000000 */
[----:B------:R-:W-:-:S13]  /*11a0*/  ISETP.GE.U32.AND P2, PT, R23, R20, PT ;  /* 0x000000141700720c */ /* 0x000fda0003f46070 */
[----:B------:R-:W-:-:S05]  /*11b0*/  @P2 IADD3 R19, PT, PT, R19, 0x1, RZ ;  /* 0x0000000113132810 */ /* 0x000fca0007ffe0ff */
[----:B------:R-:W-:-:S05]  /*11c0*/  @!P4 IMAD.MOV R19, RZ, RZ, -R19 ;  /* 0x000000ffff13c224 */ /* 0x000fca00078e0a13 */
[----:B------:R-:W-:-:S05]  /*11d0*/  SEL R19, R28, R19, !P0 ;  /* 0x000000131c137207 */ /* 0x000fca0004000000 */
[----:B------:R-:W-:Y:S01]  /*11e0*/  IMAD R19, R26, UR4, R19 ;  /* 0x000000041a137c24 */ /* 0x000fe2000f8e0213 */
[----:B------:R-:W1:Y:S03]  /*11f0*/  LDCU UR4, c[0x0][0x39c] ;  /* 0x00007380ff0477ac */ /* 0x000e660008000800 */
[----:B------:R-:W-:-:S05]  /*1200*/  IMAD.IADD R19, R6, 0x1, R19 ;  /* 0x0000000106137824 */ /* 0x000fca00078e0213 */
[----:B------:R-:W-:-:S06]  /*1210*/  I2FP.F32.S32 R19, R19 ;  /* 0x0000001300137245 */ /* 0x000fcc0000201400 */
[----:B------:R-:W2:Y:S01]  /*1220*/  F2F.BF16.F32 R19, R19 ;  /* 0x0000001300137304 */ /* 0x000ea20000202000 */
[----:B-1----:R-:W-:Y:S01]  /*1230*/  IMAD R27, R27, UR4, R10 ;  /* 0x000000041b1b7c24 */ /* 0x002fe2000f8e020a */
[----:B0-2---:R-:W-:-:S07]  /*1240*/  SHF.L.U32 R26, R19, 0x10, RZ ;  /* 0x00000010131a7819 */ /* 0x005fce00000006ff */
.L_x_18:
[----:B0-----:R-:W0:Y:S01]  /*1250*/  LDCU UR4, c[0x0][0x394] ;  /* 0x00007280ff0477ac */ /* 0x001e220008000800 */
[----:B------:R-:W-:Y:S01]  /*1260*/  SHF.R.S32.HI R6, RZ, 0x1f, R24 ;  /* 0x0000001fff067819 */ /* 0x000fe20000011418 */
[----:B------:R-:W-:Y:S01]  /*1270*/  IMAD.MOV.U32 R32, RZ, RZ, -0x1 ;  /* 0xffffffffff207424 */ /* 0x000fe200078e00ff */
[----:B------:R-:W-:Y:S01]  /*1280*/  BSSY.RECONVERGENT B3, `(.L_x_15) ;  /* 0x0000024000037945 */ /* 0x000fe20003800200 */
[----:B------:R-:W-:Y:S02]  /*1290*/  IMAD.MOV.U32 R33, RZ, RZ, -0x1 ;  /* 0xffffffffff217424 */ /* 0x000fe400078e00ff */
[----:B------:R-:W-:Y:S02]  /*12a0*/  VIADD R29, R25, 0x1 ;  /* 0x00000001191d7836 */ /* 0x000fe40000000000 */
[----:B0-----:R-:W-:Y:S02]  /*12b0*/  IMAD R19, R6, UR4, RZ ;  /* 0x0000000406137c24 */ /* 0x001fe4000f8e02ff */
[----:B------:R-:W-:-:S04]  /*12c0*/  IMAD.WIDE.U32 R32, R24, UR4, R32 ;  /* 0x0000000418207c25 */ /* 0x000fc8000f8e0020 */
[----:B------:R-:W-:-:S05]  /*12d0*/  IMAD R19, R24, UR5, R19 ;  /* 0x0000000518137c24 */ /* 0x000fca000f8e0213 */
[----:B------:R-:W-:-:S04]  /*12e0*/  IADD3 R31, PT, PT, R33, R19, RZ ;  /* 0x00000013211f7210 */ /* 0x000fc80007ffe0ff */
        /* <DEDUP_REMOVED lines=23> */
.L_x_16:
[----:B------:R-:W0:Y:S01]  /*1460*/  LDCU UR4, c[0x0][0x39c] ;  /* 0x00007380ff0477ac */ /* 0x000e220008000800 */
[----:B------:R-:W-:Y:S02]  /*1470*/  MOV R28, R3 ;  /* 0x00000003001c7202 */ /* 0x000fe40000000f00 */
[----:B------:R-:W-:Y:S01]  /*1480*/  MOV R6, 0x14b0 ;  /* 0x000014b000067802 */ /* 0x000fe20000000f00 */
[----:B0-----:R-:W-:-:S07]  /*1490*/  IMAD.U32 R30, RZ, RZ, UR4 ;  /* 0x00000004ff1e7e24 */ /* 0x001fce000f8e00ff */
[----:B-----5:R-:W-:Y:S05]  /*14a0*/  CALL.REL.NOINC `($__internal_0_$__cuda_sm20_div_s64) ;  /* 0x0000000400707944 */ /* 0x020fea0003c00000 */
[----:B------:R-:W-:-:S07]  /*14b0*/  IMAD.MOV.U32 R6, RZ, RZ, R20 ;  /* 0x000000ffff067224 */ /* 0x000fce00078e0014 */
.L_x_17:
[----:B------:R-:W-:Y:S05]  /*14c0*/  BSYNC.RECONVERGENT B3 ;  /* 0x0000000000037941 */ /* 0x000fea0003800200 */
.L_x_15:
[----:B------:R-:W0:Y:S01]  /*14d0*/  LDCU.64 UR6, c[0x0][0x388] ;  /* 0x00007100ff0677ac */ /* 0x000e220008000a00 */
[----:B------:R-:W-:Y:S01]  /*14e0*/  SHF.R.S32.HI R19, RZ, 0x1f, R27 ;  /* 0x0000001fff137819 */ /* 0x000fe2000001141b */
[----:B------:R-:W1:Y:S01]  /*14f0*/  LDC R22, c[0x0][0x39c] ;  /* 0x0000e700ff167b82 */ /* 0x000e620000000800 */
[C---:B------:R-:W-:Y:S01]  /*1500*/  IADD3 R18, P0, PT, R2.reuse, R27, RZ ;  /* 0x0000001b02127210 */ /* 0x040fe20007f1e0ff */
[----:B------:R-:W2:Y:S03]  /*1510*/  LDCU UR4, c[0x0][0x394] ;  /* 0x00007280ff0477ac */ /* 0x000ea60008000800 */
[----:B------:R-:W-:Y:S02]  /*1520*/  LEA.HI.X.SX32 R19, R2, R19, 0x1, P0 ;  /* 0x0000001302137211 */ /* 0x000fe400000f0eff */
[----:B0-----:R-:W-:-:S04]  /*1530*/  LEA R20, P0, R18, UR6, 0x1 ;  /* 0x0000000612147c11 */ /* 0x001fc8000f8008ff */
[----:B------:R-:W-:-:S05]  /*1540*/  LEA.HI.X R21, R18, UR7, R19, 0x1, P0 ;  /* 0x0000000712157c11 */ /* 0x000fca00080f0c13 */
[----:B------:R0:W3:Y:S01]  /*1550*/  LDG.E.U16 R20, desc[UR8][R20.64] ;  /* 0x0000000814147981 */ /* 0x0000e2000c1e1500 */
[----:B-1----:R-:W-:Y:S01]  /*1560*/  IABS R23, R22 ;  /* 0x0000001600177213 */ /* 0x002fe20000000000 */
[----:B-----5:R-:W-:Y:S01]  /*1570*/  IMAD.U32 R15, R15, 0x10000, RZ ;  /* 0x000100000f0f7824 */ /* 0x020fe200078e00ff */
[----:B------:R-:W-:Y:S01]  /*1580*/  LOP3.LUT R6, RZ, R6, RZ, 0x33, !PT ;  /* 0x00000006ff067212 */ /* 0x000fe200078e33ff */
[----:B------:R-:W-:Y:S01]  /*1590*/  VIADD R27, R27, 0x1 ;  /* 0x000000011b1b7836 */ /* 0x000fe20000000000 */
[----:B------:R-:W1:Y:S01]  /*15a0*/  I2F.RP R28, R23 ;  /* 0x00000017001c7306 */ /* 0x000e620000209400 */
[----:B------:R-:W-:-:S07]  /*15b0*/  IADD3 R24, PT, PT, R24, 0x1, RZ ;  /* 0x0000000118187810 */ /* 0x000fce0007ffe0ff */
[----:B-1----:R-:W1:Y:S02]  /*15c0*/  MUFU.RCP R28, R28 ;  /* 0x0000001c001c7308 */ /* 0x002e640000001000 */
[----:B-1----:R-:W-:-:S06]  /*15d0*/  IADD3 R18, PT, PT, R28, 0xffffffe, RZ ;  /* 0x0ffffffe1c127810 */ /* 0x002fcc0007ffe0ff */
[----:B------:R1:W4:Y:S02]  /*15e0*/  F2I.FTZ.U32.TRUNC.NTZ R19, R18 ;  /* 0x0000001200137305 */ /* 0x000324000021f000 */
[----:B-1----:R-:W-:Y:S02]  /*15f0*/  IMAD.MOV.U32 R18, RZ, RZ, RZ ;  /* 0x000000ffff127224 */ /* 0x002fe400078e00ff */
[----:B----4-:R-:W-:-:S04]  /*1600*/  IMAD.MOV R30, RZ, RZ, -R19 ;  /* 0x000000ffff1e7224 */ /* 0x010fc800078e0a13 */
[----:B------:R-:W-:Y:S01]  /*1610*/  IMAD R31, R30, R23, RZ ;  /* 0x000000171e1f7224 */ /* 0x000fe200078e02ff */
[----:B------:R-:W-:-:S03]  /*1620*/  IABS R30, R25 ;  /* 0x00000019001e7213 */ /* 0x000fc60000000000 */
[----:B0-----:R-:W-:Y:S01]  /*1630*/  IMAD.HI.U32 R21, R19, R31, R18 ;  /* 0x0000001f13157227 */ /* 0x001fe200078e0012 */
        /* <DEDUP_REMOVED lines=8> */
[----:B------:R-:W-:-:S13]  /*16c0*/  ISETP.GE.U32.AND P0, PT, R28, R23, PT ;  /* 0x000000171c00720c */ /* 0x000fda0003f06070 */
[----:B------:R-:W-:Y:S02]  /*16d0*/  @P0 IADD3 R19, PT, PT, R19, 0x1, RZ ;  /* 0x0000000113130810 */ /* 0x000fe40007ffe0ff */
[----:B------:R-:W-:-:S03]  /*16e0*/  ISETP.NE.AND P0, PT, R22, RZ, PT ;  /* 0x000000ff1600720c */ /* 0x000fc60003f05270 */
[----:B------:R-:W-:Y:S01]  /*16f0*/  IMAD.MOV.U32 R18, RZ, RZ, R19 ;  /* 0x000000ffff127224 */ /* 0x000fe200078e0013 */
[----:B------:R-:W-:-:S03]  /*1700*/  LOP3.LUT R19, RZ, R22, RZ, 0x33, !PT ;  /* 0x00000016ff137212 */ /* 0x000fc600078e33ff */
[----:B------:R-:W-:-:S05]  /*1710*/  @!P3 IMAD.MOV R18, RZ, RZ, -R18 ;  /* 0x000000ffff12b224 */ /* 0x000fca00078e0a12 */
[----:B------:R-:W-:-:S04]  /*1720*/  SEL R18, R19, R18, !P0 ;  /* 0x0000001213127207 */ /* 0x000fc80004000000 */
[----:B------:R-:W-:-:S05]  /*1730*/  IADD3 R28, PT, PT, -R18, RZ, RZ ;  /* 0x000000ff121c7210 */ /* 0x000fca0007ffe1ff */
[----:B------:R-:W-:-:S04]  /*1740*/  IMAD R25, R22, R28, R25 ;  /* 0x0000001c16197224 */ /* 0x000fc800078e0219 */
[----:B--2---:R-:W-:-:S05]  /*1750*/  IMAD R25, R25, UR4, RZ ;  /* 0x0000000419197c24 */ /* 0x004fca000f8e02ff */
[----:B------:R-:W-:Y:S02]  /*1760*/  IABS R28, R25 ;  /* 0x00000019001c7213 */ /* 0x000fe40000000000 */
[----:B------:R-:W-:Y:S01]  /*1770*/  LOP3.LUT R22, R25, R22, RZ, 0x3c, !PT ;  /* 0x0000001619167212 */ /* 0x000fe200078e3cff */
[----:B------:R-:W-:Y:S02]  /*1780*/  IMAD.MOV.U32 R25, RZ, RZ, R29 ;  /* 0x000000ffff197224 */ /* 0x000fe400078e001d */
[----:B------:R-:W-:Y:S01]  /*1790*/  IMAD.HI.U32 R21, R21, R28, RZ ;  /* 0x0000001c15157227 */ /* 0x000fe200078e00ff */
[----:B------:R-:W-:-:S03]  /*17a0*/  ISETP.GE.AND P4, PT, R22, RZ, PT ;  /* 0x000000ff1600720c */ /* 0x000fc60003f86270 */
[----:B------:R-:W-:-:S04]  /*17b0*/  IMAD.MOV R30, RZ, RZ, -R21 ;  /* 0x000000ffff1e7224 */ /* 0x000fc800078e0a15 */
[----:B------:R-:W-:-:S05]  /*17c0*/  IMAD R28, R23, R30, R28 ;  /* 0x0000001e171c7224 */ /* 0x000fca00078e021c */
[----:B------:R-:W-:-:S13]  /*17d0*/  ISETP.GT.U32.AND P3, PT, R23, R28, PT ;  /* 0x0000001c1700720c */ /* 0x000fda0003f64070 */
[----:B------:R-:W-:Y:S01]  /*17e0*/  @!P3 IMAD.IADD R28, R28, 0x1, -R23 ;  /* 0x000000011c1cb824 */ /* 0x000fe200078e0a17 */
[----:B------:R-:W-:-:S04]  /*17f0*/  @!P3 IADD3 R21, PT, PT, R21, 0x1, RZ ;  /* 0x000000011515b810 */ /* 0x000fc80007ffe0ff */
[----:B------:R-:W-:-:S13]  /*1800*/  ISETP.GE.U32.AND P2, PT, R28, R23, PT ;  /* 0x000000171c00720c */ /* 0x000fda0003f46070 */
[----:B------:R-:W-:-:S04]  /*1810*/  @P2 VIADD R21, R21, 0x1 ;  /* 0x0000000115152836 */ /* 0x000fc80000000000 */
[----:B------:R-:W-:-:S05]  /*1820*/  @!P4 IMAD.MOV R21, RZ, RZ, -R21 ;  /* 0x000000ffff15c224 */ /* 0x000fca00078e0a15 */
[----:B------:R-:W-:Y:S02]  /*1830*/  SEL R19, R19, R21, !P0 ;  /* 0x0000001513137207 */ /* 0x000fe40004000000 */
[----:B------:R-:W-:Y:S01]  /*1840*/  MUFU.RCP R21, R26 ;  /* 0x0000001a00157308 */ /* 0x000fe20000001000 */
[----:B------:R-:W-:Y:S02]  /*1850*/  ISETP.GE.AND P0, PT, R29, R12, PT ;  /* 0x0000000c1d00720c */ /* 0x000fe40003f06270 */
[----:B------:R-:W-:-:S05]  /*1860*/  IMAD R19, R18, UR4, R19 ;  /* 0x0000000412137c24 */ /* 0x000fca000f8e0213 */
[----:B------:R-:W-:-:S04]  /*1870*/  IADD3 R19, PT, PT, R6, R19, RZ ;  /* 0x0000001306137210 */ /* 0x000fc80007ffe0ff */
[----:B------:R-:W-:-:S06]  /*1880*/  I2FP.F32.S32 R19, R19 ;  /* 0x0000001300137245 */ /* 0x000fcc0000201400 */
[----:B------:R-:W0:Y:S02]  /*1890*/  F2F.BF16.F32 R19, R19 ;  /* 0x0000001300137304 */ /* 0x000e240000202000 */
[----:B0-----:R-:W-:Y:S02]  /*18a0*/  IMAD.U32 R18, R19, 0x10000, RZ ;  /* 0x0001000013127824 */ /* 0x001fe400078e00ff */
[----:B---3--:R-:W-:-:S04]  /*18b0*/  IMAD.U32 R20, R20, 0x10000, RZ ;  /* 0x0001000014147824 */ /* 0x008fc800078e00ff */
[----:B------:R-:W-:Y:S02]  /*18c0*/  FMUL.FTZ R20, R20, R21 ;  /* 0x0000001514147220 */ /* 0x000fe40000410000 */
[----:B------:R-:W-:Y:S08]  /*18d0*/  MUFU.RCP R21, R18 ;  /* 0x0000001200157308 */ /* 0x000ff00000001000 */
[----:B------:R-:W0:Y:S02]  /*18e0*/  F2F.BF16.F32 R20, R20 ;  /* 0x0000001400147304 */ /* 0x000e240000202000 */
[----:B0-----:R-:W-:-:S05]  /*18f0*/  SHF.L.U32 R6, R20, 0x10, RZ ;  /* 0x0000001014067819 */ /* 0x001fca00000006ff */
[----:B------:R-:W-:-:S06]  /*1900*/  FMUL.FTZ R6, R6, R21 ;  /* 0x0000001506067220 */ /* 0x000fcc0000410000 */
[----:B------:R-:W0:Y:S02]  /*1910*/  F2F.BF16.F32 R6, R6 ;  /* 0x0000000600067304 */ /* 0x000e240000202000 */
[----:B0-----:R-:W-:-:S04]  /*1920*/  IMAD.U32 R22, R6, 0x10000, RZ ;  /* 0x0001000006167824 */ /* 0x001fc800078e00ff */
[----:B------:R-:W-:-:S05]  /*1930*/  FADD.FTZ R15, R15, R22 ;  /* 0x000000160f0f7221 */ /* 0x000fca0000010000 */
[----:B------:R-:W-:-:S05]  /*1940*/  F2FP.BF16.F32.PACK_AB R15, RZ, R15 ;  /* 0x0000000fff0f723e */ /* 0x000fca00000010ff */
[----:B------:R0:W-:Y:S01]  /*1950*/  STG.E.U16 desc[UR8][R16.64], R15 ;  /* 0x0000000f10007986 */ /* 0x0001e2000c101508 */
[----:B------:R-:W-:Y:S05]  /*1960*/  @!P0 BRA `(.L_x_18) ;  /* 0xfffffff800388947 */ /* 0x000fea000383ffff */
.L_x_14:
[----:B------:R-:W-:Y:S05]  /*1970*/  BSYNC.RECONVERGENT B2 ;  /* 0x0000000000027941 */ /* 0x000fea0003800200 */
.L_x_13:
[----:B------:R-:W-:Y:S05]  /*1980*/  @!P1 BRA `(.L_x_19) ;  /* 0xfffffff000a49947 */ /* 0x000fea000383ffff */
.L_x_9:
[----:B------:R-:W-:Y:S05]  /*1990*/  BSYNC.RECONVERGENT B1 ;  /* 0x0000000000017941 */ /* 0x000fea0003800200 */
.L_x_8:
[----:B------:R-:W1:Y:S01]  /*19a0*/  LDCU UR4, c[0x0][0x360] ;  /* 0x00006c00ff0477ac */ /* 0x000e620008000800 */
[----:B------:R-:W2:Y:S01]  /*19b0*/  LDCU UR6, c[0x0][0x394] ;  /* 0x00007280ff0677ac */ /* 0x000ea20008000800 */
[----:B-1----:R-:W-:-:S04]  /*19c0*/  IADD3 R7, PT, PT, R7, UR4, RZ ;  /* 0x0000000407077c10 */ /* 0x002fc8000fffe0ff */
[----:B--2---:R-:W-:-:S13]  /*19d0*/  ISETP.GE.AND P0, PT, R7, UR6, PT ;  /* 0x0000000607007c0c */ /* 0x004fda000bf06270 */
[----:B------:R-:W-:Y:S05]  /*19e0*/  @!P0 BRA `(.L_x_20) ;  /* 0xffffffec000c8947 */ /* 0x000fea000383ffff */
.L_x_4:
[----:B------:R-:W-:Y:S05]  /*19f0*/  BSYNC.RECONVERGENT B0 ;  /* 0x0000000000007941 */ /* 0x000fea0003800200 */
.L_x_3:
[----:B------:R-:W1:Y:S01]  /*1a00*/  LDCU UR4, c[0x0][0x364] ;  /* 0x00006c80ff0477ac */ /* 0x000e620008000800 */
[----:B------:R-:W1:Y:S01]  /*1a10*/  LDC R5, c[0x0][0x374] ;  /* 0x0000dd00ff057b82 */ /* 0x000e620000000800 */
[----:B------:R-:W2:Y:S01]  /*1a20*/  LDCU UR6, c[0x0][0x390] ;  /* 0x00007200ff0677ac */ /* 0x000ea20008000800 */
[----:B-1----:R-:W-:-:S05]  /*1a30*/  IMAD R4, R5, UR4, R4 ;  /* 0x0000000405047c24 */ /* 0x002fca000f8e0204 */
[----:B--2---:R-:W-:-:S13]  /*1a40*/  ISETP.GE.AND P0, PT, R4, UR6, PT ;  /* 0x0000000604007c0c */ /* 0x004fda000bf06270 */
[----:B------:R-:W-:Y:S05]  /*1a50*/  @!P0 BRA `(.L_x_21) ;  /* 0xffffffe400ac8947 */ /* 0x000fea000383ffff */
[----:B------:R-:W-:Y:S05]  /*1a60*/  EXIT ;  /* 0x000000000000794d */ /* 0x000fea0003800000 */
        .weak           $__internal_0_$__cuda_sm20_div_s64
        .type           $__internal_0_$__cuda_sm20_div_s64,@function
        .size           $__internal_0_$__cuda_sm20_div_s64,(.L_x_577 - $__internal_0_$__cuda_sm20_div_s64)
$__internal_0_$__cuda_sm20_div_s64:
[-C--:B------:R-:W-:Y:S02]  /*1a70*/  IADD3 R19, P2, PT, RZ, -R30.reuse, RZ ;  /* 0x8000001eff137210 */ /* 0x080fe40007f5e0ff */
[----:B------:R-:W-:Y:S02]  /*1a80*/  ISETP.GE.AND P0, PT, R28, RZ, PT ;  /* 0x000000ff1c00720c */ /* 0x000fe40003f06270 */
[----:B------:R-:W-:Y:S01]  /*1a90*/  ISETP.GE.AND P4, PT, R31, RZ, PT ;  /* 0x000000ff1f00720c */ /* 0x000fe20003f86270 */
[----:B------:R-:W-:Y:S01]  /*1aa0*/  IMAD.X R21, RZ, RZ, ~R28, P2 ;  /* 0x000000ffff157224 */ /* 0x000fe200010e0e1c */
[----:B------:R-:W-:-:S04]  /*1ab0*/  SEL R18, R19, R30, !P0 ;  /* 0x0000001e13127207 */ /* 0x000fc80004000000 */
[----:B------:R-:W-:-:S04]  /*1ac0*/  SEL R19, R21, R28, !P0 ;  /* 0x0000001c15137207 */ /* 0x000fc80004000000 */
[----:B------:R-:W0:Y:S08]  /*1ad0*/  I2F.U64.RP R34, R18 ;  /* 0x0000001200227312 */ /* 0x000e300000309000 */
[----:B0-----:R-:W0:Y:S02]  /*1ae0*/  MUFU.RCP R34, R34 ;  /* 0x0000002200227308 */ /* 0x001e240000001000 */
[----:B0-----:R-:W-:-:S06]  /*1af0*/  VIADD R20, R34, 0x1ffffffe ;  /* 0x1ffffffe22147836 */ /* 0x001fcc0000000000 */
[----:B------:R-:W0:Y:S02]  /*1b00*/  F2I.U64.TRUNC R20, R20 ;  /* 0x0000001400147311 */ /* 0x000e24000020d800 */
[----:B0-----:R-:W-:-:S04]  /*1b10*/  IMAD.WIDE.U32 R22, R20, R18, RZ ;  /* 0x0000001214167225 */ /* 0x001fc800078e00ff */
[----:B------:R-:W-:Y:S01]  /*1b20*/  IMAD R23, R20, R19, R23 ;  /* 0x0000001314177224 */ /* 0x000fe200078e0217 */
[----:B------:R-:W-:-:S03]  /*1b30*/  IADD3 R35, P0, PT, RZ, -R22, RZ ;  /* 0x80000016ff237210 */ /* 0x000fc60007f1e0ff */
[----:B------:R-:W-:Y:S02]  /*1b40*/  IMAD R23, R21, R18, R23 ;  /* 0x0000001215177224 */ /* 0x000fe400078e0217 */
[----:B------:R-:W-:-:S03]  /*1b50*/  IMAD.HI.U32 R22, R20, R35, RZ ;  /* 0x0000002314167227 */ /* 0x000fc600078e00ff */
[----:B------:R-:W-:Y:S01]  /*1b60*/  IADD3.X R33, PT, PT, RZ, ~R23, RZ, P0, !PT ;  /* 0x80000017ff217210 */ /* 0x000fe200007fe4ff */
[----:B------:R-:W-:-:S04]  /*1b70*/  IMAD.MOV.U32 R23, RZ, RZ, R20 ;  /* 0x000000ffff177224 */ /* 0x000fc800078e0014 */
[----:B------:R-:W-:-:S04]  /*1b80*/  IMAD.WIDE.U32 R22, P0, R20, R33, R22 ;  /* 0x0000002114167225 */ /* 0x000fc80007800016 */
[----:B------:R-:W-:-:S04]  /*1b90*/  IMAD.HI.U32 R22, P2, R21, R35, R22 ;  /* 0x0000002315167227 */ /* 0x000fc80007840016 */
[CC--:B------:R-:W-:Y:S02]  /*1ba0*/  IMAD R23, R21.reuse, R33.reuse, RZ ;  /* 0x0000002115177224 */ /* 0x0c0fe400078e02ff */
[----:B------:R-:W-:-:S03]  /*1bb0*/  IMAD.HI.U32 R33, R21, R33, RZ ;  /* 0x0000002115217227 */ /* 0x000fc600078e00ff */
[----:B------:R-:W-:Y:S01]  /*1bc0*/  IADD3 R23, P3, PT, R23, R22, RZ ;  /* 0x0000001617177210 */ /* 0x000fe20007f7e0ff */
[----:B------:R-:W-:-:S04]  /*1bd0*/  IMAD.X R33, R33, 0x1, R21, P0 ;  /* 0x0000000121217824 */ /* 0x000fc800000e0615 */
[----:B------:R-:W-:Y:S01]  /*1be0*/  IMAD.WIDE.U32 R20, R23, R18, RZ ;  /* 0x0000001217147225 */ /* 0x000fe200078e00ff */
[----:B------:R-:W-:-:S03]  /*1bf0*/  IADD3.X R33, PT, PT, RZ, RZ, R33, P3, P2 ;  /* 0x000000ffff217210 */ /* 0x000fc60001fe4421 */
[----:B------:R-:W-:Y:S01]  /*1c00*/  IMAD R22, R23, R19, R21 ;  /* 0x0000001317167224 */ /* 0x000fe200078e0215 */
[----:B------:R-:W-:-:S03]  /*1c10*/  IADD3 R21, P0, PT, RZ, -R20, RZ ;  /* 0x80000014ff157210 */ /* 0x000fc60007f1e0ff */
[----:B------:R-:W-:Y:S02]  /*1c20*/  IMAD R20, R33, R18, R22 ;  /* 0x0000001221147224 */ /* 0x000fe400078e0216 */
[----:B------:R-:W-:-:S03]  /*1c30*/  IMAD.HI.U32 R22, R23, R21, RZ ;  /* 0x0000001517167227 */ /* 0x000fc600078e00ff */
[----:B------:R-:W-:-:S05]  /*1c40*/  IADD3.X R20, PT, PT, RZ, ~R20, RZ, P0, !PT ;  /* 0x80000014ff147210 */ /* 0x000fca00007fe4ff */
[----:B------:R-:W-:-:S04]  /*1c50*/  IMAD.WIDE.U32 R22, P0, R23, R20, R22 ;  /* 0x0000001417167225 */ /* 0x000fc80007800016 */
[----:B------:R-:W-:-:S04]  /*1c60*/  IMAD.HI.U32 R34, R33, R20, RZ ;  /* 0x0000001421227227 */ /* 0x000fc800078e00ff */
[----:B------:R-:W-:Y:S01]  /*1c70*/  IMAD.HI.U32 R22, P2, R33, R21, R22 ;  /* 0x0000001521167227 */ /* 0x000fe20007840016 */
[----:B------:R-:W-:-:S03]  /*1c80*/  IADD3 R23, P5, PT, RZ, -R32, RZ ;  /* 0x80000020ff177210 */ /* 0x000fc60007fbe0ff */
[----:B------:R-:W-:Y:S01]  /*1c90*/  IMAD R21, R33, R20, RZ ;  /* 0x0000001421157224 */ /* 0x000fe200078e02ff */
[----:B------:R-:W-:Y:S01]  /*1ca0*/  SEL R23, R23, R32, !P4 ;  /* 0x0000002017177207 */ /* 0x000fe20006000000 */
[----:B------:R-:W-:Y:S02]  /*1cb0*/  IMAD.X R32, RZ, RZ, ~R31, P5 ;  /* 0x000000ffff207224 */ /* 0x000fe400028e0e1f */
[----:B------:R-:W-:Y:S01]  /*1cc0*/  IMAD.X R33, R34, 0x1, R33, P0 ;  /* 0x0000000122217824 */ /* 0x000fe200000e0621 */
[----:B------:R-:W-:Y:S01]  /*1cd0*/  IADD3 R22, P3, PT, R21, R22, RZ ;  /* 0x0000001615167210 */ /* 0x000fe20007f7e0ff */
[----:B------:R-:W-:Y:S01]  /*1ce0*/  HFMA2 R21, -RZ, RZ, 0, 0 ;  /* 0x00000000ff157431 */ /* 0x000fe200000001ff */
[-C--:B------:R-:W-:Y:S02]  /*1cf0*/  SEL R35, R32, R31.reuse, !P4 ;  /* 0x0000001f20237207 */ /* 0x080fe40006000000 */
[----:B------:R-:W-:Y:S01]  /*1d00*/  LOP3.LUT R31, R28, R31, RZ, 0x3c, !PT ;  /* 0x0000001f1c1f7212 */ /* 0x000fe200078e3cff */
[----:B------:R-:W-:-:S04]  /*1d10*/  IMAD.HI.U32 R20, R22, R23, RZ ;  /* 0x0000001716147227 */ /* 0x000fc800078e00ff */
[----:B------:R-:W-:Y:S01]  /*1d20*/  IMAD.WIDE.U32 R20, R22, R35, R20 ;  /* 0x0000002316147225 */ /* 0x000fe200078e0014 */
[----:B------:R-:W-:-:S05]  /*1d30*/  IADD3.X R22, PT, PT, RZ, RZ, R33, P3, P2 ;  /* 0x000000ffff167210 */ /* 0x000fca0001fe4421 */
[----:B------:R-:W-:-:S04]  /*1d40*/  IMAD.HI.U32 R20, P0, R22, R23, R20 ;  /* 0x0000001716147227 */ /* 0x000fc80007800014 */
[CC--:B------:R-:W-:Y:S02]  /*1d50*/  IMAD R33, R22.reuse, R35.reuse, RZ ;  /* 0x0000002316217224 */ /* 0x0c0fe400078e02ff */
[----:B------:R-:W-:-:S03]  /*1d60*/  IMAD.HI.U32 R22, R22, R35, RZ ;  /* 0x0000002316167227 */ /* 0x000fc600078e00ff */
[----:B------:R-:W-:Y:S01]  /*1d70*/  IADD3 R33, P2, PT, R33, R20, RZ ;  /* 0x0000001421217210 */ /* 0x000fe20007f5e0ff */
[----:B------:R-:W-:-:S04]  /*1d80*/  IMAD.X R22, RZ, RZ, R22, P0 ;  /* 0x000000ffff167224 */ /* 0x000fc800000e0616 */
[----:B------:R-:W-:-:S04]  /*1d90*/  IMAD.WIDE.U32 R20, R33, R18, RZ ;  /* 0x0000001221147225 */ /* 0x000fc800078e00ff */
[----:B------:R-:W-:Y:S01]  /*1da0*/  IMAD.X R37, RZ, RZ, R22, P2 ;  /* 0x000000ffff257224 */ /* 0x000fe200010e0616 */
[----:B------:R-:W-:Y:S01]  /*1db0*/  IADD3 R22, P2, PT, -R20, R23, RZ ;  /* 0x0000001714167210 */ /* 0x000fe20007f5e1ff */
[----:B------:R-:W-:-:S03]  /*1dc0*/  IMAD R21, R33, R19, R21 ;  /* 0x0000001321157224 */ /* 0x000fc600078e0215 */
[-C--:B------:R-:W-:Y:S01]  /*1dd0*/  ISETP.GE.U32.AND P0, PT, R22, R18.reuse, PT ;  /* 0x000000121600720c */ /* 0x080fe20003f06070 */
[----:B------:R-:W-:-:S05]  /*1de0*/  IMAD R20, R37, R18, R21 ;  /* 0x0000001225147224 */ /* 0x000fca00078e0215 */
[----:B------:R-:W-:Y:S01]  /*1df0*/  IADD3.X R35, PT, PT, ~R20, R35, RZ, P2, !PT ;  /* 0x0000002314237210 */ /* 0x000fe200017fe5ff */
[----:B------:R-:W-:Y:S01]  /*1e00*/  VIADD R20, R33, 0x1 ;  /* 0x0000000121147836 */ /* 0x000fe20000000000 */
[----:B------:R-:W-:Y:S02]  /*1e10*/  IADD3 R21, P2, PT, R22, -R18, RZ ;  /* 0x8000001216157210 */ /* 0x000fe40007f5e0ff */
[----:B------:R-:W-:-:S03]  /*1e20*/  ISETP.GE.U32.AND.EX P0, PT, R35, R19, PT, P0 ;  /* 0x000000132300720c */ /* 0x000fc60003f06100 */
[----:B------:R-:W-:Y:S01]  /*1e30*/  IMAD.X R23, R35, 0x1, ~R19, P2 ;  /* 0x0000000123177824 */ /* 0x000fe200010e0e13 */
[----:B------:R-:W-:Y:S02]  /*1e40*/  SEL R21, R21, R22, P0 ;  /* 0x0000001615157207 */ /* 0x000fe40000000000 */
[----:B------:R-:W-:Y:S02]  /*1e50*/  SEL R33, R20, R33, P0 ;  /* 0x0000002114217207 */ /* 0x000fe40000000000 */
[----:B------:R-:W-:Y:S02]  /*1e60*/  SEL R23, R23, R35, P0 ;  /* 0x0000002317177207 */ /* 0x000fe40000000000 */
[----:B------:R-:W-:Y:S01]  /*1e70*/  ISETP.GE.U32.AND P0, PT, R21, R18, PT ;  /* 0x000000121500720c */ /* 0x000fe20003f06070 */
[----:B------:R-:W-:Y:S01]  /*1e80*/  IMAD.MOV.U32 R18, RZ, RZ, R6 ;  /* 0x000000ffff127224 */ /* 0x000fe200078e0006 */
[----:B------:R-:W-:Y:S02]  /*1e90*/  IADD3 R20, PT, PT, R33, 0x1, RZ ;  /* 0x0000000121147810 */ /* 0x000fe40007ffe0ff */
[----:B------:R-:W-:-:S02]  /*1ea0*/  ISETP.GE.U32.AND.EX P0, PT, R23, R19, PT, P0 ;  /* 0x000000131700720c */ /* 0x000fc40003f06100 */
[----:B------:R-:W-:Y:S02]  /*1eb0*/  ISETP.GE.AND P2, PT, R31, RZ, PT ;  /* 0x000000ff1f00720c */ /* 0x000fe40003f46270 */
[----:B------:R-:W-:Y:S02]  /*1ec0*/  SEL R20, R20, R33, P0 ;  /* 0x0000002114147207 */ /* 0x000fe40000000000 */
[----:B------:R-:W-:-:S03]  /*1ed0*/  ISETP.NE.U32.AND P0, PT, R30, RZ, PT ;  /* 0x000000ff1e00720c */ /* 0x000fc60003f05070 */
[----:B------:R-:W-:Y:S01]  /*1ee0*/  IMAD.MOV R19, RZ, RZ, -R20 ;  /* 0x000000ffff137224 */ /* 0x000fe200078e0a14 */
[----:B------:R-:W-:-:S04]  /*1ef0*/  ISETP.NE.AND.EX P0, PT, R28, RZ, PT, P0 ;  /* 0x000000ff1c00720c */ /* 0x000fc80003f05300 */
[----:B------:R-:W-:Y:S02]  /*1f00*/  SEL R20, R19, R20, !P2 ;  /* 0x0000001413147207 */ /* 0x000fe40005000000 */
[----:B------:R-:W-:Y:S02]  /*1f10*/  MOV R19, 0x0 ;  /* 0x0000000000137802 */ /* 0x000fe40000000f00 */
[----:B------:R-:W-:Y:S02]  /*1f20*/  SEL R20, R20, 0xffffffff, P0 ;  /* 0xffffffff14147807 */ /* 0x000fe40000000000 */
[----:B------:R-:W-:Y:S05]  /*1f30*/  RET.REL.NODEC R18 `(_ZN2at6native58_GLOBAL__N__9a069279_25_AdaptiveAveragePooling_cu_ef17039c26adaptive_average_gradinputIN3c108BFloat16EEEvPT_PKS5_iiii) ;  /* 0xffffffe012307950 */ /* 0x000fea0003c3ffff */
.L_x_22:
[----:B------:R-:W-:-:S00]  /*1f40*/  BRA `(.L_x_22) ;  /* 0xfffffffc00fc7947 */ /* 0x000fc0000383ffff */
[----:B------:R-:W-:-:S00]  /*1f50*/  NOP ;  /* 0x0000000000007918 */ /* 0x000fc00000000000 */
        /* <DEDUP_REMOVED lines=10> */
.L_x_577:


//--------------------- .text._ZN2at6native58_GLOBAL__N__9a069279_25_AdaptiveAveragePooling_cu_ef17039c33atomic_adaptive_average_gradinputIN3c108BFloat16EEEvPT_PKS5_iiii --------------------------
	.section	.text._ZN2at6native58_GLOBAL__N__9a069279_25_AdaptiveAveragePooling_cu_ef17039c33atomic_adaptive_average_gradinputIN3c108BFloat16EEEvPT_PKS5_iiii,"ax",@progbits
	.align	128
.text._ZN2at6native58_GLOBAL__N__9a069279_25_AdaptiveAveragePooling_cu_ef17039c33atomic_adaptive_average_gradinputIN3c108BFloat16EEEvPT_PKS5_iiii:
        .type           _ZN2at6native58_GLOBAL__N__9a069279_25_AdaptiveAveragePooling_cu_ef17039c33atomic_adaptive_average_gradinputIN3c108BFloat16EEEvPT_PKS5_iiii,@function
        .size           _ZN2at6native58_GLOBAL__N__9a069279_25_AdaptiveAveragePooling_cu_ef17039c33atomic_adaptive_average_gradinputIN3c108BFloat16EEEvPT_PKS5_iiii,(.L_x_579 - _ZN2at6native58_GLOBAL__N__9a069279_25_AdaptiveAveragePooling_cu_ef17039c33atomic_adaptive_average_gradinputIN3c108BFloat16EEEvPT_PKS5_iiii)
        .other          _ZN2at6native58_GLOBAL__N__9a069279_25_AdaptiveAveragePooling_cu_ef17039c33atomic_adaptive_average_gradinputIN3c108BFloat16EEEvPT_PKS5_iiii,@"STO_CUDA_ENTRY STV_DEFAULT"
_ZN2at6native58_GLOBAL__N__9a069279_25_AdaptiveAveragePooling_cu_ef17039c33atomic_adaptive_average_gradinputIN3c108BFloat16EEEvPT_PKS5_iiii:
        /* <DEDUP_REMOVED lines=9> */
[----:B------:R-:W1:Y:S01]  /*0090*/  S2R R0, SR_TID.X ;  /* 0x0000000000007919 */ /* 0x000e620000002100 */
[----:B------:R-:W2:Y:S01]  /*00a0*/  LDCU UR10, c[0x0][0x360] ;  /* 0x00006c00ff0a77ac */ /* 0x000ea20008000800 */
[----:B------:R-:W3:Y:S05]  /*00b0*/  LDCU UR6, c[0x0][0x374] ;  /* 0x00006e80ff0677ac */ /* 0x000eea0008000800 */
[----:B------:R-:W0:Y:S01]  /*00c0*/  LDC.64 R2, c[0x0][0x390] ;  /* 0x0000e400ff027b82 */ /* 0x000e220000000a00 */
[----:B------:R-:W4:Y:S07]  /*00d0*/  LDCU.64 UR8, c[0x0][0x358] ;  /* 0x00006b00ff0877ac */ /* 0x000f2e0008000a00 */
[----:B------:R-:W5:Y:S01]  /*00e0*/  LDC R6, c[0x0][0x39c] ;  /* 0x0000e700ff067b82 */ /* 0x000f620000000800 */
[----:B---3--:R-:W-:Y:S01]  /*00f0*/  UIMAD UR4, UR4, UR6, URZ ;  /* 0x00000006040472a4 */ /* 0x008fe2000f8e02ff */
[----:B0-----:R-:W-:Y:S01]  /*0100*/  IMAD R2, R2, UR5, RZ ;  /* 0x0000000502027c24 */ /* 0x001fe2000f8e02ff */
[----:B------:R-:W-:-:S03]  /*0110*/  UIMAD UR5, UR5, UR7, URZ ;  /* 0x00000007050572a4 */ /* 0x000fc6000f8e02ff */
[----:B------:R-:W-:Y:S01]  /*0120*/  IMAD R2, R2, R3, RZ ;  /* 0x0000000302027224 */ /* 0x000fe200078e02ff */
[----:B------:R-:W-:Y:S02]  /*0130*/  SHF.R.S32.HI R3, RZ, 0x1f, R3 ;  /* 0x0000001fff037819 */ /* 0x000fe40000011403 */
[----:B-----5:R-:W-:Y:S01]  /*0140*/  SHF.R.S32.HI R5, RZ, 0x1f, R6 ;  /* 0x0000001fff057819 */ /* 0x020fe20000011406 */
[----:B-12-4-:R-:W-:-:S07]  /*0150*/  IMAD R6, R6, UR5, RZ ;  /* 0x0000000506067c24 */ /* 0x016fce000f8e02ff */
.L_x_40:
[----:B------:R-:W0:Y:S01]  /*0160*/  LDC R7, c[0x0][0x398] ;  /* 0x0000e600ff077b82 */ /* 0x000e220000000800 */
[----:B------:R-:W1:Y:S01]  /*0170*/  LDCU UR6, c[0x0][0x390] ;  /* 0x00007200ff0677ac */ /* 0x000e620008000800 */
[----:B------:R-:W-:Y:S01]  /*0180*/  IABS R13, R4 ;  /* 0x00000004000d7213 */ /* 0x000fe20000000000 */
[----:B------:R-:W-:Y:S01]  /*0190*/  IMAD.MOV.U32 R26, RZ, RZ, -0x1 ;  /* 0xffffffffff1a7424 */ /* 0x000fe200078e00ff */
[----:B------:R-:W-:Y:S01]  /*01a0*/  MOV R27, 0xffffffff ;  /* 0xffffffff001b7802 */ /* 0x000fe20000000f00 */
[----:B------:R-:W-:Y:S01]  /*01b0*/  BSSY.RECONVERGENT B0, `(.L_x_23) ;  /* 0x0000048000007945 */ /* 0x000fe20003800200 */
[----:B-1----:R-:W-:Y:S01]  /*01c0*/  IMAD R12, R4, UR6, RZ ;  /* 0x00000006040c7c24 */ /* 0x002fe2000f8e02ff */
[----:B------:R-:W-:Y:S01]  /*01d0*/  USHF.R.S32.HI UR5, URZ, 0x1f, UR6 ;  /* 0x0000001fff057899 */ /* 0x000fe20008011406 */
[----:B0-----:R-:W-:-:S03]  /*01e0*/  IABS R14, R7 ;  /* 0x00000007000e7213 */ /* 0x001fc60000000000 */
        /* <DEDUP_REMOVED lines=9> */
[----:B------:R-:W-:-:S04]  /*0280*/  IMAD R11, R11, R14, RZ ;  /* 0x0000000e0b0b7224 */ /* 0x000fc800078e02ff */
[----:B------:R-:W-:Y:S01]  /*0290*/  IMAD.HI.U32 R9, R9, R11, R8 ;  /* 0x0000000b09097227 */ /* 0x000fe200078e0008 */
[----:B------:R-:W-:-:S03]  /*02a0*/  MOV R11, R13 ;  /* 0x0000000d000b7202 */ /* 0x000fc60000000f00 */
[----:B------:R-:W-:Y:S02]  /*02b0*/  IMAD.MOV.U32 R13, RZ, RZ, R15 ;  /* 0x000000ffff0d7224 */ /* 0x000fe400078e000f */
[----:B------:R-:W-:-:S04]  /*02c0*/  IMAD.HI.U32 R8, R9, R11, RZ ;  /* 0x0000000b09087227 */ /* 0x000fc800078e00ff */
[----:B------:R-:W-:-:S04]  /*02d0*/  IMAD.HI.U32 R10, R9, R13, RZ ;  /* 0x0000000d090a7227 */ /* 0x000fc800078e00ff */
[----:B------:R-:W-:Y:S02]  /*02e0*/  IMAD.MOV R9, RZ, RZ, -R8 ;  /* 0x000000ffff097224 */ /* 0x000fe400078e0a08 */
[----:B------:R-:W-:Y:S02]  /*02f0*/  IMAD.MOV R15, RZ, RZ, -R10 ;  /* 0x000000ffff0f7224 */ /* 0x000fe400078e0a0a */
[C---:B------:R-:W-:Y:S02]  /*0300*/  IMAD R9, R14.reuse, R9, R11 ;  /* 0x000000090e097224 */ /* 0x040fe400078e020b */
[----:B------:R-:W-:Y:S01]  /*0310*/  IMAD R11, R14, R15, R13 ;  /* 0x0000000f0e0b7224 */ /* 0x000fe200078e020d */
[----:B------:R-:W-:Y:S02]  /*0320*/  LOP3.LUT R13, R4, R7, RZ, 0x3c, !PT ;  /* 0x00000007040d7212 */ /* 0x000fe400078e3cff */
[C---:B------:R-:W-:Y:S02]  /*0330*/  ISETP.GT.U32.AND P4, PT, R14.reuse, R9, PT ;  /* 0x000000090e00720c */ /* 0x040fe40003f84070 */
[----:B------:R-:W-:-:S02]  /*0340*/  ISETP.GT.U32.AND P5, PT, R14, R11, PT ;  /* 0x0000000b0e00720c */ /* 0x000fc40003fa4070 */
[----:B------:R-:W-:Y:S02]  /*0350*/  ISETP.GE.AND P0, PT, R13, RZ, PT ;  /* 0x000000ff0d00720c */ /* 0x000fe40003f06270 */
[----:B------:R-:W-:-:S07]  /*0360*/  LOP3.LUT R13, RZ, R7, RZ, 0x33, !PT ;  /* 0x00000007ff0d7212 */ /* 0x000fce00078e33ff */
[-C--:B------:R-:W-:Y:S01]  /*0370*/  @!P4 IADD3 R9, PT, PT, R9, -R14.reuse, RZ ;  /* 0x8000000e0909c210 */ /* 0x080fe20007ffe0ff */
[----:B------:R-:W-:Y:S02]  /*0380*/  @!P4 VIADD R8, R8, 0x1 ;  /* 0x000000010808c836 */ /* 0x000fe40000000000 */
[----:B------:R-:W-:Y:S01]  /*0390*/  @!P5 IMAD.IADD R11, R11, 0x1, -R14 ;  /* 0x000000010b0bd824 */ /* 0x000fe200078e0a0e */
[-C--:B------:R-:W-:Y:S01]  /*03a0*/  ISETP.GE.U32.AND P2, PT, R9, R14.reuse, PT ;  /* 0x0000000e0900720c */ /* 0x080fe20003f46070 */
[----:B------:R-:W-:Y:S02]  /*03b0*/  VIADD R9, R4, 0x1 ;  /* 0x0000000104097836 */ /* 0x000fe40000000000 */
[----:B------:R-:W-:Y:S01]  /*03c0*/  @!P5 VIADD R10, R10, 0x1 ;  /* 0x000000010a0ad836 */ /* 0x000fe20000000000 */
[----:B------:R-:W-:Y:S01]  /*03d0*/  ISETP.GE.U32.AND P3, PT, R11, R14, PT ;  /* 0x0000000e0b00720c */ /* 0x000fe20003f66070 */
[----:B------:R-:W-:-:S04]  /*03e0*/  IMAD.WIDE.U32 R26, R9, UR6, R26 ;  /* 0x00000006091a7c25 */ /* 0x000fc8000f8e001a */
[----:B------:R-:W-:-:S04]  /*03f0*/  IMAD R24, R9, UR5, R27 ;  /* 0x0000000509187c24 */ /* 0x000fc8000f8e021b */
[----:B------:R-:W-:Y:S01]  /*0400*/  @P2 VIADD R8, R8, 0x1 ;  /* 0x0000000108082836 */ /* 0x000fe20000000000 */
[----:B------:R-:W-:-:S03]  /*0410*/  ISETP.NE.AND P2, PT, R7, RZ, PT ;  /* 0x000000ff0700720c */ /* 0x000fc60003f45270 */
[----:B------:R-:W-:Y:S01]  /*0420*/  @P3 IADD3 R10, PT, PT, R10, 0x1, RZ ;  /* 0x000000010a0a3810 */ /* 0x000fe20007ffe0ff */
[----:B------:R-:W-:Y:S01]  /*0430*/  @!P0 IMAD.MOV R8, RZ, RZ, -R8 ;  /* 0x000000ffff088224 */ /* 0x000fe200078e0a08 */
[----:B------:R-:W-:-:S03]  /*0440*/  ISETP.NE.U32.AND P0, PT, R24, RZ, PT ;  /* 0x000000ff1800720c */ /* 0x000fc60003f05070 */
[----:B------:R-:W-:Y:S01]  /*0450*/  @!P1 IMAD.MOV R10, RZ, RZ, -R10 ;  /* 0x000000ffff0a9224 */ /* 0x000fe200078e0a0a */
[----:B------:R-:W-:-:S04]  /*0460*/  SEL R8, R13, R8, !P2 ;  /* 0x000000080d087207 */ /* 0x000fc80005000000 */
[----:B------:R-:W-:-:S05]  /*0470*/  SEL R9, R13, R10, !P2 ;  /* 0x0000000a0d097207 */ /* 0x000fca0005000000 */
[----:B------:R-:W-:Y:S01]  /*0480*/  IMAD R9, R8, UR6, R9 ;  /* 0x0000000608097c24 */ /* 0x000fe2000f8e0209 */
[----:B------:R-:W-:Y:S06]  /*0490*/  @P0 BRA `(.L_x_24) ;  /* 0x00000000004c0947 */ /* 0x000fec0003800000 */
[----:B------:R-:W0:Y:S08]  /*04a0*/  I2F.U32.RP R8, R7 ;  /* 0x0000000700087306 */ /* 0x000e300000209000 */
[----:B0-----:R-:W0:Y:S02]  /*04b0*/  MUFU.RCP R8, R8 ;  /* 0x0000000800087308 */ /* 0x001e240000001000 */
[----:B0-----:R-:W-:-:S06]  /*04c0*/  VIADD R10, R8, 0xffffffe ;  /* 0x0ffffffe080a7836 */ /* 0x001fcc0000000000 */
[----:B------:R0:W1:Y:S02]  /*04d0*/  F2I.FTZ.U32.TRUNC.NTZ R11, R10 ;  /* 0x0000000a000b7305 */ /* 0x000064000021f000 */
[----:B0-----:R-:W-:Y:S01]  /*04e0*/  IMAD.MOV.U32 R10, RZ, RZ, RZ ;  /* 0x000000ffff0a7224 */ /* 0x001fe200078e00ff */
[----:B-1----:R-:W-:-:S05]  /*04f0*/  IADD3 R12, PT, PT, RZ, -R11, RZ ;  /* 0x8000000bff0c7210 */ /* 0x002fca0007ffe0ff */
        /* <DEDUP_REMOVED lines=13> */
.L_x_24:
[----:B------:R-:W0:Y:S01]  /*05d0*/  LDCU UR5, c[0x0][0x398] ;  /* 0x00007300ff0577ac */ /* 0x000e220008000800 */
[----:B------:R-:W-:Y:S01]  /*05e0*/  IMAD.MOV.U32 R21, RZ, RZ, RZ ;  /* 0x000000ffff157224 */ /* 0x000fe200078e00ff */
[----:B------:R-:W-:Y:S01]  /*05f0*/  MOV R8, 0x620 ;  /* 0x0000062000087802 */ /* 0x000fe20000000f00 */
[----:B0-----:R-:W-:-:S07]  /*0600*/  IMAD.U32 R22, RZ, RZ, UR5 ;  /* 0x00000005ff167e24 */ /* 0x001fce000f8e00ff */
[----:B------:R-:W-:Y:S05]  /*0610*/  CALL.REL.NOINC `($__internal_1_$__cuda_sm20_div_s64) ;  /* 0x0000000800ac7944 */ /* 0x000fea0003c00000 */
[----:B------:R-:W-:-:S07]  /*0620*/  MOV R12, R16 ;  /* 0x00000010000c7202 */ /* 0x000fce0000000f00 */
.L_x_25:
[----:B------:R-:W-:Y:S05]  /*0630*/  BSYNC.RECONVERGENT B0 ;  /* 0x0000000000007941 */ /* 0x000fea0003800200 */
.L_x_23:
[----:B------:R-:W0:Y:S01]  /*0640*/  LDC R13, c[0x0][0x39c] ;  /* 0x0000e700ff0d7b82 */ /* 0x000e220000000800 */
[----:B------:R-:W-:Y:S01]  /*0650*/  BSSY.RECONVERGENT B0, `(.L_x_26) ;  /* 0x00000a2000007945 */ /* 0x000fe20003800200 */
[----:B0-----:R-:W-:-:S13]  /*0660*/  ISETP.GE.AND P0, PT, R0, R13, PT ;  /* 0x0000000d0000720c */ /* 0x001fda0003f06270 */
[----:B------:R-:W-:Y:S05]  /*0670*/  @P0 BRA `(.L_x_27) ;  /* 0x00000008007c0947 */ /* 0x000fea0003800000 */
[----:B------:R-:W-:Y:S01]  /*0680*/  IMAD.IADD R7, R12, 0x1, -R9 ;  /* 0x000000010c077824 */ /* 0x000fe200078e0a09 */
[----:B------:R-:W0:Y:S01]  /*0690*/  LDCU UR5, c[0x0][0x394] ;  /* 0x00007280ff0577ac */ /* 0x000e220008000800 */
[----:B------:R-:W-:Y:S02]  /*06a0*/  IMAD R13, R4, R13, RZ ;  /* 0x0000000d040d7224 */ /* 0x000fe400078e02ff */
[----:B------:R-:W-:Y:S02]  /*06b0*/  VIADD R8, R7, 0x1 ;  /* 0x0000000107087836 */ /* 0x000fe40000000000 */
[----:B------:R-:W-:Y:S01]  /*06c0*/  IMAD.MOV.U32 R12, RZ, RZ, R0 ;  /* 0x000000ffff0c7224 */ /* 0x000fe200078e0000 */
[----:B------:R-:W-:Y:S02]  /*06d0*/  SHF.R.S32.HI R15, RZ, 0x1f, R13 ;  /* 0x0000001fff0f7819 */ /* 0x000fe4000001140d */
[----:B------:R-:W-:-:S06]  /*06e0*/  I2FP.F32.S32 R8, R8 ;  /* 0x0000000800087245 */ /* 0x000fcc0000201400 */
[----:B------:R-:W1:Y:S01]  /*06f0*/  F2F.BF16.F32 R8, R8 ;  /* 0x0000000800087304 */ /* 0x000e620000202000 */
[----:B0-----:R-:W-:Y:S01]  /*0700*/  IMAD R11, R9, UR5, RZ ;  /* 0x00000005090b7c24 */ /* 0x001fe2000f8e02ff */
[----:B------:R-:W-:-:S04]  /*0710*/  IADD3 R9, P1, PT, R6, R13, RZ ;  /* 0x0000000d06097210 */ /* 0x000fc80007f3e0ff */
[----:B------:R-:W-:Y:S02]  /*0720*/  IADD3 R10, P0, PT, R2, R11, RZ ;  /* 0x0000000b020a7210 */ /* 0x000fe40007f1e0ff */
[----:B------:R-:W-:Y:S02]  /*0730*/  SHF.R.S32.HI R13, RZ, 0x1f, R11 ;  /* 0x0000001fff0d7819 */ /* 0x000fe4000001140b */
[----:B------:R-:W-:Y:S02]  /*0740*/  LEA.HI.X.SX32 R11, R6, R15, 0x1, P1 ;  /* 0x0000000f060b7211 */ /* 0x000fe400008f0eff */
[----:B------:R-:W-:Y:S02]  /*0750*/  LEA.HI.X.SX32 R13, R2, R13, 0x1, P0 ;  /* 0x0000000d020d7211 */ /* 0x000fe400000f0eff */
[----:B-1----:R-:W-:-:S07]  /*0760*/  SHF.L.U32 R20, R8, 0x10, RZ ;  /* 0x0000001008147819 */ /* 0x002fce00000006ff */
.L_x_39:
[----:B------:R-:W0:Y:S01]  /*0770*/  LDCU UR5, c[0x0][0x394] ;  /* 0x00007280ff0577ac */ /* 0x000e220008000800 */
[----:B------:R-:W-:Y:S01]  /*0780*/  VIADD R15, R12, 0x1 ;  /* 0x000000010c0f7836 */ /* 0x000fe20000000000 */
[----:B------:R-:W-:Y:S01]  /*0790*/  BSSY.RECONVERGENT B1, `(.L_x_28) ;  /* 0x0000022000017945 */ /* 0x000fe20003800200 */
[----:B------:R-:W-:Y:S02]  /*07a0*/  IMAD.MOV.U32 R26, RZ, RZ, -0x1 ;  /* 0xffffffffff1a7424 */ /* 0x000fe400078e00ff */
[----:B------:R-:W-:Y:S02]  /*07b0*/  IMAD.MOV.U32 R27, RZ, RZ, -0x1 ;  /* 0xffffffffff1b7424 */ /* 0x000fe400078e00ff */
[----:B0-----:R-:W-:-:S04]  /*07c0*/  IMAD.WIDE.U32 R26, R15, UR5, R26 ;  /* 0x000000050f1a7c25 */ /* 0x001fc8000f8e001a */
[----:B------:R-:W-:-:S05]  /*07d0*/  IMAD R24, R15, R3, R27 ;  /* 0x000000030f187224 */ /* 0x000fca00078e021b */
[----:B------:R-:W-:-:S04]  /*07e0*/  LOP3.LUT R8, R24, R5, RZ, 0xfc, !PT ;  /* 0x0000000518087212 */ /* 0x000fc800078efcff */
[----:B------:R-:W-:-:S13]  /*07f0*/  ISETP.NE.U32.AND P0, PT, R8, RZ, PT ;  /* 0x000000ff0800720c */ /* 0x000fda0003f05070 */
[----:B------:R-:W-:Y:S05]  /*0800*/  @P0 BRA `(.L_x_29) ;  /* 0x0000000000500947 */ /* 0x000fea0003800000 */
[----:B------:R-:W0:Y:S02]  /*0810*/  LDCU UR5, c[0x0][0x39c] ;  /* 0x00007380ff0577ac */ /* 0x000e240008000800 */
[----:B0-----:R-:W0:Y:S01]  /*0820*/  I2F.U32.RP R8, UR5 ;  /* 0x0000000500087d06 */ /* 0x001e220008209000 */
[----:B------:R-:W-:-:S07]  /*0830*/  ISETP.NE.U32.AND P2, PT, RZ, UR5, PT ;  /* 0x00000005ff007c0c */ /* 0x000fce000bf45070 */
[----:B0-----:R-:W0:Y:S02]  /*0840*/  MUFU.RCP R8, R8 ;  /* 0x0000000800087308 */ /* 0x001e240000001000 */
[----:B0-----:R-:W-:-:S06]  /*0850*/  IADD3 R14, PT, PT, R8, 0xffffffe, RZ ;  /* 0x0ffffffe080e7810 */ /* 0x001fcc0007ffe0ff */
[----:B------:R0:W1:Y:S02]  /*0860*/  F2I.FTZ.U32.TRUNC.NTZ R15, R14 ;  /* 0x0000000e000f7305 */ /* 0x000064000021f000 */
[----:B0-----:R-:W-:Y:S02]  /*0870*/  IMAD.MOV.U32 R14, RZ, RZ, RZ ;  /* 0x000000ffff0e7224 */ /* 0x001fe400078e00ff */
[----:B-1----:R-:W-:-:S04]  /*0880*/  IMAD.MOV R17, RZ, RZ, -R15 ;  /* 0x000000ffff117224 */ /* 0x002fc800078e0a0f */
        /* <DEDUP_REMOVED lines=12> */
.L_x_29:
[----:B------:R-:W0:Y:S01]  /*0950*/  LDCU UR5, c[0x0][0x39c] ;  /* 0x00007380ff0577ac */ /* 0x000e220008000800 */
[----:B------:R-:W-:Y:S01]  /*0960*/  IMAD.MOV.U32 R21, RZ, RZ, R5 ;  /* 0x000000ffff157224 */ /* 0x000fe200078e0005 */
[----:B------:R-:W-:Y:S02]  /*0970*/  MOV R8, 0x9a0 ;  /* 0x000009a000087802 */ /* 0x000fe40000000f00 */
[----:B0-----:R-:W-:-:S07]  /*0980*/  MOV R22, UR5 ;  /* 0x0000000500167c02 */ /* 0x001fce0008000f00 */
[----:B------:R-:W-:Y:S05]  /*0990*/  CALL.REL.NOINC `($__internal_1_$__cuda_sm20_div_s64) ;  /* 0x0000000400cc7944 */ /* 0x000fea0003c00000 */
[----:B------:R-:W-:-:S07]  /*09a0*/  IMAD.MOV.U32 R8, RZ, RZ, R16 ;  /* 0x000000ffff087224 */ /* 0x000fce00078e0010 */
.L_x_30:
[----:B------:R-:W-:Y:S05]  /*09b0*/  BSYNC.RECONVERGENT B1 ;  /* 0x0000000000017941 */ /* 0x000fea0003800200 */
.L_x_28:
[----:B------:R-:W0:Y:S01]  /*09c0*/  LDC R17, c[0x0][0x39c] ;  /* 0x0000e700ff117b82 */ /* 0x000e220000000800 */
[----:B------:R-:W1:Y:S01]  /*09d0*/  LDCU UR5, c[0x0][0x394] ;  /* 0x00007280ff0577ac */ /* 0x000e620008000800 */
[----:B------:R-:W-:Y:S01]  /*09e0*/  IABS R23, R12 ;  /* 0x0000000c00177213 */ /* 0x000fe20000000000 */
        /* <DEDUP_REMOVED lines=10> */
[----:B0-----:R-:W-:Y:S02]  /*0a90*/  HFMA2 R14, -RZ, RZ, 0, 0 ;  /* 0x00000000ff0e7431 */ /* 0x001fe400000001ff */
[----:B-1----:R-:W-:-:S04]  /*0aa0*/  IMAD.MOV R21, RZ, RZ, -R15 ;  /* 0x000000ffff157224 */ /* 0x002fc800078e0a0f */
[----:B------:R-:W-:-:S04]  /*0ab0*/  IMAD R21, R21, R16, RZ ;  /* 0x0000001015157224 */ /* 0x000fc800078e02ff */
[----:B------:R-:W-:-:S04]  /*0ac0*/  IMAD.HI.U32 R15, R15, R21, R14 ;  /* 0x000000150f0f7227 */ /* 0x000fc800078e000e */
[----:B------:R-:W-:Y:S02]  /*0ad0*/  IMAD.MOV.U32 R21, RZ, RZ, R22 ;  /* 0x000000ffff157224 */ /* 0x000fe400078e0016 */
[----:B------:R-:W-:Y:S02]  /*0ae0*/  IMAD.MOV.U32 R22, RZ, RZ, R23 ;  /* 0x000000ffff167224 */ /* 0x000fe400078e0017 */
[----:B------:R-:W-:-:S04]  /*0af0*/  IMAD.HI.U32 R14, R15, R21, RZ ;  /* 0x000000150f0e7227 */ /* 0x000fc800078e00ff */
[----:B------:R-:W-:-:S04]  /*0b00*/  IMAD.HI.U32 R19, R15, R22, RZ ;  /* 0x000000160f137227 */ /* 0x000fc800078e00ff */
[----:B------:R-:W-:Y:S01]  /*0b10*/  IMAD.MOV R15, RZ, RZ, -R14 ;  /* 0x000000ffff0f7224 */ /* 0x000fe200078e0a0e */
[----:B------:R-:W-:-:S03]  /*0b20*/  IADD3 R23, PT, PT, -R19, RZ, RZ ;  /* 0x000000ff13177210 */ /* 0x000fc60007ffe1ff */
[C---:B------:R-:W-:Y:S02]  /*0b30*/  IMAD R15, R16.reuse, R15, R21 ;  /* 0x0000000f100f7224 */ /* 0x040fe400078e0215 */
[----:B------:R-:W-:-:S03]  /*0b40*/  IMAD R21, R16, R23, R22 ;  /* 0x0000001710157224 */ /* 0x000fc600078e0216 */
[C---:B------:R-:W-:Y:S02]  /*0b50*/  ISETP.GT.U32.AND P4, PT, R16.reuse, R15, PT ;  /* 0x0000000f1000720c */ /* 0x040fe40003f84070 */
[----:B------:R-:W-:-:S11]  /*0b60*/  ISETP.GT.U32.AND P5, PT, R16, R21, PT ;  /* 0x000000151000720c */ /* 0x000fd60003fa4070 */
[--C-:B------:R-:W-:Y:S02]  /*0b70*/  @!P4 IMAD.IADD R15, R15, 0x1, -R16.reuse ;  /* 0x000000010f0fc824 */ /* 0x100fe400078e0a10 */
[----:B------:R-:W-:Y:S01]  /*0b80*/  @!P5 IMAD.IADD R21, R21, 0x1, -R16 ;  /* 0x000000011515d824 */ /* 0x000fe200078e0a10 */
[----:B------:R-:W-:Y:S01]  /*0b90*/  @!P5 IADD3 R19, PT, PT, R19, 0x1, RZ ;  /* 0x000000011313d810 */ /* 0x000fe20007ffe0ff */
[----:B------:R-:W-:Y:S01]  /*0ba0*/  @!P4 VIADD R14, R14, 0x1 ;  /* 0x000000010e0ec836 */ /* 0x000fe20000000000 */
[-C--:B------:R-:W-:Y:S02]  /*0bb0*/  ISETP.GE.U32.AND P2, PT, R15, R16.reuse, PT ;  /* 0x000000100f00720c */ /* 0x080fe40003f46070 */
[----:B------:R-:W-:Y:S02]  /*0bc0*/  ISETP.GE.U32.AND P3, PT, R21, R16, PT ;  /* 0x000000101500720c */ /* 0x000fe40003f66070 */
[----:B------:R-:W-:-:S04]  /*0bd0*/  LOP3.LUT R15, R12, R17, RZ, 0x3c, !PT ;  /* 0x000000110c0f7212 */ /* 0x000fc800078e3cff */
[----:B------:R-:W-:-:S05]  /*0be0*/  ISETP.GE.AND P0, PT, R15, RZ, PT ;  /* 0x000000ff0f00720c */ /* 0x000fca0003f06270 */
[----:B------:R-:W-:Y:S01]  /*0bf0*/  @P2 VIADD R14, R14, 0x1 ;  /* 0x000000010e0e2836 */ /* 0x000fe20000000000 */
[----:B------:R-:W-:Y:S01]  /*0c00*/  ISETP.NE.AND P2, PT, R17, RZ, PT ;  /* 0x000000ff1100720c */ /* 0x000fe20003f45270 */
[----:B------:R-:W-:Y:S01]  /*0c10*/  @P3 VIADD R19, R19, 0x1 ;  /* 0x0000000113133836 */ /* 0x000fe20000000000 */
[----:B------:R-:W-:Y:S01]  /*0c20*/  LOP3.LUT R17, RZ, R17, RZ, 0x33, !PT ;  /* 0x00000011ff117212 */ /* 0x000fe200078e33ff */
[----:B------:R-:W-:-:S04]  /*0c30*/  @!P1 IMAD.MOV R14, RZ, RZ, -R14 ;  /* 0x000000ffff0e9224 */ /* 0x000fc800078e0a0e */
[----:B------:R-:W-:Y:S02]  /*0c40*/  @!P0 IADD3 R19, PT, PT, -R19, RZ, RZ ;  /* 0x000000ff13138210 */ /* 0x000fe40007ffe1ff */
[----:B------:R-:W-:Y:S02]  /*0c50*/  ISETP.GT.U32.AND P0, PT, R7, 0x7ffffffe, PT ;  /* 0x7ffffffe0700780c */ /* 0x000fe40003f04070 */
[C---:B------:R-:W-:Y:S02]  /*0c60*/  SEL R14, R17.reuse, R14, !P2 ;  /* 0x0000000e110e7207 */ /* 0x040fe40005000000 */
[----:B------:R-:W-:-:S05]  /*0c70*/  SEL R17, R17, R19, !P2 ;  /* 0x0000001311117207 */ /* 0x000fca0005000000 */
[----:B------:R-:W-:-:S04]  /*0c80*/  IMAD R17, R17, UR5, R14 ;  /* 0x0000000511117c24 */ /* 0x000fc8000f8e020e */
[----:B------:R-:W-:Y:S05]  /*0c90*/  @P0 BRA `(.L_x_32) ;  /* 0x0000000000e00947 */ /* 0x000fea0003800000 */
[----:B------:R-:W0:Y:S01]  /*0ca0*/  LDCU.128 UR12, c[0x0][0x380] ;  /* 0x00007000ff0c77ac */ /* 0x000e220008000c00 */
[----:B------:R-:W-:-:S05]  /*0cb0*/  IADD3 R15, P0, PT, R12, R9, RZ ;  /* 0x000000090c0f7210 */ /* 0x000fca0007f1e0ff */
[----:B------:R-:W-:Y:S01]  /*0cc0*/  IMAD.X R16, RZ, RZ, R11, P0 ;  /* 0x000000ffff107224 */ /* 0x000fe200000e060b */
[----:B0-----:R-:W-:-:S04]  /*0cd0*/  LEA R14, P1, R15, UR14, 0x1 ;  /* 0x0000000e0f0e7c11 */ /* 0x001fc8000f8208ff */
[----:B------:R-:W-:-:S05]  /*0ce0*/  LEA.HI.X R15, R15, UR15, R16, 0x1, P1 ;  /* 0x0000000f0f0f7c11 */ /* 0x000fca00088f0c10 */
[----:B------:R0:W2:Y:S01]  /*0cf0*/  LDG.E.U16 R14, desc[UR8][R14.64] ;  /* 0x000000080e0e7981 */ /* 0x0000a2000c1e1500 */
[----:B------:R-:W-:Y:S01]  /*0d00*/  IMAD.IADD R8, R8, 0x1, -R17 ;  /* 0x0000000108087824 */ /* 0x000fe200078e0a11 */
[----:B------:R-:W-:Y:S03]  /*0d10*/  MUFU.RCP R23, R20 ;  /* 0x0000001400177308 */ /* 0x000fe60000001000 */
[----:B------:R-:W-:-:S05]  /*0d20*/  VIADD R16, R8, 0x1 ;  /* 0x0000000108107836 */ /* 0x000fca0000000000 */
[----:B------:R-:W-:Y:S02]  /*0d30*/  I2FP.F32.S32 R18, R16 ;  /* 0x0000001000127245 */ /* 0x000fe40000201400 */
[----:B0-----:R-:W-:-:S04]  /*0d40*/  IADD3 R15, P0, PT, R17, R10, RZ ;  /* 0x0000000a110f7210 */ /* 0x001fc80007f1e0ff */
[----:B------:R-:W0:Y:S01]  /*0d50*/  F2F.BF16.F32 R18, R18 ;  /* 0x0000001200127304 */ /* 0x000e220000202000 */
[----:B------:R-:W-:Y:S01]  /*0d60*/  LEA.HI.X.SX32 R22, R17, R13, 0x1, P0 ;  /* 0x0000000d11167211 */ /* 0x000fe200000f0eff */
[----:B------:R-:W-:Y:S01]  /*0d70*/  IMAD.MOV.U32 R17, RZ, RZ, RZ ;  /* 0x000000ffff117224 */ /* 0x000fe200078e00ff */
[----:B0-----:R-:W-:-:S06]  /*0d80*/  SHF.L.U32 R19, R18, 0x10, RZ ;  /* 0x0000001012137819 */ /* 0x001fcc00000006ff */
[----:B------:R-:W0:Y:S01]  /*0d90*/  MUFU.RCP R19, R19 ;  /* 0x0000001300137308 */ /* 0x000e220000001000 */
[----:B--2---:R-:W-:-:S04]  /*0da0*/  IMAD.U32 R16, R14, 0x10000, RZ ;  /* 0x000100000e107824 */ /* 0x004fc800078e00ff */
[----:B0-----:R-:W-:Y:S01]  /*0db0*/  FMUL.FTZ R21, R16, R19 ;  /* 0x0000001310157220 */ /* 0x001fe20000410000 */
[----:B------:R-:W-:-:S04]  /*0dc0*/  LEA R16, P1, R15, UR12, 0x1 ;  /* 0x0000000c0f107c11 */ /* 0x000fc8000f8208ff */
[----:B------:R-:W-:Y:S01]  /*0dd0*/  LEA.HI.X R18, R15, UR13, R22, 0x1, P1 ;  /* 0x0000000d0f127c11 */ /* 0x000fe200088f0c16 */
[----:B------:R-:W0:Y:S02]  /*0de0*/  F2F.BF16.F32 R21, R21 ;  /* 0x0000001500157304 */ /* 0x000e240000202000 */
[----:B0-----:R-:W-:-:S04]  /*0df0*/  IMAD.U32 R14, R21, 0x10000, RZ ;  /* 0x00010000150e7824 */ /* 0x001fc800078e00ff */
[----:B------:R-:W-:-:S05]  /*0e00*/  FMUL.FTZ R14, R14, R23 ;  /* 0x000000170e0e7220 */ /* 0x000fca0000410000 */
[----:B------:R-:W-:-:S07]  /*0e10*/  F2FP.BF16.F32.PACK_AB R19, RZ, R14 ;  /* 0x0000000eff13723e */ /* 0x000fce00000010ff */
.L_x_38:
[----:B------:R-:W-:Y:S01]  /*0e20*/  ISETP.GT.U32.AND P1, PT, R8, 0x7ffffffe, PT ;  /* 0x7ffffffe0800780c */ /* 0x000fe20003f24070 */
[----:B------:R-:W-:Y:S01]  /*0e30*/  BSSY.RECONVERGENT B2, `(.L_x_33) ;  /* 0x000001a000027945 */ /* 0x000fe20003800200 */
[C---:B------:R-:W-:Y:S02]  /*0e40*/  ISETP.NE.AND P0, PT, R17.reuse, R7, PT ;  /* 0x000000071100720c */ /* 0x040fe40003f05270 */
[----:B------:R-:W-:-:S09]  /*0e50*/  IADD3 R17, PT, PT, R17, 0x1, RZ ;  /* 0x0000000111117810 */ /* 0x000fd20007ffe0ff */
[----:B------:R-:W-:Y:S05]  /*0e60*/  @P1 BRA `(.L_x_34) ;  /* 0x0000000000581947 */ /* 0x000fea0003800000 */
[----:B------:R-:W-:Y:S02]  /*0e70*/  IMAD.MOV.U32 R23, RZ, RZ, R16 ;  /* 0x000000ffff177224 */ /* 0x000fe400078e0010 */
[----:B------:R-:W-:Y:S02]  /*0e80*/  IMAD.MOV.U32 R15, RZ, RZ, R18 ;  /* 0x000000ffff0f7224 */ /* 0x000fe400078e0012 */
[----:B------:R-:W-:-:S07]  /*0e90*/  IMAD.MOV.U32 R22, RZ, RZ, R8 ;  /* 0x000000ffff167224 */ /* 0x000fce00078e0008 */
.L_x_37:
[C---:B------:R-:W-:Y:S01]  /*0ea0*/  LOP3.LUT R14, R23.reuse, 0xfffffffd, RZ, 0xc0, !PT ;  /* 0xfffffffd170e7812 */ /* 0x040fe200078ec0ff */
[----:B------:R-:W-:Y:S01]  /*0eb0*/  BSSY.RECONVERGENT B3, `(.L_x_35) ;  /* 0x000000c000037945 */ /* 0x000fe20003800200 */
[----:B------:R-:W-:-:S03]  /*0ec0*/  LOP3.LUT R24, R23, 0x2, RZ, 0xc0, !PT ;  /* 0x0000000217187812 */ /* 0x000fc600078ec0ff */
[----:B------:R0:W5:Y:S01]  /*0ed0*/  LD.E R21, desc[UR8][R14.64] ;  /* 0x000000080e157980 */ /* 0x000162000c101900 */
[----:B------:R-:W-:Y:S02]  /*0ee0*/  ISETP.EQ.U32.AND P1, PT, R24, RZ, PT ;  /* 0x000000ff1800720c */ /* 0x000fe40003f22070 */
[----:B------:R-:W-:-:S04]  /*0ef0*/  MOV R24, 0x3254 ;  /* 0x0000325400187802 */ /* 0x000fc80000000f00 */
[----:B------:R-:W-:-:S07]  /*0f00*/  SEL R25, R24, 0x7610, P1 ;  /* 0x0000761018197807 */ /* 0x000fce0000800000 */
.L_x_36:
[----:B-----5:R-:W-:-:S05]  /*0f10*/  HADD2.BF16_V2 R24, R21, R19.H0_H0 ;  /* 0x2000001315187230 */ /* 0x020fca0000200000 */
[----:B------:R-:W-:-:S06]  /*0f20*/  PRMT R24, R21, R25, R24 ;  /* 0x0000001915187216 */ /* 0x000fcc0000000018 */
[----:B------:R-:W2:Y:S02]  /*0f30*/  ATOM.E.CAS.STRONG.GPU PT, R24, [R14], R21, R24 ;  /* 0x000000150e18738b */ /* 0x000ea400001ee118 */
[----:B--2---:R-:W-:Y:S01]  /*0f40*/  ISETP.NE.U32.AND P1, PT, R24, R21, PT ;  /* 0x000000151800720c */ /* 0x004fe20003f25070 */
[----:B------:R-:W-:-:S12]  /*0f50*/  IMAD.MOV.U32 R21, RZ, RZ, R24 ;  /* 0x000000ffff157224 */ /* 0x000fd800078e0018 */
[----:B------:R-:W-:Y:S05]  /*0f60*/  @P1 BRA `(.L_x_36) ;  /* 0xfffffffc00e81947 */ /* 0x000fea000383ffff */
[----:B------:R-:W-:Y:S05]  /*0f70*/  BSYNC.RECONVERGENT B3 ;  /* 0x0000000000037941 */ /* 0x000fea0003800200 */
.L_x_35:
[----:B------:R-:W-:Y:S01]  /*0f80*/  VIADD R22, R22, 0xffffffff ;  /* 0xffffffff16167836 */ /* 0x000fe20000000000 */
[----:B------:R-:W-:-:S04]  /*0f90*/  IADD3 R23, P2, PT, R23, 0x2, RZ ;  /* 0x0000000217177810 */ /* 0x000fc80007f5e0ff */
[----:B------:R-:W-:Y:S01]  /*0fa0*/  ISETP.NE.AND P1, PT, R22, -0x1, PT ;  /* 0xffffffff1600780c */ /* 0x000fe20003f25270 */
[----:B0-----:R-:W-:-:S12]  /*0fb0*/  IMAD.X R15, RZ, RZ, R15, P2 ;  /* 0x000000ffff0f7224 */ /* 0x001fd800010e060f */
[----:B------:R-:W-:Y:S05]  /*0fc0*/  @P1 BRA `(.L_x_37) ;  /* 0xfffffffc00b41947 */ /* 0x000fea000383ffff */
.L_x_34:
[----:B------:R-:W-:Y:S05]  /*0fd0*/  BSYNC.RECONVERGENT B2 ;  /* 0x0000000000027941 */ /* 0x000fea0003800200 */
.L_x_33:
[----:B------:R-:W0:Y:S02]  /*0fe0*/  LDC R15, c[0x0][0x394] ;  /* 0x0000e500ff0f7b82 */ /* 0x000e240000000800 */
[----:B0-----:R-:W-:-:S04]  /*0ff0*/  LEA R16, P1, R15, R16, 0x1 ;  /* 0x000000100f107211 */ /* 0x001fc800078208ff */
[----:B------:R-:W-:Y:S01]  /*1000*/  LEA.HI.X R18, R15, R18, R3, 0x1, P1 ;  /* 0x000000120f127211 */ /* 0x000fe200008f0c03 */
[----:B------:R-:W-:Y:S08]  /*1010*/  @P0 BRA `(.L_x_38) ;  /* 0xfffffffc00800947 */ /* 0x000ff0000383ffff */
.L_x_32:
[----:B------:R-:W-:Y:S05]  /*1020*/  BSYNC.RECONVERGENT B1 ;  /* 0x0000000000017941 */ /* 0x000fea0003800200 */
.L_x_31:
[----:B------:R-:W0:Y:S01]  /*1030*/  LDCU UR5, c[0x0][0x39c] ;  /* 0x00007380ff0577ac */ /* 0x000e220008000800 */
[----:B------:R-:W-:-:S04]  /*1040*/  IADD3 R12, PT, PT, R12, UR10, RZ ;  /* 0x0000000a0c0c7c10 */ /* 0x000fc8000fffe0ff */
[----:B0-----:R-:W-:-:S13]  /*1050*/  ISETP.GE.AND P0, PT, R12, UR5, PT ;  /* 0x000000050c007c0c */ /* 0x001fda000bf06270 */
[----:B------:R-:W-:Y:S05]  /*1060*/  @!P0 BRA `(.L_x_39) ;  /* 0xfffffff400c08947 */ /* 0x000fea000383ffff */
.L_x_27:
[----:B------:R-:W-:Y:S05]  /*1070*/  BSYNC.RECONVERGENT B0 ;  /* 0x0000000000007941 */ /* 0x000fea0003800200 */
.L_x_26:
[----:B------:R-:W0:Y:S01]  /*1080*/  LDCU UR5, c[0x0][0x398] ;  /* 0x00007300ff0577ac */ /* 0x000e220008000800 */
[----:B------:R-:W-:-:S05]  /*1090*/  VIADD R4, R4, UR4 ;  /* 0x0000000404047c36 */ /* 0x000fca0008000000 */
[----:B0-----:R-:W-:-:S13]  /*10a0*/  ISETP.GE.AND P0, PT, R4, UR5, PT ;  /* 0x0000000504007c0c */ /* 0x001fda000bf06270 */
[----:B------:R-:W-:Y:S05]  /*10b0*/  @!P0 BRA `(.L_x_40) ;  /* 0xfffffff000288947 */ /* 0x000fea000383ffff */
[----:B------:R-:W-:Y:S05]  /*10c0*/  EXIT ;  /* 0x000000000000794d */ /* 0x000fea0003800000 */
        .weak           $__internal_1_$__cuda_sm20_div_s64
        .type           $__internal_1_$__cuda_sm20_div_s64,@function
        .size           $__internal_1_$__cuda_sm20_div_s64,(.L_x_579 - $__internal_1_$__cuda_sm20_div_s64)
$__internal_1_$__cuda_sm20_div_s64:
        /* <DEDUP_REMOVED lines=8> */
[----:B0-----:R-:W-:-:S06]  /*1150*/  IADD3 R14, PT, PT, R27, 0x1ffffffe, RZ ;  /* 0x1ffffffe1b0e7810 */ /* 0x001fcc0007ffe0ff */
[----:B------:R-:W0:Y:S02]  /*1160*/  F2I.U64.TRUNC R14, R14 ;  /* 0x0000000e000e7311 */ /* 0x000e24000020d800 */
[----:B0-----:R-:W-:-:S04]  /*1170*/  IMAD.WIDE.U32 R18, R14, R16, RZ ;  /* 0x000000100e127225 */ /* 0x001fc800078e00ff */
[----:B------:R-:W-:Y:S01]  /*1180*/  IMAD R19, R14, R17, R19 ;  /* 0x000000110e137224 */ /* 0x000fe200078e0213 */
[----:B------:R-:W-:-:S03]  /*1190*/  IADD3 R23, P0, PT, RZ, -R18, RZ ;  /* 0x80000012ff177210 */ /* 0x000fc60007f1e0ff */
[----:B------:R-:W-:Y:S02]  /*11a0*/  IMAD R19, R15, R16, R19 ;  /* 0x000000100f137224 */ /* 0x000fe400078e0213 */
[----:B------:R-:W-:-:S04]  /*11b0*/  IMAD.HI.U32 R18, R14, R23, RZ ;  /* 0x000000170e127227 */ /* 0x000fc800078e00ff */
[----:B------:R-:W-:Y:S02]  /*11c0*/  IMAD.X R25, RZ, RZ, ~R19, P0 ;  /* 0x000000ffff197224 */ /* 0x000fe400000e0e13 */
[----:B------:R-:W-:Y:S02]  /*11d0*/  IMAD.MOV.U32 R19, RZ, RZ, R14 ;  /* 0x000000ffff137224 */ /* 0x000fe400078e000e */
[----:B------:R-:W-:-:S04]  /*11e0*/  IMAD.WIDE.U32 R18, P0, R14, R25, R18 ;  /* 0x000000190e127225 */ /* 0x000fc80007800012 */
[----:B------:R-:W-:-:S04]  /*11f0*/  IMAD.HI.U32 R18, P1, R15, R23, R18 ;  /* 0x000000170f127227 */ /* 0x000fc80007820012 */
[CC--:B------:R-:W-:Y:S02]  /*1200*/  IMAD R19, R15.reuse, R25.reuse, RZ ;  /* 0x000000190f137224 */ /* 0x0c0fe400078e02ff */
[----:B------:R-:W-:-:S03]  /*1210*/  IMAD.HI.U32 R23, R15, R25, RZ ;  /* 0x000000190f177227 */ /* 0x000fc600078e00ff */
[----:B------:R-:W-:Y:S02]  /*1220*/  IADD3 R19, P2, PT, R19, R18, RZ ;  /* 0x0000001213137210 */ /* 0x000fe40007f5e0ff */
[----:B------:R-:W-:-:S03]  /*1230*/  IADD3.X R23, PT, PT, R23, R15, RZ, P0, !PT ;  /* 0x0000000f17177210 */ /* 0x000fc600007fe4ff */
[----:B------:R-:W-:Y:S01]  /*1240*/  IMAD.WIDE.U32 R14, R19, R16, RZ ;  /* 0x00000010130e7225 */ /* 0x000fe200078e00ff */
[----:B------:R-:W-:-:S03]  /*1250*/  IADD3.X R23, PT, PT, RZ, RZ, R23, P2, P1 ;  /* 0x000000ffff177210 */ /* 0x000fc600017e2417 */
[----:B------:R-:W-:Y:S01]  /*1260*/  IMAD R18, R19, R17, R15 ;  /* 0x0000001113127224 */ /* 0x000fe200078e020f */
[----:B------:R-:W-:-:S03]  /*1270*/  IADD3 R15, P0, PT, RZ, -R14, RZ ;  /* 0x8000000eff0f7210 */ /* 0x000fc60007f1e0ff */
[----:B------:R-:W-:Y:S02]  /*1280*/  IMAD R14, R23, R16, R18 ;  /* 0x00000010170e7224 */ /* 0x000fe400078e0212 */
[----:B------:R-:W-:-:S04]  /*1290*/  IMAD.HI.U32 R18, R19, R15, RZ ;  /* 0x0000000f13127227 */ /* 0x000fc800078e00ff */
[----:B------:R-:W-:-:S04]  /*12a0*/  IMAD.X R14, RZ, RZ, ~R14, P0 ;  /* 0x000000ffff0e7224 */ /* 0x000fc800000e0e0e */
[----:B------:R-:W-:-:S04]  /*12b0*/  IMAD.WIDE.U32 R18, P0, R19, R14, R18 ;  /* 0x0000000e13127225 */ /* 0x000fc80007800012 */
[----:B------:R-:W-:Y:S01]  /*12c0*/  IMAD.HI.U32 R18, P1, R23, R15, R18 ;  /* 0x0000000f17127227 */ /* 0x000fe20007820012 */
[----:B------:R-:W-:-:S03]  /*12d0*/  IADD3 R19, P4, PT, RZ, -R26, RZ ;  /* 0x8000001aff137210 */ /* 0x000fc60007f9e0ff */
[----:B------:R-:W-:Y:S01]  /*12e0*/  IMAD R15, R23, R14, RZ ;  /* 0x0000000e170f7224 */ /* 0x000fe200078e02ff */
[----:B------:R-:W-:Y:S01]  /*12f0*/  SEL R19, R19, R26, !P3 ;  /* 0x0000001a13137207 */ /* 0x000fe20005800000 */
[----:B------:R-:W-:-:S03]  /*1300*/  IMAD.HI.U32 R26, R23, R14, RZ ;  /* 0x0000000e171a7227 */ /* 0x000fc600078e00ff */
[----:B------:R-:W-:Y:S01]  /*1310*/  IADD3 R18, P2, PT, R15, R18, RZ ;  /* 0x000000120f127210 */ /* 0x000fe20007f5e0ff */
[----:B------:R-:W-:Y:S01]  /*1320*/  IMAD.X R15, RZ, RZ, ~R24, P4 ;  /* 0x000000ffff0f7224 */ /* 0x000fe200020e0e18 */
[----:B------:R-:W-:-:S03]  /*1330*/  IADD3.X R26, PT, PT, R26, R23, RZ, P0, !PT ;  /* 0x000000171a1a7210 */ /* 0x000fc600007fe4ff */
[C---:B------:R-:W-:Y:S01]  /*1340*/  IMAD.HI.U32 R14, R18.reuse, R19, RZ ;  /* 0x00000013120e7227 */ /* 0x040fe200078e00ff */
[-C--:B------:R-:W-:Y:S02]  /*1350*/  SEL R23, R15, R24.reuse, !P3 ;  /* 0x000000180f177207 */ /* 0x080fe40005800000 */
[----:B------:R-:W-:Y:S01]  /*1360*/  IADD3.X R26, PT, PT, RZ, RZ, R26, P2, P1 ;  /* 0x000000ffff1a7210 */ /* 0x000fe200017e241a */
[----:B------:R-:W-:Y:S01]  /*1370*/  IMAD.MOV.U32 R15, RZ, RZ, RZ ;  /* 0x000000ffff0f7224 */ /* 0x000fe200078e00ff */
[----:B------:R-:W-:Y:S01]  /*1380*/  LOP3.LUT R24, R21, R24, RZ, 0x3c, !PT ;  /* 0x0000001815187212 */ /* 0x000fe200078e3cff */
[----:B------:R-:W-:-:S04]  /*1390*/  IMAD.WIDE.U32 R14, R18, R23, R14 ;  /* 0x00000017120e7225 */ /* 0x000fc800078e000e */
[C---:B------:R-:W-:Y:S02]  /*13a0*/  IMAD R25, R26.reuse, R23, RZ ;  /* 0x000000171a197224 */ /* 0x040fe400078e02ff */
[----:B------:R-:W-:-:S04]  /*13b0*/  IMAD.HI.U32 R14, P0, R26, R19, R14 ;  /* 0x000000131a0e7227 */ /* 0x000fc8000780000e */
[----:B------:R-:W-:Y:S01]  /*13c0*/  IMAD.HI.U32 R18, R26, R23, RZ ;  /* 0x000000171a127227 */ /* 0x000fe200078e00ff */
[----:B------:R-:W-:-:S03]  /*13d0*/  IADD3 R25, P1, PT, R25, R14, RZ ;  /* 0x0000000e19197210 */ /* 0x000fc60007f3e0ff */
[----:B------:R-:W-:Y:S02]  /*13e0*/  IMAD.X R18, RZ, RZ, R18, P0 ;  /* 0x000000ffff127224 */ /* 0x000fe400000e0612 */
[----:B------:R-:W-:-:S03]  /*13f0*/  IMAD.WIDE.U32 R14, R25, R16, RZ ;  /* 0x00000010190e7225 */ /* 0x000fc600078e00ff */
[----:B------:R-:W-:Y:S01]  /*1400*/  IADD3.X R27, PT, PT, RZ, R18, RZ, P1, !PT ;  /* 0x00000012ff1b7210 */ /* 0x000fe20000ffe4ff */
[C---:B------:R-:W-:Y:S01]  /*1410*/  IMAD R18, R25.reuse, R17, R15 ;  /* 0x0000001119127224 */ /* 0x040fe200078e020f */
[----:B------:R-:W-:Y:S02]  /*1420*/  IADD3 R15, P1, PT, -R14, R19, RZ ;  /* 0x000000130e0f7210 */ /* 0x000fe40007f3e1ff */
[----:B------:R-:W-:Y:S01]  /*1430*/  IADD3 R14, PT, PT, R25, 0x1, RZ ;  /* 0x00000001190e7810 */ /* 0x000fe20007ffe0ff */
[-C--:B------:R-:W-:Y:S01]  /*1440*/  IMAD R18, R27, R16.reuse, R18 ;  /* 0x000000101b127224 */ /* 0x080fe200078e0212 */
[----:B------:R-:W-:-:S03]  /*1450*/  ISETP.GE.U32.AND P0, PT, R15, R16, PT ;  /* 0x000000100f00720c */ /* 0x000fc60003f06070 */
[----:B------:R-:W-:Y:S01]  /*1460*/  IMAD.X R23, R23, 0x1, ~R18, P1 ;  /* 0x0000000117177824 */ /* 0x000fe200008e0e12 */
[----:B------:R-:W-:-:S04]  /*1470*/  IADD3 R18, P1, PT, R15, -R16, RZ ;  /* 0x800000100f127210 */ /* 0x000fc80007f3e0ff */
[C---:B------:R-:W-:Y:S01]  /*1480*/  ISETP.GE.U32.AND.EX P0, PT, R23.reuse, R17, PT, P0 ;  /* 0x000000111700720c */ /* 0x040fe20003f06100 */
[----:B------:R-:W-:Y:S01]  /*1490*/  IMAD.X R19, R23, 0x1, ~R17, P1 ;  /* 0x0000000117137824 */ /* 0x000fe200008e0e11 */
[----:B------:R-:W-:Y:S02]  /*14a0*/  ISETP.GE.AND P1, PT, R24, RZ, PT ;  /* 0x000000ff1800720c */ /* 0x000fe40003f26270 */
[----:B------:R-:W-:Y:S02]  /*14b0*/  SEL R15, R18, R15, P0 ;  /* 0x0000000f120f7207 */ /* 0x000fe40000000000 */
[----:B------:R-:W-:Y:S02]  /*14c0*/  SEL R25, R14, R25, P0 ;  /* 0x000000190e197207 */ /* 0x000fe40000000000 */
[----:B------:R-:W-:Y:S02]  /*14d0*/  SEL R19, R19, R23, P0 ;  /* 0x0000001713137207 */ /* 0x000fe40000000000 */
[----:B------:R-:W-:Y:S01]  /*14e0*/  ISETP.GE.U32.AND P0, PT, R15, R16, PT ;  /* 0x000000100f00720c */ /* 0x000fe20003f06070 */
[----:B------:R-:W-:Y:S01]  /*14f0*/  VIADD R16, R25, 0x1 ;  /* 0x0000000119107836 */ /* 0x000fe20000000000 */
[----:B------:R-:W-:-:S02]  /*1500*/  MOV R14, R8 ;  /* 0x00000008000e7202 */ /* 0x000fc40000000f00 */
[----:B------:R-:W-:-:S04]  /*1510*/  ISETP.GE.U32.AND.EX P0, PT, R19, R17, PT, P0 ;  /* 0x000000111300720c */ /* 0x000fc80003f06100 */
[----:B------:R-:W-:Y:S02]  /*1520*/  SEL R16, R16, R25, P0 ;  /* 0x0000001910107207 */ /* 0x000fe40000000000 */
[----:B------:R-:W-:-:S03]  /*1530*/  ISETP.NE.U32.AND P0, PT, R22, RZ, PT ;  /* 0x000000ff1600720c */ /* 0x000fc60003f05070 */
[----:B------:R-:W-:Y:S01]  /*1540*/  IMAD.MOV R15, RZ, RZ, -R16 ;  /* 0x000000ffff0f7224 */ /* 0x000fe200078e0a10 */
[----:B------:R-:W-:-:S04]  /*1550*/  ISETP.NE.AND.EX P0, PT, R21, RZ, PT, P0 ;  /* 0x000000ff1500720c */ /* 0x000fc80003f05300 */
[----:B------:R-:W-:Y:S01]  /*1560*/  SEL R16, R15, R16, !P1 ;  /* 0x000000100f107207 */ /* 0x000fe20004800000 */
[----:B------:R-:W-:-:S03]  /*1570*/  IMAD.MOV.U32 R15, RZ, RZ, 0x0 ;  /* 0x00000000ff0f7424 */ /* 0x000fc600078e00ff */
[----:B------:R-:W-:Y:S01]  /*1580*/  SEL R16, R16, 0xffffffff, P0 ;  /* 0xffffffff10107807 */ /* 0x000fe20000000000 */
[----:B------:R-:W-:Y:S06]  /*1590*/  RET.REL.NODEC R14 `(_ZN2at6native58_GLOBAL__N__9a069279_25_AdaptiveAveragePooling_cu_ef17039c33atomic_adaptive_average_gradinputIN3c108BFloat16EEEvPT_PKS5_iiii) ;  /* 0xffffffe80e987950 */ /* 0x000fec0003c3ffff */
.L_x_41:
        /* <DEDUP_REMOVED lines=14> */
.L_x_579:


//--------------------- .text._ZN2at6native58_GLOBAL__N__9a069279_25_AdaptiveAveragePooling_cu_ef17039c26adaptive_average_gradinputIN3c104HalfEEEvPT_PKS5_iiii --------------------------
	.section	.text._ZN2at6native58_GLOBAL__N__9a069279_25_AdaptiveAveragePooling_cu_ef17039c26adaptive_average_gradinputIN3c104HalfEEEvPT_PKS5_iiii,"ax",@progbits
	.align	128
.text._ZN2at6native58_GLOBAL__N__9a069279_25_AdaptiveAveragePooling_cu_ef17039c26adaptive_average_gradinputIN3c104HalfEEEvPT_PKS5_iiii:
        .type           _ZN2at6native58_GLOBAL__N__9a069279_25_AdaptiveAveragePooling_cu_ef17039c26adaptive_average_gradinputIN3c104HalfEEEvPT_PKS5_iiii,@function
        .size           _ZN2at6native58_GLOBAL__N__9a069279_25_AdaptiveAveragePooling_cu_ef17039c26adaptive_average_gradinputIN3c104HalfEEEvPT_PKS5_iiii,(.L_x_581 - _ZN2at6native58_GLOBAL__N__9a069279_25_AdaptiveAveragePooling_cu_ef17039c26adaptive_average_gradinputIN3c104HalfEEEvPT_PKS5_iiii)
        .other          _ZN2at6native58_GLOBAL__N__9a069279_25_AdaptiveAveragePooling_cu_ef17039c26adaptive_average_gradinputIN3c104HalfEEEvPT_PKS5_iiii,@"STO_CUDA_ENTRY STV_DEFAULT"
_ZN2at6native58_GLOBAL__N__9a069279_25_AdaptiveAveragePooling_cu_ef17039c26adaptive_average_gradinputIN3c104HalfEEEvPT_PKS5_iiii:
        /* <DEDUP_REMOVED lines=17> */
.L_x_63:
        /* <DEDUP_REMOVED lines=16> */
[----:B------:R-:W-:Y:S01]  /*0210*/  IMAD R13, R6, R11, RZ ;  /* 0x0000000b060d7224 */ /* 0x000fe200078e02ff */
[----:B------:R-:W-:-:S03]  /*0220*/  IABS R6, R4 ;  /* 0x0000000400067213 */ /* 0x000fc60000000000 */
[----:B------:R-:W-:-:S06]  /*0230*/  IMAD.HI.U32 R9, R9, R13, R8 ;  /* 0x0000000d09097227 */ /* 0x000fcc00078e0008 */
[----:B------:R-:W-:-:S04]  /*0240*/  IMAD.HI.U32 R5, R9, R6, RZ ;  /* 0x0000000609057227 */ /* 0x000fc800078e00ff */
[----:B------:R-:W-:-:S04]  /*0250*/  IMAD.HI.U32 R9, R9, R12, RZ ;  /* 0x0000000c09097227 */ /* 0x000fc800078e00ff */
[----:B------:R-:W-:Y:S02]  /*0260*/  IMAD.MOV R8, RZ, RZ, -R5 ;  /* 0x000000ffff087224 */ /* 0x000fe400078e0a05 */
[----:B------:R-:W-:Y:S02]  /*0270*/  IMAD.MOV R13, RZ, RZ, -R9 ;  /* 0x000000ffff0d7224 */ /* 0x000fe400078e0a09 */
[C---:B------:R-:W-:Y:S02]  /*0280*/  IMAD R6, R11.reuse, R8, R6 ;  /* 0x000000080b067224 */ /* 0x040fe400078e0206 */
[C---:B------:R-:W-:Y:S01]  /*0290*/  IMAD R8, R11.reuse, R13, R12 ;  /* 0x0000000d0b087224 */ /* 0x040fe200078e020c */
[----:B------:R-:W-:Y:S02]  /*02a0*/  LOP3.LUT R12, R4, R7, RZ, 0x3c, !PT ;  /* 0x00000007040c7212 */ /* 0x000fe400078e3cff */
[C---:B------:R-:W-:Y:S02]  /*02b0*/  ISETP.GT.U32.AND P4, PT, R11.reuse, R6, PT ;  /* 0x000000060b00720c */ /* 0x040fe40003f84070 */
[----:B------:R-:W-:-:S02]  /*02c0*/  ISETP.GT.U32.AND P5, PT, R11, R8, PT ;  /* 0x000000080b00720c */ /* 0x000fc40003fa4070 */
[----:B------:R-:W-:-:S09]  /*02d0*/  ISETP.GE.AND P0, PT, R12, RZ, PT ;  /* 0x000000ff0c00720c */ /* 0x000fd20003f06270 */
[-C--:B------:R-:W-:Y:S01]  /*02e0*/  @!P4 IADD3 R6, PT, PT, R6, -R11.reuse, RZ ;  /* 0x8000000b0606c210 */ /* 0x080fe20007ffe0ff */
[----:B------:R-:W-:Y:S01]  /*02f0*/  @!P4 VIADD R5, R5, 0x1 ;  /* 0x000000010505c836 */ /* 0x000fe20000000000 */
[----:B------:R-:W-:Y:S01]  /*0300*/  @!P5 IADD3 R9, PT, PT, R9, 0x1, RZ ;  /* 0x000000010909d810 */ /* 0x000fe20007ffe0ff */
[----:B------:R-:W-:Y:S01]  /*0310*/  @!P5 IMAD.IADD R8, R8, 0x1, -R11 ;  /* 0x000000010808d824 */ /* 0x000fe200078e0a0b */
[----:B------:R-:W-:Y:S02]  /*0320*/  ISETP.GE.U32.AND P2, PT, R6, R11, PT ;  /* 0x0000000b0600720c */ /* 0x000fe40003f46070 */
[----:B------:R-:W-:Y:S02]  /*0330*/  LOP3.LUT R6, RZ, R7, RZ, 0x33, !PT ;  /* 0x00000007ff067212 */ /* 0x000fe400078e33ff */
[----:B------:R-:W-:Y:S01]  /*0340*/  ISETP.GE.U32.AND P3, PT, R8, R11, PT ;  /* 0x0000000b0800720c */ /* 0x000fe20003f66070 */
[----:B------:R-:W-:-:S04]  /*0350*/  VIADD R11, R4, 0x1 ;  /* 0x00000001040b7836 */ /* 0x000fc80000000000 */
[----:B------:R-:W-:-:S04]  /*0360*/  IMAD.WIDE.U32 R32, R11, UR4, R32 ;  /* 0x000000040b207c25 */ /* 0x000fc8000f8e0020 */
[----:B------:R-:W-:Y:S01]  /*0370*/  @P2 VIADD R5, R5, 0x1 ;  /* 0x0000000105052836 */ /* 0x000fe20000000000 */
[----:B------:R-:W-:Y:S01]  /*0380*/  ISETP.NE.AND P2, PT, R7, RZ, PT ;  /* 0x000000ff0700720c */ /* 0x000fe20003f45270 */
[----:B------:R-:W-:Y:S02]  /*0390*/  IMAD R31, R11, R0, R33 ;  /* 0x000000000b1f7224 */ /* 0x000fe400078e0221 */
[----:B------:R-:W-:Y:S01]  /*03a0*/  @P3 VIADD R9, R9, 0x1 ;  /* 0x0000000109093836 */ /* 0x000fe20000000000 */
[----:B------:R-:W-:Y:S02]  /*03b0*/  @!P0 IADD3 R5, PT, PT, -R5, RZ, RZ ;  /* 0x000000ff05058210 */ /* 0x000fe40007ffe1ff */
[----:B------:R-:W-:Y:S01]  /*03c0*/  ISETP.NE.U32.AND P0, PT, R31, RZ, PT ;  /* 0x000000ff1f00720c */ /* 0x000fe20003f05070 */
[----:B------:R-:W-:Y:S01]  /*03d0*/  @!P1 IMAD.MOV R9, RZ, RZ, -R9 ;  /* 0x000000ffff099224 */ /* 0x000fe200078e0a09 */
[----:B------:R-:W-:-:S04]  /*03e0*/  SEL R8, R6, R5, !P2 ;  /* 0x0000000506087207 */ /* 0x000fc80005000000 */
[----:B------:R-:W-:-:S05]  /*03f0*/  SEL R5, R6, R9, !P2 ;  /* 0x0000000906057207 */ /* 0x000fca0005000000 */
[----:B------:R-:W-:Y:S02]  /*0400*/  IMAD R5, R8, UR4, R5 ;  /* 0x0000000408057c24 */ /* 0x000fe4000f8e0205 */
[----:B------:R-:W-:Y:S05]  /*0410*/  @P0 BRA `(.L_x_43) ;  /* 0x00000000004c0947 */ /* 0x000fea0003800000 */
        /* <DEDUP_REMOVED lines=12> */
[-C--:B------:R-:W-:Y:S01]  /*04e0*/  @P0 IADD3 R32, PT, PT, R32, -R7.reuse, RZ ;  /* 0x8000000720200210 */ /* 0x080fe20007ffe0ff */
[----:B------:R-:W-:Y:S01]  /*04f0*/  @P0 VIADD R9, R9, 0x1 ;  /* 0x0000000109090836 */ /* 0x000fe20000000000 */
[----:B------:R-:W-:Y:S02]  /*0500*/  ISETP.NE.U32.AND P0, PT, R7, RZ, PT ;  /* 0x000000ff0700720c */ /* 0x000fe40003f05070 */
[----:B------:R-:W-:-:S13]  /*0510*/  ISETP.GE.U32.AND P1, PT, R32, R7, PT ;  /* 0x000000072000720c */ /* 0x000fda0003f26070 */
[----:B------:R-:W-:-:S05]  /*0520*/  @P1 VIADD R9, R9, 0x1 ;  /* 0x0000000109091836 */ /* 0x000fca0000000000 */
[----:B------:R-:W-:Y:S01]  /*0530*/  SEL R8, R6, R9, !P0 ;  /* 0x0000000906087207 */ /* 0x000fe20004000000 */
[----:B------:R-:W-:Y:S06]  /*0540*/  BRA `(.L_x_44) ;  /* 0x0000000000187947 */ /* 0x000fec0003800000 */
.L_x_43:
[----:B------:R-:W0:Y:S01]  /*0550*/  LDCU UR4, c[0x0][0x390] ;  /* 0x00007200ff0477ac */ /* 0x000e220008000800 */
[----:B------:R-:W-:Y:S02]  /*0560*/  MOV R28, RZ ;  /* 0x000000ff001c7202 */ /* 0x000fe40000000f00 */
[----:B------:R-:W-:Y:S01]  /*0570*/  MOV R6, 0x5a0 ;  /* 0x000005a000067802 */ /* 0x000fe20000000f00 */
[----:B0-----:R-:W-:-:S07]  /*0580*/  IMAD.U32 R30, RZ, RZ, UR4 ;  /* 0x00000004ff1e7e24 */ /* 0x001fce000f8e00ff */
[----:B------:R-:W-:Y:S05]  /*0590*/  CALL.REL.NOINC `($__internal_2_$__cuda_sm20_div_s64) ;  /* 0x0000001400307944 */ /* 0x000fea0003c00000 */
[----:B------:R-:W-:-:S07]  /*05a0*/  IMAD.MOV.U32 R8, RZ, RZ, R20 ;  /* 0x000000ffff087224 */ /* 0x000fce00078e0014 */
.L_x_44:
[----:B------:R-:W-:Y:S05]  /*05b0*/  BSYNC.RECONVERGENT B0 ;  /* 0x0000000000007941 */ /* 0x000fea0003800200 */
.L_x_42:
[----:B------:R-:W0:Y:S01]  /*05c0*/  S2R R7, SR_TID.X ;  /* 0x0000000000077919 */ /* 0x000e220000002100 */
[----:B------:R-:W0:Y:S01]  /*05d0*/  LDCU UR4, c[0x0][0x394] ;  /* 0x00007280ff0477ac */ /* 0x000e220008000800 */
[----:B------:R-:W-:Y:S01]  /*05e0*/  BSSY.RECONVERGENT B0, `(.L_x_45) ;  /* 0x0000140000007945 */ /* 0x000fe20003800200 */
[----:B0-----:R-:W-:-:S13]  /*05f0*/  ISETP.GE.AND P0, PT, R7, UR4, PT ;  /* 0x0000000407007c0c */ /* 0x001fda000bf06270 */
[----:B------:R-:W-:Y:S05]  /*0600*/  @P0 BRA `(.L_x_46) ;  /* 0x0000001000f40947 */ /* 0x000fea0003800000 */
[----:B------:R-:W-:-:S07]  /*0610*/  IADD3 R8, PT, PT, R8, 0x1, RZ ;  /* 0x0000000108087810 */ /* 0x000fce0007ffe0ff */
.L_x_62:
        /* <DEDUP_REMOVED lines=25> */
[----:B------:R-:W-:Y:S02]  /*07b0*/  LOP3.LUT R14, RZ, R6, RZ, 0x33, !PT ;  /* 0x00000006ff0e7212 */ /* 0x000fe400078e33ff */
[C---:B------:R-:W-:Y:S02]  /*07c0*/  ISETP.GT.U32.AND P4, PT, R15.reuse, R10, PT ;  /* 0x0000000a0f00720c */ /* 0x040fe40003f84070 */
[----:B------:R-:W-:-:S11]  /*07d0*/  ISETP.GT.U32.AND P5, PT, R15, R12, PT ;  /* 0x0000000c0f00720c */ /* 0x000fd60003fa4070 */
[-C--:B------:R-:W-:Y:S01]  /*07e0*/  @!P4 IADD3 R10, PT, PT, R10, -R15.reuse, RZ ;  /* 0x8000000f0a0ac210 */ /* 0x080fe20007ffe0ff */
[----:B------:R-:W-:Y:S01]  /*07f0*/  @!P4 VIADD R9, R9, 0x1 ;  /* 0x000000010909c836 */ /* 0x000fe20000000000 */
[----:B------:R-:W-:Y:S01]  /*0800*/  @!P5 IADD3 R11, PT, PT, R11, 0x1, RZ ;  /* 0x000000010b0bd810 */ /* 0x000fe20007ffe0ff */
[----:B------:R-:W-:Y:S01]  /*0810*/  @!P5 IMAD.IADD R12, R12, 0x1, -R15 ;  /* 0x000000010c0cd824 */ /* 0x000fe200078e0a0f */
[-C--:B------:R-:W-:Y:S02]  /*0820*/  ISETP.GE.U32.AND P2, PT, R10, R15.reuse, PT ;  /* 0x0000000f0a00720c */ /* 0x080fe40003f46070 */
[C---:B------:R-:W-:Y:S02]  /*0830*/  LOP3.LUT R10, R7.reuse, R6, RZ, 0x3c, !PT ;  /* 0x00000006070a7212 */ /* 0x040fe400078e3cff */
[----:B------:R-:W-:Y:S01]  /*0840*/  ISETP.GE.U32.AND P3, PT, R12, R15, PT ;  /* 0x0000000f0c00720c */ /* 0x000fe20003f66070 */
[----:B------:R-:W-:Y:S01]  /*0850*/  VIADD R15, R7, 0x1 ;  /* 0x00000001070f7836 */ /* 0x000fe20000000000 */
[----:B------:R-:W-:-:S03]  /*0860*/  ISETP.GE.AND P0, PT, R10, RZ, PT ;  /* 0x000000ff0a00720c */ /* 0x000fc60003f06270 */
[----:B------:R-:W-:-:S04]  /*0870*/  IMAD.WIDE.U32 R32, R15, UR4, R32 ;  /* 0x000000040f207c25 */ /* 0x000fc8000f8e0020 */
[----:B------:R-:W-:Y:S02]  /*0880*/  IMAD R31, R15, R3, R33 ;  /* 0x000000030f1f7224 */ /* 0x000fe400078e0221 */
[----:B------:R-:W-:Y:S01]  /*0890*/  @P2 VIADD R9, R9, 0x1 ;  /* 0x0000000109092836 */ /* 0x000fe20000000000 */
[----:B------:R-:W-:Y:S01]  /*08a0*/  ISETP.NE.AND P2, PT, R6, RZ, PT ;  /* 0x000000ff0600720c */ /* 0x000fe20003f45270 */
[----:B------:R-:W-:Y:S01]  /*08b0*/  @P3 VIADD R11, R11, 0x1 ;  /* 0x000000010b0b3836 */ /* 0x000fe20000000000 */
[----:B------:R-:W-:Y:S02]  /*08c0*/  LOP3.LUT R10, R31, UR5, RZ, 0xfc, !PT ;  /* 0x000000051f0a7c12 */ /* 0x000fe4000f8efcff */
[----:B------:R-:W-:Y:S01]  /*08d0*/  @!P0 IADD3 R9, PT, PT, -R9, RZ, RZ ;  /* 0x000000ff09098210 */ /* 0x000fe20007ffe1ff */
[----:B------:R-:W-:Y:S01]  /*08e0*/  @!P1 IMAD.MOV R11, RZ, RZ, -R11 ;  /* 0x000000ffff0b9224 */ /* 0x000fe200078e0a0b */
[----:B------:R-:W-:Y:S02]  /*08f0*/  ISETP.NE.U32.AND P0, PT, R10, RZ, PT ;  /* 0x000000ff0a00720c */ /* 0x000fe40003f05070 */
[----:B------:R-:W-:-:S02]  /*0900*/  SEL R9, R14, R9, !P2 ;  /* 0x000000090e097207 */ /* 0x000fc40005000000 */
[----:B------:R-:W-:-:S05]  /*0910*/  SEL R10, R14, R11, !P2 ;  /* 0x0000000b0e0a7207 */ /* 0x000fca0005000000 */
[----:B------:R-:W-:-:S04]  /*0920*/  IMAD R11, R9, UR4, R10 ;  /* 0x00000004090b7c24 */ /* 0x000fc8000f8e020a */
        /* <DEDUP_REMOVED lines=20> */
.L_x_48:
[----:B------:R-:W0:Y:S01]  /*0a70*/  LDCU UR4, c[0x0][0x394] ;  /* 0x00007280ff0477ac */ /* 0x000e220008000800 */
[----:B------:R-:W-:Y:S02]  /*0a80*/  MOV R28, UR5 ;  /* 0x00000005001c7c02 */ /* 0x000fe40008000f00 */
[----:B------:R-:W-:Y:S01]  /*0a90*/  MOV R6, 0xac0 ;  /* 0x00000ac000067802 */ /* 0x000fe20000000f00 */
[----:B0-----:R-:W-:-:S07]  /*0aa0*/  IMAD.U32 R30, RZ, RZ, UR4 ;  /* 0x00000004ff1e7e24 */ /* 0x001fce000f8e00ff */
[----:B------:R-:W-:Y:S05]  /*0ab0*/  CALL.REL.NOINC `($__internal_2_$__cuda_sm20_div_s64) ;  /* 0x0000000c00e87944 */ /* 0x000fea0003c00000 */
[----:B------:R-:W-:-:S07]  /*0ac0*/  IMAD.MOV.U32 R12, RZ, RZ, R20 ;  /* 0x000000ffff0c7224 */ /* 0x000fce00078e0014 */
.L_x_49:
[----:B------:R-:W-:Y:S05]  /*0ad0*/  BSYNC.RECONVERGENT B1 ;  /* 0x0000000000017941 */ /* 0x000fea0003800200 */
.L_x_47:
[----:B------:R-:W-:Y:S01]  /*0ae0*/  ISETP.GE.AND P0, PT, R5, R8, PT ;  /* 0x000000080500720c */ /* 0x000fe20003f06270 */
[----:B------:R-:W-:-:S12]  /*0af0*/  BSSY.RECONVERGENT B1, `(.L_x_50) ;  /* 0x00000e9000017945 */ /* 0x000fd80003800200 */
[----:B------:R-:W-:Y:S05]  /*0b00*/  @P0 BRA `(.L_x_51) ;  /* 0x0000000c009c0947 */ /* 0x000fea0003800000 */
[----:B------:R-:W0:Y:S01]  /*0b10*/  S2UR UR4, SR_CTAID.X ;  /* 0x00000000000479c3 */ /* 0x000e220000002500 */
[----:B------:R-:W1:Y:S01]  /*0b20*/  LDCU.64 UR6, c[0x0][0x390] ;  /* 0x00007200ff0677ac */ /* 0x000e620008000a00 */
[----:B------:R-:W-:Y:S01]  /*0b30*/  IADD3 R12, PT, PT, R12, 0x1, RZ ;  /* 0x000000010c0c7810 */ /* 0x000fe20007ffe0ff */
        /* <DEDUP_REMOVED lines=12> */
[----:B------:R-:W-:Y:S01]  /*0c00*/  LEA.HI.X R17, R6, UR11, R13, 0x1, P0 ;  /* 0x0000000b06117c11 */ /* 0x000fe200080f0c0d */
[----:B------:R-:W-:-:S08]  /*0c10*/  IMAD.MOV.U32 R13, RZ, RZ, R5 ;  /* 0x000000ffff0d7224 */ /* 0x000fd000078e0005 */
.L_x_61:
[----:B0-----:R-:W0:Y:S01]  /*0c20*/  LDCU UR4, c[0x0][0x390] ;  /* 0x00007200ff0477ac */ /* 0x001e220008000800 */
[----:B------:R-:W-:Y:S01]  /*0c30*/  IADD3 R15, PT, PT, R13, 0x1, RZ ;  /* 0x000000010d0f7810 */ /* 0x000fe20007ffe0ff */
[----:B------:R-:W-:Y:S01]  /*0c40*/  IMAD.MOV.U32 R32, RZ, RZ, -0x1 ;  /* 0xffffffffff207424 */ /* 0x000fe200078e00ff */
[----:B------:R-:W-:Y:S01]  /*0c50*/  BSSY.RECONVERGENT B2, `(.L_x_52) ;  /* 0x0000026000027945 */ /* 0x000fe20003800200 */
[----:B------:R-:W-:Y:S01]  /*0c60*/  IMAD.MOV.U32 R33, RZ, RZ, -0x1 ;  /* 0xffffffffff217424 */ /* 0x000fe200078e00ff */
[----:B------:R-:W-:Y:S01]  /*0c70*/  SHF.R.S32.HI R6, RZ, 0x1f, R15 ;  /* 0x0000001fff067819 */ /* 0x000fe2000001140f */
[----:B------:R-:W-:Y:S01]  /*0c80*/  IMAD.MOV.U32 R24, RZ, RZ, R13 ;  /* 0x000000ffff187224 */ /* 0x000fe200078e000d */
[C---:B------:R-:W-:Y:S01]  /*0c90*/  ISETP.GE.AND P1, PT, R15.reuse, R8, PT ;  /* 0x000000080f00720c */ /* 0x040fe20003f26270 */
[----:B------:R-:W-:Y:S02]  /*0ca0*/  IMAD.MOV.U32 R13, RZ, RZ, R15 ;  /* 0x000000ffff0d7224 */ /* 0x000fe400078e000f */
[----:B0-----:R-:W-:-:S04]  /*0cb0*/  IMAD.WIDE.U32 R32, R15, UR4, R32 ;  /* 0x000000040f207c25 */ /* 0x001fc8000f8e0020 */
[----:B------:R-:W-:-:S05]  /*0cc0*/  IMAD R19, R6, UR4, RZ ;  /* 0x0000000406137c24 */ /* 0x000fca000f8e02ff */
        /* <DEDUP_REMOVED lines=14> */
[----:B------:R-:W-:-:S05]  /*0db0*/  IMAD.HI.U32 R6, R19, R32, RZ ;  /* 0x0000002013067227 */ /* 0x000fca00078e00ff */
[----:B------:R-:W-:-:S05]  /*0dc0*/  IADD3 R15, PT, PT, -R6, RZ, RZ ;  /* 0x000000ff060f7210 */ /* 0x000fca0007ffe1ff */
[----:B------:R-:W-:-:S05]  /*0dd0*/  IMAD R32, R15, UR4, R32 ;  /* 0x000000040f207c24 */ /* 0x000fca000f8e0220 */
[----:B------:R-:W-:-:S13]  /*0de0*/  ISETP.GE.U32.AND P0, PT, R32, UR4, PT ;  /* 0x0000000420007c0c */ /* 0x000fda000bf06070 */
[----:B------:R-:W-:Y:S02]  /*0df0*/  @P0 VIADD R32, R32, -UR4 ;  /* 0x8000000420200c36 */ /* 0x000fe40008000000 */
[----:B------:R-:W-:-:S03]  /*0e00*/  @P0 VIADD R6, R6, 0x1 ;  /* 0x0000000106060836 */ /* 0x000fc60000000000 */
[----:B------:R-:W-:-:S13]  /*0e10*/  ISETP.GE.U32.AND P2, PT, R32, UR4, PT ;  /* 0x0000000420007c0c */ /* 0x000fda000bf46070 */
[----:B------:R-:W-:Y:S02]  /*0e20*/  @P2 IADD3 R6, PT, PT, R6, 0x1, RZ ;  /* 0x0000000106062810 */ /* 0x000fe40007ffe0ff */
[----:B------:R-:W-:Y:S01]  /*0e30*/  @!P3 LOP3.LUT R6, RZ, UR4, RZ, 0x33, !PT ;  /* 0x00000004ff06bc12 */ /* 0x000fe2000f8e33ff */
[----:B------:R-:W-:Y:S06]  /*0e40*/  BRA `(.L_x_54) ;  /* 0x0000000000187947 */ /* 0x000fec0003800000 */
.L_x_53:
[----:B------:R-:W0:Y:S01]  /*0e50*/  LDCU UR4, c[0x0][0x398] ;  /* 0x00007300ff0477ac */ /* 0x000e220008000800 */
[----:B------:R-:W-:Y:S01]  /*0e60*/  IMAD.MOV.U32 R28, RZ, RZ, R0 ;  /* 0x000000ffff1c7224 */ /* 0x000fe200078e0000 */
[----:B------:R-:W-:Y:S01]  /*0e70*/  MOV R6, 0xea0 ;  /* 0x00000ea000067802 */ /* 0x000fe20000000f00 */
[----:B0-----:R-:W-:-:S07]  /*0e80*/  IMAD.U32 R30, RZ, RZ, UR4 ;  /* 0x00000004ff1e7e24 */ /* 0x001fce000f8e00ff */
[----:B------:R-:W-:Y:S05]  /*0e90*/  CALL.REL.NOINC `($__internal_2_$__cuda_sm20_div_s64) ;  /* 0x0000000800f07944 */ /* 0x000fea0003c00000 */
[----:B------:R-:W-:-:S07]  /*0ea0*/  MOV R6, R20 ;  /* 0x0000001400067202 */ /* 0x000fce0000000f00 */
.L_x_54:
[----:B------:R-:W-:Y:S05]  /*0eb0*/  BSYNC.RECONVERGENT B2 ;  /* 0x0000000000027941 */ /* 0x000fea0003800200 */
.L_x_52:
[----:B------:R-:W-:Y:S01]  /*0ec0*/  ISETP.GE.AND P0, PT, R11, R12, PT ;  /* 0x0000000c0b00720c */ /* 0x000fe20003f06270 */
[----:B------:R-:W-:-:S12]  /*0ed0*/  BSSY.RECONVERGENT B2, `(.L_x_55) ;  /* 0x00000a9000027945 */ /* 0x000fd80003800200 */
[----:B------:R-:W-:Y:S05]  /*0ee0*/  @P0 BRA `(.L_x_56) ;  /* 0x00000008009c0947 */ /* 0x000fea0003800000 */
[----:B------:R0:W5:Y:S01]  /*0ef0*/  LDG.E.U16 R15, desc[UR8][R16.64] ;  /* 0x00000008100f7981 */ /* 0x000162000c1e1500 */
[----:B------:R-:W1:Y:S01]  /*0f00*/  LDC R21, c[0x0][0x398] ;  /* 0x0000e600ff157b82 */ /* 0x000e620000000800 */
[----:B------:R-:W-:Y:S01]  /*0f10*/  IABS R25, R24 ;  /* 0x0000001800197213 */ /* 0x000fe20000000000 */
[----:B------:R-:W2:Y:S01]  /*0f20*/  LDCU UR4, c[0x0][0x390] ;  /* 0x00007200ff0477ac */ /* 0x000ea20008000800 */
[----:B------:R-:W-:Y:S01]  /*0f30*/  LOP3.LUT R6, RZ, R6, RZ, 0x33, !PT ;  /* 0x00000006ff067212 */ /* 0x000fe200078e33ff */
[----:B------:R-:W-:Y:S01]  /*0f40*/  IMAD.IADD R27, R9, 0x1, R24 ;  /* 0x00000001091b7824 */ /* 0x000fe200078e0218 */
[-C--:B-1----:R-:W-:Y:S02]  /*0f50*/  IABS R20, R21.reuse ;  /* 0x0000001500147213 */ /* 0x082fe40000000000 */
[----:B------:R-:W-:Y:S02]  /*0f60*/  LOP3.LUT R28, RZ, R21, RZ, 0x33, !PT ;  /* 0x00000015ff1c7212 */ /* 0x000fe400078e33ff */
[----:B------:R-:W1:Y:S08]  /*0f70*/  I2F.RP R22, R20 ;  /* 0x0000001400167306 */ /* 0x000e700000209400 */
[----:B-1----:R-:W1:Y:S02]  /*0f80*/  MUFU.RCP R22, R22 ;  /* 0x0000001600167308 */ /* 0x002e640000001000 */
[----:B-1----:R-:W-:-:S06]  /*0f90*/  VIADD R18, R22, 0xffffffe ;  /* 0x0ffffffe16127836 */ /* 0x002fcc0000000000 */
[----:B------:R1:W3:Y:S02]  /*0fa0*/  F2I.FTZ.U32.TRUNC.NTZ R19, R18 ;  /* 0x0000001200137305 */ /* 0x0002e4000021f000 */
[----:B-1----:R-:W-:Y:S02]  /*0fb0*/  HFMA2 R18, -RZ, RZ, 0, 0 ;  /* 0x00000000ff127431 */ /* 0x002fe400000001ff */
[----:B---3--:R-:W-:-:S04]  /*0fc0*/  IMAD.MOV R23, RZ, RZ, -R19 ;  /* 0x000000ffff177224 */ /* 0x008fc800078e0a13 */
[----:B------:R-:W-:-:S04]  /*0fd0*/  IMAD R23, R23, R20, RZ ;  /* 0x0000001417177224 */ /* 0x000fc800078e02ff */
[----:B------:R-:W-:Y:S01]  /*0fe0*/  IMAD.HI.U32 R19, R19, R23, R18 ;  /* 0x0000001713137227 */ /* 0x000fe200078e0012 */
[----:B------:R-:W-:-:S04]  /*0ff0*/  LOP3.LUT R18, R24, R21, RZ, 0x3c, !PT ;  /* 0x0000001518127212 */ /* 0x000fc800078e3cff */
[----:B------:R-:W-:Y:S01]  /*1000*/  ISETP.GE.AND P3, PT, R18, RZ, PT ;  /* 0x000000ff1200720c */ /* 0x000fe20003f66270 */
[----:B------:R-:W-:-:S04]  /*1010*/  IMAD.HI.U32 R23, R19, R25, RZ ;  /* 0x0000001913177227 */ /* 0x000fc800078e00ff */
[----:B------:R-:W-:-:S04]  /*1020*/  IMAD.MOV R22, RZ, RZ, -R23 ;  /* 0x000000ffff167224 */ /* 0x000fc800078e0a17 */
[----:B------:R-:W-:-:S05]  /*1030*/  IMAD R25, R20, R22, R25 ;  /* 0x0000001614197224 */ /* 0x000fca00078e0219 */
[----:B------:R-:W-:-:S13]  /*1040*/  ISETP.GT.U32.AND P2, PT, R20, R25, PT ;  /* 0x000000191400720c */ /* 0x000fda0003f44070 */
[----:B------:R-:W-:Y:S01]  /*1050*/  @!P2 IMAD.IADD R25, R25, 0x1, -R20 ;  /* 0x000000011919a824 */ /* 0x000fe200078e0a14 */
[----:B------:R-:W-:-:S04]  /*1060*/  @!P2 IADD3 R23, PT, PT, R23, 0x1, RZ ;  /* 0x000000011717a810 */ /* 0x000fc80007ffe0ff */
[----:B------:R-:W-:Y:S01]  /*1070*/  ISETP.GE.U32.AND P0, PT, R25, R20, PT ;  /* 0x000000141900720c */ /* 0x000fe20003f06070 */
[----:B------:R-:W-:-:S12]  /*1080*/  IMAD.MOV.U32 R25, RZ, RZ, R14 ;  /* 0x000000ffff197224 */ /* 0x000fd800078e000e */
[----:B------:R-:W-:Y:S01]  /*1090*/  @P0 VIADD R23, R23, 0x1 ;  /* 0x0000000117170836 */ /* 0x000fe20000000000 */
[----:B------:R-:W-:-:S03]  /*10a0*/  ISETP.NE.AND P0, PT, R21, RZ, PT ;  /* 0x000000ff1500720c */ /* 0x000fc60003f05270 */
[----:B------:R-:W-:-:S05]  /*10b0*/  @!P3 IMAD.MOV R23, RZ, RZ, -R23 ;  /* 0x000000ffff17b224 */ /* 0x000fca00078e0a17 */
[----:B------:R-:W-:-:S04]  /*10c0*/  SEL R26, R28, R23, !P0 ;  /* 0x000000171c1a7207 */ /* 0x000fc80004000000 */
[----:B------:R-:W-:-:S05]  /*10d0*/  IADD3 R18, PT, PT, -R26, RZ, RZ ;  /* 0x000000ff1a127210 */ /* 0x000fca0007ffe1ff */
[----:B------:R-:W-:-:S04]  /*10e0*/  IMAD R18, R21, R18, R24 ;  /* 0x0000001215127224 */ /* 0x000fc800078e0218 */
[----:B--2---:R-:W-:-:S05]  /*10f0*/  IMAD R18, R18, UR4, RZ ;  /* 0x0000000412127c24 */ /* 0x004fca000f8e02ff */
[----:B------:R-:W-:Y:S02]  /*1100*/  IABS R23, R18 ;  /* 0x0000001200177213 */ /* 0x000fe40000000000 */
[----:B------:R-:W-:-:S03]  /*1110*/  LOP3.LUT R18, R18, R21, RZ, 0x3c, !PT ;  /* 0x0000001512127212 */ /* 0x000fc600078e3cff */
        /* <DEDUP_REMOVED lines=10> */
[----:B------:R-:W-:-:S05]  /*11c0*/  SEL R19, R28, R19, !P0 ;  /* 0x000000131c137207 */ /* 0x000fca0004000000 */
[----:B------:R-:W-:Y:S01]  /*11d0*/  IMAD R19, R26, UR4, R19 ;  /* 0x000000041a137c24 */ /* 0x000fe2000f8e0213 */
[----:B------:R-:W1:Y:S01]  /*11e0*/  LDCU UR4, c[0x0][0x39c] ;  /* 0x00007380ff0477ac */ /* 0x000e620008000800 */
[----:B------:R-:W-:-:S03]  /*11f0*/  MOV R26, R11 ;  /* 0x0000000b001a7202 */ /* 0x000fc60000000f00 */
[----:B------:R-:W-:-:S04]  /*1200*/  IADD3 R19, PT, PT, R6, R19, RZ ;  /* 0x0000001306137210 */ /* 0x000fc80007ffe0ff */
[----:B------:R-:W-:-:S04]  /*1210*/  I2FP.F32.S32 R19, R19 ;  /* 0x0000001300137245 */ /* 0x000fc80000201400 */
[----:B------:R-:W-:-:S05]  /*1220*/  F2FP.F16.F32.PACK_AB R19, RZ, R19 ;  /* 0x00000013ff13723e */ /* 0x000fca00000000ff */
[----:B------:R-:W-:Y:S02]  /*1230*/  HADD2.F32 R24, -RZ, R19.H0_H0 ;  /* 0x20000013ff187230 */ /* 0x000fe40000004100 */
[----:B01----:R-:W-:-:S07]  /*1240*/  IMAD R27, R27, UR4, R10 ;  /* 0x000000041b1b7c24 */ /* 0x003fce000f8e020a */
.L_x_60:
        /* <DEDUP_REMOVED lines=33> */
.L_x_58:
[----:B------:R-:W0:Y:S01]  /*1460*/  LDCU UR4, c[0x0][0x39c] ;  /* 0x00007380ff0477ac */ /* 0x000e220008000800 */
[----:B------:R-:W-:Y:S02]  /*1470*/  MOV R28, R3 ;  /* 0x00000003001c7202 */ /* 0x000fe40000000f00 */
[----:B------:R-:W-:Y:S01]  /*1480*/  MOV R6, 0x14b0 ;  /* 0x000014b000067802 */ /* 0x000fe20000000f00 */
[----:B0-----:R-:W-:-:S07]  /*1490*/  IMAD.U32 R30, RZ, RZ, UR4 ;  /* 0x00000004ff1e7e24 */ /* 0x001fce000f8e00ff */
[----:B-----5:R-:W-:Y:S05]  /*14a0*/  CALL.REL.NOINC `($__internal_2_$__cuda_sm20_div_s64) ;  /* 0x00000004006c7944 */ /* 0x020fea0003c00000 */
[----:B------:R-:W-:-:S07]  /*14b0*/  IMAD.MOV.U32 R6, RZ, RZ, R20 ;  /* 0x000000ffff067224 */ /* 0x000fce00078e0014 */
.L_x_59:
[----:B------:R-:W-:Y:S05]  /*14c0*/  BSYNC.RECONVERGENT B3 ;  /* 0x0000000000037941 */ /* 0x000fea0003800200 */
.L_x_57:
        /* <DEDUP_REMOVED lines=10> */
[----:B-----5:R-:W-:Y:S01]  /*1570*/  HADD2.F32 R15, -RZ, R15.H0_H0 ;  /* 0x2000000fff0f7230 */ /* 0x020fe20000004100 */
[----:B------:R-:W-:Y:S01]  /*1580*/  IABS R30, R26 ;  /* 0x0000001a001e7213 */ /* 0x000fe20000000000 */
[----:B------:R-:W-:Y:S01]  /*1590*/  VIADD R25, R25, 0x1 ;  /* 0x0000000119197836 */ /* 0x000fe20000000000 */
[----:B------:R-:W1:Y:S01]  /*15a0*/  I2F.RP R28, R22 ;  /* 0x00000016001c7306 */ /* 0x000e620000209400 */
[----:B------:R-:W-:-:S07]  /*15b0*/  VIADD R27, R27, 0x1 ;  /* 0x000000011b1b7836 */ /* 0x000fce0000000000 */
[----:B-1----:R-:W1:Y:S02]  /*15c0*/  MUFU.RCP R28, R28 ;  /* 0x0000001c001c7308 */ /* 0x002e640000001000 */
[----:B-1----:R-:W-:-:S06]  /*15d0*/  IADD3 R18, PT, PT, R28, 0xffffffe, RZ ;  /* 0x0ffffffe1c127810 */ /* 0x002fcc0007ffe0ff */
[----:B------:R1:W4:Y:S02]  /*15e0*/  F2I.FTZ.U32.TRUNC.NTZ R19, R18 ;  /* 0x0000001200137305 */ /* 0x000324000021f000 */
[----:B-1----:R-:W-:Y:S02]  /*15f0*/  IMAD.MOV.U32 R18, RZ, RZ, RZ ;  /* 0x000000ffff127224 */ /* 0x002fe400078e00ff */
[----:B----4-:R-:W-:-:S04]  /*1600*/  IMAD.MOV R31, RZ, RZ, -R19 ;  /* 0x000000ffff1f7224 */ /* 0x010fc800078e0a13 */
[----:B------:R-:W-:-:S04]  /*1610*/  IMAD R31, R31, R22, RZ ;  /* 0x000000161f1f7224 */ /* 0x000fc800078e02ff */
[----:B0-----:R-:W-:Y:S01]  /*1620*/  IMAD.HI.U32 R21, R19, R31, R18 ;  /* 0x0000001f13157227 */ /* 0x001fe200078e0012 */
[----:B------:R-:W-:Y:S02]  /*1630*/  MOV R31, R30 ;  /* 0x0000001e001f7202 */ /* 0x000fe40000000f00 */
[----:B------:R-:W-:-:S03]  /*1640*/  LOP3.LUT R18, R26, R23, RZ, 0x3c, !PT ;  /* 0x000000171a127212 */ /* 0x000fc600078e3cff */
[----:B------:R-:W-:Y:S01]  /*1650*/  IMAD.HI.U32 R19, R21, R31, RZ ;  /* 0x0000001f15137227 */ /* 0x000fe200078e00ff */
[----:B------:R-:W-:Y:S02]  /*1660*/  ISETP.GE.AND P3, PT, R18, RZ, PT ;  /* 0x000000ff1200720c */ /* 0x000fe40003f66270 */
[----:B------:R-:W-:Y:S01]  /*1670*/  LOP3.LUT R18, RZ, R23, RZ, 0x33, !PT ;  /* 0x00000017ff127212 */ /* 0x000fe200078e33ff */
[----:B------:R-:W-:-:S04]  /*1680*/  IMAD.MOV R28, RZ, RZ, -R19 ;  /* 0x000000ffff1c7224 */ /* 0x000fc800078e0a13 */
[----:B------:R-:W-:-:S05]  /*1690*/  IMAD R31, R22, R28, R31 ;  /* 0x0000001c161f7224 */ /* 0x000fca00078e021f */
[----:B------:R-:W-:-:S13]  /*16a0*/  ISETP.GT.U32.AND P2, PT, R22, R31, PT ;  /* 0x0000001f1600720c */ /* 0x000fda0003f44070 */
[----:B------:R-:W-:Y:S01]  /*16b0*/  @!P2 IMAD.IADD R31, R31, 0x1, -R22 ;  /* 0x000000011f1fa824 */ /* 0x000fe200078e0a16 */
[----:B------:R-:W-:-:S04]  /*16c0*/  @!P2 IADD3 R19, PT, PT, R19, 0x1, RZ ;  /* 0x000000011313a810 */ /* 0x000fc80007ffe0ff */
[----:B------:R-:W-:-:S13]  /*16d0*/  ISETP.GE.U32.AND P0, PT, R31, R22, PT ;  /* 0x000000161f00720c */ /* 0x000fda0003f06070 */
        /* <DEDUP_REMOVED lines=8> */
[----:B------:R-:W-:Y:S02]  /*1760*/  LOP3.LUT R23, R26, R23, RZ, 0x3c, !PT ;  /* 0x000000171a177212 */ /* 0x000fe400078e3cff */
[----:B------:R-:W-:Y:S01]  /*1770*/  MOV R26, R29 ;  /* 0x0000001d001a7202 */ /* 0x000fe20000000f00 */
[----:B------:R-:W-:Y:S01]  /*1780*/  IMAD.HI.U32 R21, R21, R31, RZ ;  /* 0x0000001f15157227 */ /* 0x000fe200078e00ff */
[----:B------:R-:W-:Y:S02]  /*1790*/  ISETP.GE.AND P4, PT, R23, RZ, PT ;  /* 0x000000ff1700720c */ /* 0x000fe40003f86270 */
[----:B------:R-:W0:Y:S01]  /*17a0*/  MUFU.RCP R23, R24 ;  /* 0x0000001800177308 */ /* 0x000e220000001000 */
        /* <DEDUP_REMOVED lines=9> */
[----:B------:R-:W-:-:S03]  /*1840*/  ISETP.GE.AND P0, PT, R29, R12, PT ;  /* 0x0000000c1d00720c */ /* 0x000fc60003f06270 */
[----:B------:R-:W-:Y:S01]  /*1850*/  IMAD R18, R19, UR4, R18 ;  /* 0x0000000413127c24 */ /* 0x000fe2000f8e0212 */
[----:B------:R-:W-:-:S04]  /*1860*/  LOP3.LUT R19, RZ, R6, RZ, 0x33, !PT ;  /* 0x00000006ff137212 */ /* 0x000fc800078e33ff */
[----:B------:R-:W-:-:S04]  /*1870*/  IADD3 R18, PT, PT, R19, R18, RZ ;  /* 0x0000001213127210 */ /* 0x000fc80007ffe0ff */
[----:B------:R-:W-:Y:S01]  /*1880*/  I2FP.F32.S32 R19, R18 ;  /* 0x0000001200137245 */ /* 0x000fe20000201400 */
[----:B---3--:R-:W-:-:S05]  /*1890*/  HADD2.F32 R20, -RZ, R20.H0_H0 ;  /* 0x20000014ff147230 */ /* 0x008fca0000004100 */
[----:B0-----:R-:W-:-:S05]  /*18a0*/  FMUL.FTZ R20, R20, R23 ;  /* 0x0000001714147220 */ /* 0x001fca0000410000 */
[----:B------:R-:W-:-:S05]  /*18b0*/  F2FP.F16.F32.PACK_AB R20, R19, R20 ;  /* 0x000000141314723e */ /* 0x000fca00000000ff */
[--C-:B------:R-:W-:Y:S02]  /*18c0*/  HADD2.F32 R6, -RZ, R20.reuse.H1_H1 ;  /* 0x30000014ff067230 */ /* 0x100fe40000004100 */
[----:B------:R-:W-:Y:S02]  /*18d0*/  HADD2.F32 R20, -RZ, R20.H0_H0 ;  /* 0x20000014ff147230 */ /* 0x000fe40000004100 */
[----:B------:R-:W0:Y:S03]  /*18e0*/  MUFU.RCP R19, R6 ;  /* 0x0000000600137308 */ /* 0x000e260000001000 */
[----:B0-----:R-:W-:-:S05]  /*18f0*/  FMUL.FTZ R20, R20, R19 ;  /* 0x0000001314147220 */ /* 0x001fca0000410000 */
[----:B------:R-:W-:-:S05]  /*1900*/  F2FP.F16.F32.PACK_AB R20, RZ, R20 ;  /* 0x00000014ff14723e */ /* 0x000fca00000000ff */
[----:B------:R-:W-:-:S05]  /*1910*/  HADD2.F32 R20, -RZ, R20.H0_H0 ;  /* 0x20000014ff147230 */ /* 0x000fca0000004100 */
[----:B------:R-:W-:-:S05]  /*1920*/  FADD.FTZ R15, R15, R20 ;  /* 0x000000140f0f7221 */ /* 0x000fca0000010000 */
[----:B------:R-:W-:-:S05]  /*1930*/  F2FP.F16.F32.PACK_AB R15, RZ, R15 ;  /* 0x0000000fff0f723e */ /* 0x000fca00000000ff */
[----:B------:R0:W-:Y:S01]  /*1940*/  STG.E.U16 desc[UR8][R16.64], R15 ;  /* 0x0000000f10007986 */ /* 0x0001e2000c101508 */
[----:B------:R-:W-:Y:S05]  /*1950*/  @!P0 BRA `(.L_x_60) ;  /* 0xfffffff8003c8947 */ /* 0x000fea000383ffff */
.L_x_56:
[----:B------:R-:W-:Y:S05]  /*1960*/  BSYNC.RECONVERGENT B2 ;  /* 0x0000000000027941 */ /* 0x000fea0003800200 */
.L_x_55:
[----:B------:R-:W-:Y:S05]  /*1970*/  @!P1 BRA `(.L_x_61) ;  /* 0xfffffff000a89947 */ /* 0x000fea000383ffff */
.L_x_51:
[----:B------:R-:W-:Y:S05]  /*1980*/  BSYNC.RECONVERGENT B1 ;  /* 0x0000000000017941 */ /* 0x000fea0003800200 */
.L_x_50:
[----:B------:R-:W1:Y:S01]  /*1990*/  LDCU UR4, c[0x0][0x360] ;  /* 0x00006c00ff0477ac */ /* 0x000e620008000800 */
[----:B------:R-:W2:Y:S01]  /*19a0*/  LDCU UR6, c[0x0][0x394] ;  /* 0x00007280ff0677ac */ /* 0x000ea20008000800 */
[----:B-1----:R-:W-:-:S05]  /*19b0*/  VIADD R7, R7, UR4 ;  /* 0x0000000407077c36 */ /* 0x002fca0008000000 */
[----:B--2---:R-:W-:-:S13]  /*19c0*/  ISETP.GE.AND P0, PT, R7, UR6, PT ;  /* 0x0000000607007c0c */ /* 0x004fda000bf06270 */
[----:B------:R-:W-:Y:S05]  /*19d0*/  @!P0 BRA `(.L_x_62) ;  /* 0xffffffec00108947 */ /* 0x000fea000383ffff */
.L_x_46:
[----:B------:R-:W-:Y:S05]  /*19e0*/  BSYNC.RECONVERGENT B0 ;  /* 0x0000000000007941 */ /* 0x000fea0003800200 */
.L_x_45:
[----:B------:R-:W1:Y:S01]  /*19f0*/  LDCU UR4, c[0x0][0x364] ;  /* 0x00006c80ff0477ac */ /* 0x000e620008000800 */
[----:B------:R-:W1:Y:S01]  /*1a00*/  LDC R5, c[0x0][0x374] ;  /* 0x0000dd00ff057b82 */ /* 0x000e620000000800 */
[----:B------:R-:W2:Y:S01]  /*1a10*/  LDCU UR6, c[0x0][0x390] ;  /* 0x00007200ff0677ac */ /* 0x000ea20008000800 */
[----:B-1----:R-:W-:-:S05]  /*1a20*/  IMAD R4, R5, UR4, R4 ;  /* 0x0000000405047c24 */ /* 0x002fca000f8e0204 */
[----:B--2---:R-:W-:-:S13]  /*1a30*/  ISETP.GE.AND P0, PT, R4, UR6, PT ;  /* 0x0000000604007c0c */ /* 0x004fda000bf06270 */
[----:B------:R-:W-:Y:S05]  /*1a40*/  @!P0 BRA `(.L_x_63) ;  /* 0xffffffe400b08947 */ /* 0x000fea000383ffff */
[----:B------:R-:W-:Y:S05]  /*1a50*/  EXIT ;  /* 0x000000000000794d */ /* 0x000fea0003800000 */
        .weak           $__internal_2_$__cuda_sm20_div_s64
        .type           $__internal_2_$__cuda_sm20_div_s64,@function
        .size           $__internal_2_$__cuda_sm20_div_s64,(.L_x_581 - $__internal_2_$__cuda_sm20_div_s64)
$__internal_2_$__cuda_sm20_div_s64:
        /* <DEDUP_REMOVED lines=31> */
[----:B------:R-:W-:-:S04]  /*1c50*/  IMAD.HI.U32 R34, R33, R20, RZ ;  /* 0x0000001421227227 */ /* 0x000fc800078e00ff */
[----:B------:R-:W-:Y:S01]  /*1c60*/  IMAD.HI.U32 R22, P2, R33, R21, R22 ;  /* 0x0000001521167227 */ /* 0x000fe20007840016 */
[----:B------:R-:W-:-:S03]  /*1c70*/  IADD3 R23, P5, PT, RZ, -R32, RZ ;  /* 0x80000020ff177210 */ /* 0x000fc60007fbe0ff */
[----:B------:R-:W-:Y:S01]  /*1c80*/  IMAD R21, R33, R20, RZ ;  /* 0x0000001421157224 */ /* 0x000fe200078e02ff */
[----:B------:R-:W-:Y:S01]  /*1c90*/  SEL R23, R23, R32, !P4 ;  /* 0x0000002017177207 */ /* 0x000fe20006000000 */
[----:B------:R-:W-:Y:S01]  /*1ca0*/  IMAD.X R32, RZ, RZ, ~R31, P5 ;  /* 0x000000ffff207224 */ /* 0x000fe200028e0e1f */
[----:B------:R-:W-:Y:S02]  /*1cb0*/  IADD3.X R33, PT, PT, R34, R33, RZ, P0, !PT ;  /* 0x0000002122217210 */ /* 0x000fe400007fe4ff */
[----:B------:R-:W-:Y:S01]  /*1cc0*/  IADD3 R22, P3, PT, R21, R22, RZ ;  /* 0x0000001615167210 */ /* 0x000fe20007f7e0ff */
[----:B------:R-:W-:Y:S01]  /*1cd0*/  IMAD.MOV.U32 R21, RZ, RZ, RZ ;  /* 0x000000ffff157224 */ /* 0x000fe200078e00ff */
        /* <DEDUP_REMOVED lines=10> */
[----:B------:R-:W-:Y:S01]  /*1d80*/  IMAD.WIDE.U32 R20, R33, R18, RZ ;  /* 0x0000001221147225 */ /* 0x000fe200078e00ff */
[----:B------:R-:W-:-:S03]  /*1d90*/  IADD3.X R37, PT, PT, RZ, R22, RZ, P2, !PT ;  /* 0x00000016ff257210 */ /* 0x000fc600017fe4ff */
[----:B------:R-:W-:Y:S01]  /*1da0*/  IMAD R21, R33, R19, R21 ;  /* 0x0000001321157224 */ /* 0x000fe200078e0215 */
[----:B------:R-:W-:-:S03]  /*1db0*/  IADD3 R22, P2, PT, -R20, R23, RZ ;  /* 0x0000001714167210 */ /* 0x000fc60007f5e1ff */
[-C--:B------:R-:W-:Y:S01]  /*1dc0*/  IMAD R20, R37, R18.reuse, R21 ;  /* 0x0000001225147224 */ /* 0x080fe200078e0215 */
[----:B------:R-:W-:-:S03]  /*1dd0*/  ISETP.GE.U32.AND P0, PT, R22, R18, PT ;  /* 0x000000121600720c */ /* 0x000fc60003f06070 */
[----:B------:R-:W-:Y:S01]  /*1de0*/  IMAD.X R35, R35, 0x1, ~R20, P2 ;  /* 0x0000000123237824 */ /* 0x000fe200010e0e14 */
[----:B------:R-:W-:Y:S02]  /*1df0*/  IADD3 R21, P2, PT, R22, -R18, RZ ;  /* 0x8000001216157210 */ /* 0x000fe40007f5e0ff */
[----:B------:R-:W-:Y:S02]  /*1e00*/  IADD3 R20, PT, PT, R33, 0x1, RZ ;  /* 0x0000000121147810 */ /* 0x000fe40007ffe0ff */
[C---:B------:R-:W-:Y:S01]  /*1e10*/  ISETP.GE.U32.AND.EX P0, PT, R35.reuse, R19, PT, P0 ;  /* 0x000000132300720c */ /* 0x040fe20003f06100 */
[----:B------:R-:W-:Y:S01]  /*1e20*/  IMAD.X R23, R35, 0x1, ~R19, P2 ;  /* 0x0000000123177824 */ /* 0x000fe200010e0e13 */
[----:B------:R-:W-:Y:S02]  /*1e30*/  ISETP.GE.AND P2, PT, R31, RZ, PT ;  /* 0x000000ff1f00720c */ /* 0x000fe40003f46270 */
[----:B------:R-:W-:Y:S02]  /*1e40*/  SEL R21, R21, R22, P0 ;  /* 0x0000001615157207 */ /* 0x000fe40000000000 */
[----:B------:R-:W-:-:S02]  /*1e50*/  SEL R33, R20, R33, P0 ;  /* 0x0000002114217207 */ /* 0x000fc40000000000 */
[----:B------:R-:W-:Y:S02]  /*1e60*/  SEL R23, R23, R35, P0 ;  /* 0x0000002317177207 */ /* 0x000fe40000000000 */
[----:B------:R-:W-:Y:S01]  /*1e70*/  ISETP.GE.U32.AND P0, PT, R21, R18, PT ;  /* 0x000000121500720c */ /* 0x000fe20003f06070 */
[----:B------:R-:W-:Y:S02]  /*1e80*/  VIADD R20, R33, 0x1 ;  /* 0x0000000121147836 */ /* 0x000fe40000000000 */
[----:B------:R-:W-:Y:S01]  /*1e90*/  IMAD.MOV.U32 R18, RZ, RZ, R6 ;  /* 0x000000ffff127224 */ /* 0x000fe200078e0006 */
[----:B------:R-:W-:-:S04]  /*1ea0*/  ISETP.GE.U32.AND.EX P0, PT, R23, R19, PT, P0 ;  /* 0x000000131700720c */ /* 0x000fc80003f06100 */
[----:B------:R-:W-:Y:S02]  /*1eb0*/  SEL R20, R20, R33, P0 ;  /* 0x0000002114147207 */ /* 0x000fe40000000000 */
[----:B------:R-:W-:Y:S02]  /*1ec0*/  ISETP.NE.U32.AND P0, PT, R30, RZ, PT ;  /* 0x000000ff1e00720c */ /* 0x000fe40003f05070 */
[-C--:B------:R-:W-:Y:S02]  /*1ed0*/  IADD3 R19, PT, PT, RZ, -R20.reuse, RZ ;  /* 0x80000014ff137210 */ /* 0x080fe40007ffe0ff */
[----:B------:R-:W-:Y:S02]  /*1ee0*/  ISETP.NE.AND.EX P0, PT, R28, RZ, PT, P0 ;  /* 0x000000ff1c00720c */ /* 0x000fe40003f05300 */
[----:B------:R-:W-:Y:S01]  /*1ef0*/  SEL R20, R19, R20, !P2 ;  /* 0x0000001413147207 */ /* 0x000fe20005000000 */
[----:B------:R-:W-:-:S03]  /*1f00*/  HFMA2 R19, -RZ, RZ, 0, 0 ;  /* 0x00000000ff137431 */ /* 0x000fc600000001ff */
[----:B------:R-:W-:Y:S01]  /*1f10*/  SEL R20, R20, 0xffffffff, P0 ;  /* 0xffffffff14147807 */ /* 0x000fe20000000000 */
[----:B------:R-:W-:Y:S06]  /*1f20*/  RET.REL.NODEC R18 `(_ZN2at6native58_GLOBAL__N__9a069279_25_AdaptiveAveragePooling_cu_ef17039c26adaptive_average_gradinputIN3c104HalfEEEvPT_PKS5_iiii) ;  /* 0xffffffe012347950 */ /* 0x000fec0003c3ffff */
.L_x_64:
        /* <DEDUP_REMOVED lines=13> */
.L_x_581:


//--------------------- .text._ZN2at6native58_GLOBAL__N__9a069279_25_AdaptiveAveragePooling_cu_ef17039c33atomic_adaptive_average_gradinputIN3c104HalfEEEvPT_PKS5_iiii --------------------------
	.section	.text._ZN2at6native58_GLOBAL__N__9a069279_25_AdaptiveAveragePooling_cu_ef17039c33atomic_adaptive_average_gradinputIN3c104HalfEEEvPT_PKS5_iiii,"ax",@progbits
	.align	128
.text._ZN2at6native58_GLOBAL__N__9a069279_25_AdaptiveAveragePooling_cu_ef17039c33atomic_adaptive_average_gradinputIN3c104HalfEEEvPT_PKS5_iiii:
        .type           _ZN2at6native58_GLOBAL__N__9a069279_25_AdaptiveAveragePooling_cu_ef17039c33atomic_adaptive_average_gradinputIN3c104HalfEEEvPT_PKS5_iiii,@function
        .size           _ZN2at6native58_GLOBAL__N__9a069279_25_AdaptiveAveragePooling_cu_ef17039c33atomic_adaptive_average_gradinputIN3c104HalfEEEvPT_PKS5_iiii,(.L_x_583 - _ZN2at6native58_GLOBAL__N__9a069279_25_AdaptiveAveragePooling_cu_ef17039c33atomic_adaptive_average_gradinputIN3c104HalfEEEvPT_PKS5_iiii)
        .other          _ZN2at6native58_GLOBAL__N__9a069279_25_AdaptiveAveragePooling_cu_ef17039c33atomic_adaptive_average_gradinputIN3c104HalfEEEvPT_PKS5_iiii,@"STO_CUDA_ENTRY STV_DEFAULT"
_ZN2at6native58_GLOBAL__N__9a069279_25_AdaptiveAveragePooling_cu_ef17039c33atomic_adaptive_average_gradinputIN3c104HalfEEEvPT_PKS5_iiii:
        /* <DEDUP_REMOVED lines=22> */
.L_x_82:
        /* <DEDUP_REMOVED lines=71> */
.L_x_66:
[----:B------:R-:W0:Y:S01]  /*05d0*/  LDCU UR5, c[0x0][0x398] ;  /* 0x00007300ff0577ac */ /* 0x000e220008000800 */
[----:B------:R-:W-:Y:S01]  /*05e0*/  IMAD.MOV.U32 R21, RZ, RZ, RZ ;  /* 0x000000ffff157224 */ /* 0x000fe200078e00ff */
[----:B------:R-:W-:Y:S01]  /*05f0*/  MOV R8, 0x620 ;  /* 0x0000062000087802 */ /* 0x000fe20000000f00 */
[----:B0-----:R-:W-:-:S07]  /*0600*/  IMAD.U32 R22, RZ, RZ, UR5 ;  /* 0x00000005ff167e24 */ /* 0x001fce000f8e00ff */
[----:B------:R-:W-:Y:S05]  /*0610*/  CALL.REL.NOINC `($__internal_3_$__cuda_sm20_div_s64) ;  /* 0x0000000800ac7944 */ /* 0x000fea0003c00000 */
[----:B------:R-:W-:-:S07]  /*0620*/  MOV R12, R14 ;  /* 0x0000000e000c7202 */ /* 0x000fce0000000f00 */
.L_x_67:
[----:B------:R-:W-:Y:S05]  /*0630*/  BSYNC.RECONVERGENT B0 ;  /* 0x0000000000007941 */ /* 0x000fea0003800200 */
.L_x_65:
[----:B------:R-:W0:Y:S01]  /*0640*/  LDC R13, c[0x0][0x39c] ;  /* 0x0000e700ff0d7b82 */ /* 0x000e220000000800 */
[----:B------:R-:W-:Y:S01]  /*0650*/  BSSY.RECONVERGENT B0, `(.L_x_68) ;  /* 0x00000a2000007945 */ /* 0x000fe20003800200 */
[----:B0-----:R-:W-:-:S13]  /*0660*/  ISETP.GE.AND P0, PT, R0, R13, PT ;  /* 0x0000000d0000720c */ /* 0x001fda0003f06270 */
[----:B------:R-:W-:Y:S05]  /*0670*/  @P0 BRA `(.L_x_69) ;  /* 0x00000008007c0947 */ /* 0x000fea0003800000 */
[----:B------:R-:W0:Y:S01]  /*0680*/  LDCU UR5, c[0x0][0x394] ;  /* 0x00007280ff0577ac */ /* 0x000e220008000800 */
[----:B------:R-:W-:Y:S02]  /*0690*/  IMAD.IADD R7, R12, 0x1, -R9 ;  /* 0x000000010c077824 */ /* 0x000fe400078e0a09 */
[----:B------:R-:W-:Y:S02]  /*06a0*/  IMAD R13, R4, R13, RZ ;  /* 0x0000000d040d7224 */ /* 0x000fe400078e02ff */
[----:B------:R-:W-:Y:S02]  /*06b0*/  VIADD R8, R7, 0x1 ;  /* 0x0000000107087836 */ /* 0x000fe40000000000 */
[----:B------:R-:W-:Y:S01]  /*06c0*/  IMAD.MOV.U32 R18, RZ, RZ, R0 ;  /* 0x000000ffff127224 */ /* 0x000fe200078e0000 */
[----:B------:R-:W-:Y:S02]  /*06d0*/  SHF.R.S32.HI R19, RZ, 0x1f, R13 ;  /* 0x0000001fff137819 */ /* 0x000fe4000001140d */
[----:B------:R-:W-:-:S04]  /*06e0*/  I2FP.F32.S32 R8, R8 ;  /* 0x0000000800087245 */ /* 0x000fc80000201400 */
[----:B------:R-:W-:Y:S01]  /*06f0*/  F2FP.F16.F32.PACK_AB R8, RZ, R8 ;  /* 0x00000008ff08723e */ /* 0x000fe200000000ff */
[----:B0-----:R-:W-:Y:S01]  /*0700*/  IMAD R11, R9, UR5, RZ ;  /* 0x00000005090b7c24 */ /* 0x001fe2000f8e02ff */
[----:B------:R-:W-:-:S04]  /*0710*/  IADD3 R9, P1, PT, R6, R13, RZ ;  /* 0x0000000d06097210 */ /* 0x000fc80007f3e0ff */
[----:B------:R-:W-:Y:S02]  /*0720*/  IADD3 R10, P0, PT, R2, R11, RZ ;  /* 0x0000000b020a7210 */ /* 0x000fe40007f1e0ff */
[----:B------:R-:W-:Y:S01]  /*0730*/  SHF.R.S32.HI R13, RZ, 0x1f, R11 ;  /* 0x0000001fff0d7819 */ /* 0x000fe2000001140b */
[----:B------:R-:W-:Y:S01]  /*0740*/  HADD2.F32 R11, -RZ, R8.H0_H0 ;  /* 0x20000008ff0b7230 */ /* 0x000fe20000004100 */
[----:B------:R-:W-:Y:S02]  /*0750*/  LEA.HI.X.SX32 R19, R6, R19, 0x1, P1 ;  /* 0x0000001306137211 */ /* 0x000fe400008f0eff */
[----:B------:R-:W-:-:S07]  /*0760*/  LEA.HI.X.SX32 R20, R2, R13, 0x1, P0 ;  /* 0x0000000d02147211 */ /* 0x000fce00000f0eff */
.L_x_81:
[----:B------:R-:W0:Y:S01]  /*0770*/  LDCU UR5, c[0x0][0x394] ;  /* 0x00007280ff0577ac */ /* 0x000e220008000800 */
[----:B------:R-:W-:Y:S01]  /*0780*/  IADD3 R13, PT, PT, R18, 0x1, RZ ;  /* 0x00000001120d7810 */ /* 0x000fe20007ffe0ff */
[----:B------:R-:W-:Y:S01]  /*0790*/  IMAD.MOV.U32 R26, RZ, RZ, -0x1 ;  /* 0xffffffffff1a7424 */ /* 0x000fe200078e00ff */
[----:B------:R-:W-:Y:S01]  /*07a0*/  BSSY.RECONVERGENT B1, `(.L_x_70) ;  /* 0x0000021000017945 */ /* 0x000fe20003800200 */
        /* <DEDUP_REMOVED lines=20> */
[----:B------:R-:W-:Y:S01]  /*08f0*/  @P0 VIADD R26, R26, -UR5 ;  /* 0x800000051a1a0c36 */ /* 0x000fe20008000000 */
[----:B------:R-:W-:-:S04]  /*0900*/  @P0 IADD3 R8, PT, PT, R8, 0x1, RZ ;  /* 0x0000000108080810 */ /* 0x000fc80007ffe0ff */
[----:B------:R-:W-:-:S13]  /*0910*/  ISETP.GE.U32.AND P1, PT, R26, UR5, PT ;  /* 0x000000051a007c0c */ /* 0x000fda000bf26070 */
[----:B------:R-:W-:Y:S01]  /*0920*/  @P1 VIADD R8, R8, 0x1 ;  /* 0x0000000108081836 */ /* 0x000fe20000000000 */
[----:B------:R-:W-:Y:S01]  /*0930*/  @!P2 LOP3.LUT R8, RZ, UR5, RZ, 0x33, !PT ;  /* 0x00000005ff08ac12 */ /* 0x000fe2000f8e33ff */
[----:B------:R-:W-:Y:S06]  /*0940*/  BRA `(.L_x_72) ;  /* 0x0000000000187947 */ /* 0x000fec0003800000 */
.L_x_71:
[----:B------:R-:W0:Y:S01]  /*0950*/  LDCU UR5, c[0x0][0x39c] ;  /* 0x00007380ff0577ac */ /* 0x000e220008000800 */
[----:B------:R-:W-:Y:S01]  /*0960*/  IMAD.MOV.U32 R21, RZ, RZ, R5 ;  /* 0x000000ffff157224 */ /* 0x000fe200078e0005 */
[----:B------:R-:W-:Y:S01]  /*0970*/  MOV R8, 0x9a0 ;  /* 0x000009a000087802 */ /* 0x000fe20000000f00 */
[----:B0-----:R-:W-:-:S07]  /*0980*/  IMAD.U32 R22, RZ, RZ, UR5 ;  /* 0x00000005ff167e24 */ /* 0x001fce000f8e00ff */
[----:B------:R-:W-:Y:S05]  /*0990*/  CALL.REL.NOINC `($__internal_3_$__cuda_sm20_div_s64) ;  /* 0x0000000400cc7944 */ /* 0x000fea0003c00000 */
[----:B------:R-:W-:-:S07]  /*09a0*/  MOV R8, R14 ;  /* 0x0000000e00087202 */ /* 0x000fce0000000f00 */
.L_x_72:
[----:B------:R-:W-:Y:S05]  /*09b0*/  BSYNC.RECONVERGENT B1 ;  /* 0x0000000000017941 */ /* 0x000fea0003800200 */
.L_x_70:
        /* <DEDUP_REMOVED lines=24> */
[----:B------:R-:W-:-:S03]  /*0b40*/  IMAD R21, R14, R23, R22 ;  /* 0x000000170e157224 */ /* 0x000fc600078e0216 */
[C---:B------:R-:W-:Y:S02]  /*0b50*/  ISETP.GT.U32.AND P4, PT, R14.reuse, R13, PT ;  /* 0x0000000d0e00720c */ /* 0x040fe40003f84070 */
[----:B------:R-:W-:-:S11]  /*0b60*/  ISETP.GT.U32.AND P5, PT, R14, R21, PT ;  /* 0x000000150e00720c */ /* 0x000fd60003fa4070 */
[-C--:B------:R-:W-:Y:S01]  /*0b70*/  @!P4 IADD3 R13, PT, PT, R13, -R14.reuse, RZ ;  /* 0x8000000e0d0dc210 */ /* 0x080fe20007ffe0ff */
[----:B------:R-:W-:Y:S02]  /*0b80*/  @!P4 VIADD R12, R12, 0x1 ;  /* 0x000000010c0cc836 */ /* 0x000fe40000000000 */
[----:B------:R-:W-:Y:S01]  /*0b90*/  @!P5 IMAD.IADD R21, R21, 0x1, -R14 ;  /* 0x000000011515d824 */ /* 0x000fe200078e0a0e */
[-C--:B------:R-:W-:Y:S01]  /*0ba0*/  ISETP.GE.U32.AND P2, PT, R13, R14.reuse, PT ;  /* 0x0000000e0d00720c */ /* 0x080fe20003f46070 */
[----:B------:R-:W-:Y:S01]  /*0bb0*/  @!P5 VIADD R17, R17, 0x1 ;  /* 0x000000011111d836 */ /* 0x000fe20000000000 */
[----:B------:R-:W-:Y:S02]  /*0bc0*/  LOP3.LUT R13, R18, R15, RZ, 0x3c, !PT ;  /* 0x0000000f120d7212 */ /* 0x000fe400078e3cff */
[----:B------:R-:W-:Y:S02]  /*0bd0*/  ISETP.GE.U32.AND P3, PT, R21, R14, PT ;  /* 0x0000000e1500720c */ /* 0x000fe40003f66070 */
[----:B------:R-:W-:-:S07]  /*0be0*/  ISETP.GE.AND P0, PT, R13, RZ, PT ;  /* 0x000000ff0d00720c */ /* 0x000fce0003f06270 */
[----:B------:R-:W-:Y:S02]  /*0bf0*/  @P2 IADD3 R12, PT, PT, R12, 0x1, RZ ;  /* 0x000000010c0c2810 */ /* 0x000fe40007ffe0ff */
[----:B------:R-:W-:Y:S02]  /*0c00*/  ISETP.NE.AND P2, PT, R15, RZ, PT ;  /* 0x000000ff0f00720c */ /* 0x000fe40003f45270 */
[----:B------:R-:W-:Y:S01]  /*0c10*/  @P3 VIADD R17, R17, 0x1 ;  /* 0x0000000111113836 */ /* 0x000fe20000000000 */
[----:B------:R-:W-:Y:S01]  /*0c20*/  LOP3.LUT R15, RZ, R15, RZ, 0x33, !PT ;  /* 0x0000000fff0f7212 */ /* 0x000fe200078e33ff */
[----:B------:R-:W-:Y:S02]  /*0c30*/  @!P1 IMAD.MOV R12, RZ, RZ, -R12 ;  /* 0x000000ffff0c9224 */ /* 0x000fe400078e0a0c */
[----:B------:R-:W-:Y:S01]  /*0c40*/  @!P0 IMAD.MOV R17, RZ, RZ, -R17 ;  /* 0x000000ffff118224 */ /* 0x000fe200078e0a11 */
[----:B------:R-:W-:Y:S02]  /*0c50*/  ISETP.GT.U32.AND P0, PT, R7, 0x7ffffffe, PT ;  /* 0x7ffffffe0700780c */ /* 0x000fe40003f04070 */
[----:B------:R-:W-:-:S02]  /*0c60*/  SEL R12, R15, R12, !P2 ;  /* 0x0000000c0f0c7207 */ /* 0x000fc40005000000 */
[----:B------:R-:W-:-:S05]  /*0c70*/  SEL R15, R15, R17, !P2 ;  /* 0x000000110f0f7207 */ /* 0x000fca0005000000 */
[----:B------:R-:W-:-:S04]  /*0c80*/  IMAD R15, R15, UR5, R12 ;  /* 0x000000050f0f7c24 */ /* 0x000fc8000f8e020c */
[----:B------:R-:W-:Y:S05]  /*0c90*/  @P0 BRA `(.L_x_74) ;  /* 0x0000000000e00947 */ /* 0x000fea0003800000 */
[----:B------:R-:W0:Y:S01]  /*0ca0*/  LDCU.128 UR12, c[0x0][0x380] ;  /* 0x00007000ff0c77ac */ /* 0x000e220008000c00 */
[----:B------:R-:W-:-:S04]  /*0cb0*/  IADD3 R13, P0, PT, R18, R9, RZ ;  /* 0x00000009120d7210 */ /* 0x000fc80007f1e0ff */
[----:B------:R-:W-:Y:S02]  /*0cc0*/  IADD3.X R14, PT, PT, RZ, R19, RZ, P0, !PT ;  /* 0x00000013ff0e7210 */ /* 0x000fe400007fe4ff */
[----:B0-----:R-:W-:-:S04]  /*0cd0*/  LEA R12, P1, R13, UR14, 0x1 ;  /* 0x0000000e0d0c7c11 */ /* 0x001fc8000f8208ff */
[----:B------:R-:W-:-:S05]  /*0ce0*/  LEA.HI.X R13, R13, UR15, R14, 0x1, P1 ;  /* 0x0000000f0d0d7c11 */ /* 0x000fca00088f0c0e */
[----:B------:R0:W2:Y:S01]  /*0cf0*/  LDG.E.U16 R12, desc[UR8][R12.64] ;  /* 0x000000080c0c7981 */ /* 0x0000a2000c1e1500 */
[----:B------:R-:W-:Y:S01]  /*0d00*/  IMAD.IADD R8, R8, 0x1, -R15 ;  /* 0x0000000108087824 */ /* 0x000fe200078e0a0f */
[----:B------:R-:W-:Y:S03]  /*0d10*/  MUFU.RCP R21, R11 ;  /* 0x0000000b00157308 */ /* 0x000fe60000001000 */
[----:B------:R-:W-:-:S05]  /*0d20*/  VIADD R14, R8, 0x1 ;  /* 0x00000001080e7836 */ /* 0x000fca0000000000 */
[----:B------:R-:W-:Y:S02]  /*0d30*/  I2FP.F32.S32 R14, R14 ;  /* 0x0000000e000e7245 */ /* 0x000fe40000201400 */
[C---:B0-----:R-:W-:Y:S02]  /*0d40*/  IADD3 R13, P0, PT, R15.reuse, R10, RZ ;  /* 0x0000000a0f0d7210 */ /* 0x041fe40007f1e0ff */
[----:B------:R-:W-:Y:S02]  /*0d50*/  F2FP.F16.F32.PACK_AB R14, RZ, R14 ;  /* 0x0000000eff0e723e */ /* 0x000fe400000000ff */
[----:B------:R-:W-:Y:S01]  /*0d60*/  LEA.HI.X.SX32 R22, R15, R20, 0x1, P0 ;  /* 0x000000140f167211 */ /* 0x000fe200000f0eff */
[----:B------:R-:W-:Y:S02]  /*0d70*/  IMAD.MOV.U32 R15, RZ, RZ, RZ ;  /* 0x000000ffff0f7224 */ /* 0x000fe400078e00ff */
[----:B------:R-:W-:-:S04]  /*0d80*/  HADD2.F32 R16, -RZ, R14.H0_H0 ;  /* 0x2000000eff107230 */ /* 0x000fc80000004100 */
[----:B------:R-:W0:Y:S01]  /*0d90*/  MUFU.RCP R17, R16 ;  /* 0x0000001000117308 */ /* 0x000e220000001000 */
[----:B--2---:R-:W-:-:S05]  /*0da0*/  HADD2.F32 R14, -RZ, R12.H0_H0 ;  /* 0x2000000cff0e7230 */ /* 0x004fca0000004100 */
[----:B0-----:R-:W-:-:S05]  /*0db0*/  FMUL.FTZ R14, R14, R17 ;  /* 0x000000110e0e7220 */ /* 0x001fca0000410000 */
[----:B------:R-:W-:-:S05]  /*0dc0*/  F2FP.F16.F32.PACK_AB R14, RZ, R14 ;  /* 0x0000000eff0e723e */ /* 0x000fca00000000ff */
[----:B------:R-:W-:Y:S01]  /*0dd0*/  HADD2.F32 R12, -RZ, R14.H0_H0 ;  /* 0x2000000eff0c7230 */ /* 0x000fe20000004100 */
[----:B------:R-:W-:-:S04]  /*0de0*/  LEA R14, P1, R13, UR12, 0x1 ;  /* 0x0000000c0d0e7c11 */ /* 0x000fc8000f8208ff */
[----:B------:R-:W-:Y:S01]  /*0df0*/  FMUL.FTZ R17, R12, R21 ;  /* 0x000000150c117220 */ /* 0x000fe20000410000 */
[----:B------:R-:W-:-:S04]  /*0e00*/  LEA.HI.X R16, R13, UR13, R22, 0x1, P1 ;  /* 0x0000000d0d107c11 */ /* 0x000fc800088f0c16 */
[----:B------:R-:W-:-:S07]  /*0e10*/  F2FP.F16.F32.PACK_AB R17, RZ, R17 ;  /* 0x00000011ff11723e */ /* 0x000fce00000000ff */
.L_x_80:
        /* <DEDUP_REMOVED lines=8> */
.L_x_79:
[C---:B------:R-:W-:Y:S01]  /*0ea0*/  LOP3.LUT R12, R23.reuse, 0xfffffffd, RZ, 0xc0, !PT ;  /* 0xfffffffd170c7812 */ /* 0x040fe200078ec0ff */
[----:B------:R-:W-:Y:S01]  /*0eb0*/  BSSY.RECONVERGENT B3, `(.L_x_77) ;  /* 0x000000c000037945 */ /* 0x000fe20003800200 */
[----:B------:R-:W-:-:S03]  /*0ec0*/  LOP3.LUT R24, R23, 0x2, RZ, 0xc0, !PT ;  /* 0x0000000217187812 */ /* 0x000fc600078ec0ff */
[----:B------:R0:W5:Y:S01]  /*0ed0*/  LD.E R21, desc[UR8][R12.64] ;  /* 0x000000080c157980 */ /* 0x000162000c101900 */
[----:B------:R-:W-:Y:S01]  /*0ee0*/  ISETP.EQ.U32.AND P1, PT, R24, RZ, PT ;  /* 0x000000ff1800720c */ /* 0x000fe20003f22070 */
[----:B------:R-:W-:-:S05]  /*0ef0*/  HFMA2 R24, -RZ, RZ, 0, 0.19775390625 ;  /* 0x00003254ff187431 */ /* 0x000fca00000001ff */
[----:B------:R-:W-:-:S07]  /*0f00*/  SEL R25, R24, 0x7610, P1 ;  /* 0x0000761018197807 */ /* 0x000fce0000800000 */
.L_x_78:
[----:B-----5:R-:W-:-:S05]  /*0f10*/  HADD2 R24, R21, R17.H0_H0 ;  /* 0x2000001115187230 */ /* 0x020fca0000000000 */
[----:B------:R-:W-:-:S06]  /*0f20*/  PRMT R24, R21, R25, R24 ;  /* 0x0000001915187216 */ /* 0x000fcc0000000018 */
[----:B------:R-:W2:Y:S02]  /*0f30*/  ATOM.E.CAS.STRONG.GPU PT, R24, [R12], R21, R24 ;  /* 0x000000150c18738b */ /* 0x000ea400001ee118 */
[----:B--2---:R-:W-:Y:S01]  /*0f40*/  ISETP.NE.U32.AND P1, PT, R24, R21, PT ;  /* 0x000000151800720c */ /* 0x004fe20003f25070 */
[----:B------:R-:W-:-:S12]  /*0f50*/  IMAD.MOV.U32 R21, RZ, RZ, R24 ;  /* 0x000000ffff157224 */ /* 0x000fd800078e0018 */
[----:B------:R-:W-:Y:S05]  /*0f60*/  @P1 BRA `(.L_x_78) ;  /* 0xfffffffc00e81947 */ /* 0x000fea000383ffff */
[----:B------:R-:W-:Y:S05]  /*0f70*/  BSYNC.RECONVERGENT B3 ;  /* 0x0000000000037941 */ /* 0x000fea0003800200 */
.L_x_77:
[----:B------:R-:W-:Y:S01]  /*0f80*/  VIADD R22, R22, 0xffffffff ;  /* 0xffffffff16167836 */ /* 0x000fe20000000000 */
[----:B------:R-:W-:-:S04]  /*0f90*/  IADD3 R23, P2, PT, R23, 0x2, RZ ;  /* 0x0000000217177810 */ /* 0x000fc80007f5e0ff */
[----:B------:R-:W-:Y:S01]  /*0fa0*/  ISETP.NE.AND P1, PT, R22, -0x1, PT ;  /* 0xffffffff1600780c */ /* 0x000fe20003f25270 */
[----:B0-----:R-:W-:-:S12]  /*0fb0*/  IMAD.X R13, RZ, RZ, R13, P2 ;  /* 0x000000ffff0d7224 */ /* 0x001fd800010e060d */
[----:B------:R-:W-:Y:S05]  /*0fc0*/  @P1 BRA `(.L_x_79) ;  /* 0xfffffffc00b41947 */ /* 0x000fea000383ffff */
.L_x_76:
[----:B------:R-:W-:Y:S05]  /*0fd0*/  BSYNC.RECONVERGENT B2 ;  /* 0x0000000000027941 */ /* 0x000fea0003800200 */
.L_x_75:
[----:B------:R-:W0:Y:S02]  /*0fe0*/  LDC R13, c[0x0][0x394] ;  /* 0x0000e500ff0d7b82 */ /* 0x000e240000000800 */
[----:B0-----:R-:W-:-:S04]  /*0ff0*/  LEA R14, P1, R13, R14, 0x1 ;  /* 0x0000000e0d0e7211 */ /* 0x001fc800078208ff */
[----:B------:R-:W-:Y:S01]  /*1000*/  LEA.HI.X R16, R13, R16, R3, 0x1, P1 ;  /* 0x000000100d107211 */ /* 0x000fe200008f0c03 */
[----:B------:R-:W-:Y:S08]  /*1010*/  @P0 BRA `(.L_x_80) ;  /* 0xfffffffc00800947 */ /* 0x000ff0000383ffff */
.L_x_74:
[----:B------:R-:W-:Y:S05]  /*1020*/  BSYNC.RECONVERGENT B1 ;  /* 0x0000000000017941 */ /* 0x000fea0003800200 */
.L_x_73:
[----:B------:R-:W0:Y:S01]  /*1030*/  LDCU UR5, c[0x0][0x39c] ;  /* 0x00007380ff0577ac */ /* 0x000e220008000800 */
[----:B------:R-:W-:-:S04]  /*1040*/  IADD3 R18, PT, PT, R18, UR10, RZ ;  /* 0x0000000a12127c10 */ /* 0x000fc8000fffe0ff */
[----:B0-----:R-:W-:-:S13]  /*1050*/  ISETP.GE.AND P0, PT, R18, UR5, PT ;  /* 0x0000000512007c0c */ /* 0x001fda000bf06270 */
[----:B------:R-:W-:Y:S05]  /*1060*/  @!P0 BRA `(.L_x_81) ;  /* 0xfffffff400c08947 */ /* 0x000fea000383ffff */
.L_x_69:
[----:B------:R-:W-:Y:S05]  /*1070*/  BSYNC.RECONVERGENT B0 ;  /* 0x0000000000007941 */ /* 0x000fea0003800200 */
.L_x_68:
[----:B------:R-:W0:Y:S01]  /*1080*/  LDCU UR5, c[0x0][0x398] ;  /* 0x00007300ff0577ac */ /* 0x000e220008000800 */
[----:B------:R-:W-:-:S05]  /*1090*/  VIADD R4, R4, UR4 ;  /* 0x0000000404047c36 */ /* 0x000fca0008000000 */
[----:B0-----:R-:W-:-:S13]  /*10a0*/  ISETP.GE.AND P0, PT, R4, UR5, PT ;  /* 0x0000000504007c0c */ /* 0x001fda000bf06270 */
[----:B------:R-:W-:Y:S05]  /*10b0*/  @!P0 BRA `(.L_x_82) ;  /* 0xfffffff000288947 */ /* 0x000fea000383ffff */
[----:B------:R-:W-:Y:S05]  /*10c0*/  EXIT ;  /* 0x000000000000794d */ /* 0x000fea0003800000 */
        .weak           $__internal_3_$__cuda_sm20_div_s64
        .type           $__internal_3_$__cuda_sm20_div_s64,@function
        .size           $__internal_3_$__cuda_sm20_div_s64,(.L_x_583 - $__internal_3_$__cuda_sm20_div_s64)
$__internal_3_$__cuda_sm20_div_s64:
        /* <DEDUP_REMOVED lines=37> */
[----:B------:R-:W-:Y:S01]  /*1320*/  IMAD.X R26, R26, 0x1, R23, P0 ;  /* 0x000000011a1a7824 */ /* 0x000fe200000e0617 */
[----:B------:R-:W-:-:S03]  /*1330*/  IADD3.X R13, PT, PT, RZ, ~R24, RZ, P4, !PT ;  /* 0x80000018ff0d7210 */ /* 0x000fc600027fe4ff */
        /* <DEDUP_REMOVED lines=37> */
[----:B------:R-:W-:Y:S06]  /*1590*/  RET.REL.NODEC R12 `(_ZN2at6native58_GLOBAL__N__9a069279_25_AdaptiveAveragePooling_cu_ef17039c33atomic_adaptive_average_gradinputIN3c104HalfEEEvPT_PKS5_iiii) ;  /* 0xffffffe80c987950 */ /* 0x000fec0003c3ffff */
.L_x_83:
        /* <DEDUP_REMOVED lines=14> */
.L_x_583:


//--------------------- .text._ZN2at6native58_GLOBAL__N__9a069279_25_AdaptiveAveragePooling_cu_ef17039c26adaptive_average_gradinputIfEEvPT_PKS3_iiii --------------------------
	.section	.text._ZN2at6native58_GLOBAL__N__9a069279_25_AdaptiveAveragePooling_cu_ef17039c26adaptive_average_gradinputIfEEvPT_PKS3_iiii,"ax",@progbits
	.align	128
.text._ZN2at6native58_GLOBAL__N__9a069279_25_AdaptiveAveragePooling_cu_ef17039c26adaptive_average_gradinputIfEEvPT_PKS3_iiii:
        .type           _ZN2at6native58_GLOBAL__N__9a069279_25_AdaptiveAveragePooling_cu_ef17039c26adaptive_average_gradinputIfEEvPT_PKS3_iiii,@function
        .size           _ZN2at6native58_GLOBAL__N__9a069279_25_AdaptiveAveragePooling_cu_ef17039c26adaptive_average_gradinputIfEEvPT_PKS3_iiii,(.L_x_585 - _ZN2at6native58_GLOBAL__N__9a069279_25_AdaptiveAveragePooling_cu_ef17039c26adaptive_average_gradinputIfEEvPT_PKS3_iiii)
        .other          _ZN2at6native58_GLOBAL__N__9a069279_25_AdaptiveAveragePooling_cu_ef17039c26adaptive_average_gradinputIfEEvPT_PKS3_iiii,@"STO_CUDA_ENTRY STV_DEFAULT"
_ZN2at6native58_GLOBAL__N__9a069279_25_AdaptiveAveragePooling_cu_ef17039c26adaptive_average_gradinputIfEEvPT_PKS3_iiii:
        /* <DEDUP_REMOVED lines=17> */
.L_x_105:
[----:B0-----:R-:W0:Y:S01]  /*0110*/  LDC R7, c[0x0][0x390] ;  /* 0x0000e400ff077b82 */ /* 0x001e220000000800 */
[----:B------:R-:W1:Y:S01]  /*0120*/  LDCU UR4, c[0x0][0x398] ;  /* 0x00007300ff0477ac */ /* 0x000e620008000800 */
[----:B------:R-:W-:Y:S01]  /*0130*/  IMAD.MOV.U32 R32, RZ, RZ, -0x1 ;  /* 0xffffffffff207424 */ /* 0x000fe200078e00ff */
[----:B------:R-:W-:Y:S01]  /*0140*/  BSSY.RECONVERGENT B0, `(.L_x_84) ;  /* 0x0000047000007945 */ /* 0x000fe20003800200 */
[----:B------:R-:W-:Y:S02]  /*0150*/  IMAD.MOV.U32 R33, RZ, RZ, -0x1 ;  /* 0xffffffffff217424 */ /* 0x000fe400078e00ff */
        /* <DEDUP_REMOVED lines=24> */
[--C-:B------:R-:W-:Y:S02]  /*02e0*/  @!P4 IMAD.IADD R6, R6, 0x1, -R11.reuse ;  /* 0x000000010606c824 */ /* 0x100fe400078e0a0b */
[----:B------:R-:W-:Y:S01]  /*02f0*/  @!P5 IMAD.IADD R8, R8, 0x1, -R11 ;  /* 0x000000010808d824 */ /* 0x000fe200078e0a0b */
[----:B------:R-:W-:Y:S01]  /*0300*/  @!P5 IADD3 R9, PT, PT, R9, 0x1, RZ ;  /* 0x000000010909d810 */ /* 0x000fe20007ffe0ff */
[----:B------:R-:W-:Y:S01]  /*0310*/  @!P4 VIADD R5, R5, 0x1 ;  /* 0x000000010505c836 */ /* 0x000fe20000000000 */
[-C--:B------:R-:W-:Y:S02]  /*0320*/  ISETP.GE.U32.AND P2, PT, R6, R11.reuse, PT ;  /* 0x0000000b0600720c */ /* 0x080fe40003f46070 */
[----:B------:R-:W-:Y:S02]  /*0330*/  ISETP.GE.U32.AND P3, PT, R8, R11, PT ;  /* 0x0000000b0800720c */ /* 0x000fe40003f66070 */
[----:B------:R-:W-:Y:S02]  /*0340*/  IADD3 R11, PT, PT, R4, 0x1, RZ ;  /* 0x00000001040b7810 */ /* 0x000fe40007ffe0ff */
[----:B------:R-:W-:-:S03]  /*0350*/  LOP3.LUT R6, RZ, R7, RZ, 0x33, !PT ;  /* 0x00000007ff067212 */ /* 0x000fc600078e33ff */
        /* <DEDUP_REMOVED lines=31> */
.L_x_85:
[----:B------:R-:W0:Y:S01]  /*0550*/  LDCU UR4, c[0x0][0x390] ;  /* 0x00007200ff0477ac */ /* 0x000e220008000800 */
[----:B------:R-:W-:Y:S01]  /*0560*/  HFMA2 R28, -RZ, RZ, 0, 0 ;  /* 0x00000000ff1c7431 */ /* 0x000fe200000001ff */
[----:B------:R-:W-:Y:S01]  /*0570*/  MOV R6, 0x5a0 ;  /* 0x000005a000067802 */ /* 0x000fe20000000f00 */
[----:B0-----:R-:W-:-:S07]  /*0580*/  IMAD.U32 R30, RZ, RZ, UR4 ;  /* 0x00000004ff1e7e24 */ /* 0x001fce000f8e00ff */
[----:B------:R-:W-:Y:S05]  /*0590*/  CALL.REL.NOINC `($__internal_4_$__cuda_sm20_div_s64) ;  /* 0x0000001400047944 */ /* 0x000fea0003c00000 */
[----:B------:R-:W-:-:S07]  /*05a0*/  IMAD.MOV.U32 R8, RZ, RZ, R20 ;  /* 0x000000ffff087224 */ /* 0x000fce00078e0014 */
.L_x_86:
[----:B------:R-:W-:Y:S05]  /*05b0*/  BSYNC.RECONVERGENT B0 ;  /* 0x0000000000007941 */ /* 0x000fea0003800200 */
.L_x_84:
[----:B------:R-:W0:Y:S01]  /*05c0*/  S2R R7, SR_TID.X ;  /* 0x0000000000077919 */ /* 0x000e220000002100 */
[----:B------:R-:W0:Y:S01]  /*05d0*/  LDCU UR4, c[0x0][0x394] ;  /* 0x00007280ff0477ac */ /* 0x000e220008000800 */
[----:B------:R-:W-:Y:S01]  /*05e0*/  BSSY.RECONVERGENT B0, `(.L_x_87) ;  /* 0x0000135000007945 */ /* 0x000fe20003800200 */
[----:B0-----:R-:W-:-:S13]  /*05f0*/  ISETP.GE.AND P0, PT, R7, UR4, PT ;  /* 0x0000000407007c0c */ /* 0x001fda000bf06270 */
[----:B------:R-:W-:Y:S05]  /*0600*/  @P0 BRA `(.L_x_88) ;  /* 0x0000001000c80947 */ /* 0x000fea0003800000 */
[----:B------:R-:W-:-:S07]  /*0610*/  IADD3 R8, PT, PT, R8, 0x1, RZ ;  /* 0x0000000108087810 */ /* 0x000fce0007ffe0ff */
.L_x_104:
        /* <DEDUP_REMOVED lines=14> */
[----:B0-----:R-:W-:Y:S01]  /*0700*/  MOV R10, RZ ;  /* 0x000000ff000a7202 */ /* 0x001fe20000000f00 */
        /* <DEDUP_REMOVED lines=54> */
.L_x_90:
[----:B------:R-:W0:Y:S01]  /*0a70*/  LDCU UR4, c[0x0][0x394] ;  /* 0x00007280ff0477ac */ /* 0x000e220008000800 */
[----:B------:R-:W-:Y:S02]  /*0a80*/  MOV R28, UR5 ;  /* 0x00000005001c7c02 */ /* 0x000fe40008000f00 */
[----:B------:R-:W-:Y:S01]  /*0a90*/  MOV R6, 0xac0 ;  /* 0x00000ac000067802 */ /* 0x000fe20000000f00 */
[----:B0-----:R-:W-:-:S07]  /*0aa0*/  IMAD.U32 R30, RZ, RZ, UR4 ;  /* 0x00000004ff1e7e24 */ /* 0x001fce000f8e00ff */
[----:B------:R-:W-:Y:S05]  /*0ab0*/  CALL.REL.NOINC `($__internal_4_$__cuda_sm20_div_s64) ;  /* 0x0000000c00bc7944 */ /* 0x000fea0003c00000 */
[----:B------:R-:W-:-:S07]  /*0ac0*/  IMAD.MOV.U32 R12, RZ, RZ, R20 ;  /* 0x000000ffff0c7224 */ /* 0x000fce00078e0014 */
.L_x_91:
[----:B------:R-:W-:Y:S05]  /*0ad0*/  BSYNC.RECONVERGENT B1 ;  /* 0x0000000000017941 */ /* 0x000fea0003800200 */
.L_x_89:
        /* <DEDUP_REMOVED lines=20> */
.L_x_103:
        /* <DEDUP_REMOVED lines=35> */
.L_x_95:
[----:B------:R-:W0:Y:S01]  /*0e50*/  LDCU UR4, c[0x0][0x398] ;  /* 0x00007300ff0477ac */ /* 0x000e220008000800 */
[----:B------:R-:W-:Y:S01]  /*0e60*/  IMAD.MOV.U32 R28, RZ, RZ, R0 ;  /* 0x000000ffff1c7224 */ /* 0x000fe200078e0000 */
[----:B------:R-:W-:Y:S01]  /*0e70*/  MOV R6, 0xea0 ;  /* 0x00000ea000067802 */ /* 0x000fe20000000f00 */
[----:B0-----:R-:W-:-:S07]  /*0e80*/  IMAD.U32 R30, RZ, RZ, UR4 ;  /* 0x00000004ff1e7e24 */ /* 0x001fce000f8e00ff */
[----:B------:R-:W-:Y:S05]  /*0e90*/  CALL.REL.NOINC `($__internal_4_$__cuda_sm20_div_s64) ;  /* 0x0000000800c47944 */ /* 0x000fea0003c00000 */
[----:B------:R-:W-:-:S07]  /*0ea0*/  MOV R6, R20 ;  /* 0x0000001400067202 */ /* 0x000fce0000000f00 */
.L_x_96:
[----:B------:R-:W-:Y:S05]  /*0eb0*/  BSYNC.RECONVERGENT B2 ;  /* 0x0000000000027941 */ /* 0x000fea0003800200 */
.L_x_94:
[----:B------:R-:W-:Y:S01]  /*0ec0*/  ISETP.GE.AND P0, PT, R11, R12, PT ;  /* 0x0000000c0b00720c */ /* 0x000fe20003f06270 */
[----:B------:R-:W-:-:S12]  /*0ed0*/  BSSY.RECONVERGENT B2, `(.L_x_97) ;  /* 0x000009e000027945 */ /* 0x000fd80003800200 */
[----:B------:R-:W-:Y:S05]  /*0ee0*/  @P0 BRA `(.L_x_98) ;  /* 0x0000000800700947 */ /* 0x000fea0003800000 */
[----:B------:R0:W5:Y:S01]  /*0ef0*/  LDG.E R15, desc[UR8][R16.64] ;  /* 0x00000008100f7981 */ /* 0x000162000c1e1900 */
[----:B------:R-:W1:Y:S01]  /*0f00*/  LDC R21, c[0x0][0x398] ;  /* 0x0000e600ff157b82 */ /* 0x000e620000000800 */
[----:B------:R-:W-:Y:S01]  /*0f10*/  IABS R25, R24 ;  /* 0x0000001800197213 */ /* 0x000fe20000000000 */
[----:B------:R-:W2:Y:S01]  /*0f20*/  LDCU UR4, c[0x0][0x390] ;  /* 0x00007200ff0477ac */ /* 0x000ea20008000800 */
[----:B------:R-:W-:Y:S02]  /*0f30*/  LOP3.LUT R6, RZ, R6, RZ, 0x33, !PT ;  /* 0x00000006ff067212 */ /* 0x000fe400078e33ff */
[----:B------:R-:W-:Y:S01]  /*0f40*/  IADD3 R27, PT, PT, R9, R24, RZ ;  /* 0x00000018091b7210 */ /* 0x000fe20007ffe0ff */
[----:B------:R-:W3:Y:S01]  /*0f50*/  LDCU UR6, c[0x0][0x39c] ;  /* 0x00007380ff0677ac */ /* 0x000ee20008000800 */
[----:B-1----:R-:W-:-:S03]  /*0f60*/  IABS R20, R21 ;  /* 0x0000001500147213 */ /* 0x002fc60000000000 */
[----:B---3--:R-:W-:Y:S01]  /*0f70*/  IMAD R27, R27, UR6, R10 ;  /* 0x000000061b1b7c24 */ /* 0x008fe2000f8e020a */
[----:B------:R-:W-:Y:S01]  /*0f80*/  LOP3.LUT R28, RZ, R21, RZ, 0x33, !PT ;  /* 0x00000015ff1c7212 */ /* 0x000fe200078e33ff */
        /* <DEDUP_REMOVED lines=16> */
[----:B------:R-:W-:Y:S02]  /*1090*/  ISETP.GE.U32.AND P0, PT, R25, R20, PT ;  /* 0x000000141900720c */ /* 0x000fe40003f06070 */
[----:B------:R-:W-:-:S11]  /*10a0*/  MOV R25, R11 ;  /* 0x0000000b00197202 */ /* 0x000fd60000000f00 */
[----:B------:R-:W-:Y:S01]  /*10b0*/  @P0 VIADD R23, R23, 0x1 ;  /* 0x0000000117170836 */ /* 0x000fe20000000000 */
[----:B------:R-:W-:-:S03]  /*10c0*/  ISETP.NE.AND P0, PT, R21, RZ, PT ;  /* 0x000000ff1500720c */ /* 0x000fc60003f05270 */
[----:B------:R-:W-:-:S05]  /*10d0*/  @!P3 IMAD.MOV R23, RZ, RZ, -R23 ;  /* 0x000000ffff17b224 */ /* 0x000fca00078e0a17 */
[----:B------:R-:W-:-:S04]  /*10e0*/  SEL R26, R28, R23, !P0 ;  /* 0x000000171c1a7207 */ /* 0x000fc80004000000 */
[----:B------:R-:W-:-:S05]  /*10f0*/  IADD3 R18, PT, PT, -R26, RZ, RZ ;  /* 0x000000ff1a127210 */ /* 0x000fca0007ffe1ff */
[----:B------:R-:W-:Y:S02]  /*1100*/  IMAD R18, R21, R18, R24 ;  /* 0x0000001215127224 */ /* 0x000fe400078e0218 */
[----:B------:R-:W-:Y:S02]  /*1110*/  IMAD.MOV.U32 R24, RZ, RZ, R14 ;  /* 0x000000ffff187224 */ /* 0x000fe400078e000e */
        /* <DEDUP_REMOVED lines=14> */
[----:B------:R-:W-:-:S04]  /*1200*/  IMAD R19, R26, UR4, R19 ;  /* 0x000000041a137c24 */ /* 0x000fc8000f8e0213 */
[----:B------:R-:W-:-:S05]  /*1210*/  IMAD.IADD R19, R6, 0x1, R19 ;  /* 0x0000000106137824 */ /* 0x000fca00078e0213 */
[----:B0-----:R-:W-:-:S07]  /*1220*/  I2FP.F32.S32 R26, R19 ;  /* 0x00000013001a7245 */ /* 0x001fce0000201400 */
.L_x_102:
        /* <DEDUP_REMOVED lines=33> */
.L_x_100:
[----:B------:R-:W0:Y:S01]  /*1440*/  LDCU UR4, c[0x0][0x39c] ;  /* 0x00007380ff0477ac */ /* 0x000e220008000800 */
[----:B------:R-:W-:Y:S02]  /*1450*/  MOV R28, R3 ;  /* 0x00000003001c7202 */ /* 0x000fe40000000f00 */
[----:B------:R-:W-:Y:S01]  /*1460*/  MOV R6, 0x1490 ;  /* 0x0000149000067802 */ /* 0x000fe20000000f00 */
[----:B0-----:R-:W-:-:S07]  /*1470*/  IMAD.U32 R30, RZ, RZ, UR4 ;  /* 0x00000004ff1e7e24 */ /* 0x001fce000f8e00ff */
[----:B-----5:R-:W-:Y:S05]  /*1480*/  CALL.REL.NOINC `($__internal_4_$__cuda_sm20_div_s64) ;  /* 0x0000000400487944 */ /* 0x020fea0003c00000 */
[----:B------:R-:W-:-:S07]  /*1490*/  IMAD.MOV.U32 R6, RZ, RZ, R20 ;  /* 0x000000ffff067224 */ /* 0x000fce00078e0014 */
.L_x_101:
[----:B------:R-:W-:Y:S05]  /*14a0*/  BSYNC.RECONVERGENT B3 ;  /* 0x0000000000037941 */ /* 0x000fea0003800200 */
.L_x_99:
        /* <DEDUP_REMOVED lines=8> */
[----:B------:R0:W3:Y:S01]  /*1530*/  LDG.E R20, desc[UR8][R20.64] ;  /* 0x0000000814147981 */ /* 0x0000e2000c1e1900 */
[----:B-1----:R-:W-:Y:S01]  /*1540*/  IABS R23, R22 ;  /* 0x0000001600177213 */ /* 0x002fe20000000000 */
[----:B------:R-:W-:Y:S01]  /*1550*/  VIADD R24, R24, 0x1 ;  /* 0x0000000118187836 */ /* 0x000fe20000000000 */
[----:B------:R-:W-:Y:S01]  /*1560*/  LOP3.LUT R6, RZ, R6, RZ, 0x33, !PT ;  /* 0x00000006ff067212 */ /* 0x000fe200078e33ff */
[----:B------:R-:W-:Y:S01]  /*1570*/  VIADD R27, R27, 0x1 ;  /* 0x000000011b1b7836 */ /* 0x000fe20000000000 */
[----:B------:R-:W1:Y:S08]  /*1580*/  I2F.RP R28, R23 ;  /* 0x00000017001c7306 */ /* 0x000e700000209400 */
        /* <DEDUP_REMOVED lines=40> */
[----:B------:R-:W3:Y:S01]  /*1810*/  MUFU.RCP R21, R26 ;  /* 0x0000001a00157308 */ /* 0x000ee20000001000 */
[----:B------:R-:W-:Y:S02]  /*1820*/  ISETP.GE.AND P0, PT, R29, R12, PT ;  /* 0x0000000c1d00720c */ /* 0x000fe40003f06270 */
[----:B------:R-:W-:-:S05]  /*1830*/  IMAD R19, R18, UR4, R19 ;  /* 0x0000000412137c24 */ /* 0x000fca000f8e0213 */
[----:B------:R-:W-:-:S04]  /*1840*/  IADD3 R19, PT, PT, R6, R19, RZ ;  /* 0x0000001306137210 */ /* 0x000fc80007ffe0ff */
[----:B------:R-:W-:-:S06]  /*1850*/  I2FP.F32.S32 R19, R19 ;  /* 0x0000001300137245 */ /* 0x000fcc0000201400 */
[----:B------:R-:W0:Y:S01]  /*1860*/  MUFU.RCP R19, R19 ;  /* 0x0000001300137308 */ /* 0x000e220000001000 */
[----:B---3--:R-:W-:-:S04]  /*1870*/  FMUL.FTZ R20, R20, R21 ;  /* 0x0000001514147220 */ /* 0x008fc80000410000 */
[----:B0----5:R-:W-:-:S05]  /*1880*/  FFMA.FTZ R15, R20, R19, R15 ;  /* 0x00000013140f7223 */ /* 0x021fca000001000f */
[----:B------:R0:W-:Y:S01]  /*1890*/  STG.E desc[UR8][R16.64], R15 ;  /* 0x0000000f10007986 */ /* 0x0001e2000c101908 */
[----:B------:R-:W-:Y:S05]  /*18a0*/  @!P0 BRA `(.L_x_102) ;  /* 0xfffffff800608947 */ /* 0x000fea000383ffff */
.L_x_98:
[----:B------:R-:W-:Y:S05]  /*18b0*/  BSYNC.RECONVERGENT B2 ;  /* 0x0000000000027941 */ /* 0x000fea0003800200 */
.L_x_97:
[----:B------:R-:W-:Y:S05]  /*18c0*/  @!P1 BRA `(.L_x_103) ;  /* 0xfffffff000d49947 */ /* 0x000fea000383ffff */
.L_x_93:
[----:B------:R-:W-:Y:S05]  /*18d0*/  BSYNC.RECONVERGENT B1 ;  /* 0x0000000000017941 */ /* 0x000fea0003800200 */
.L_x_92:
[----:B------:R-:W1:Y:S01]  /*18e0*/  LDCU UR4, c[0x0][0x360] ;  /* 0x00006c00ff0477ac */ /* 0x000e620008000800 */
[----:B------:R-:W2:Y:S01]  /*18f0*/  LDCU UR6, c[0x0][0x394] ;  /* 0x00007280ff0677ac */ /* 0x000ea20008000800 */
[----:B-1----:R-:W-:-:S05]  /*1900*/  VIADD R7, R7, UR4 ;  /* 0x0000000407077c36 */ /* 0x002fca0008000000 */
[----:B--2---:R-:W-:-:S13]  /*1910*/  ISETP.GE.AND P0, PT, R7, UR6, PT ;  /* 0x0000000607007c0c */ /* 0x004fda000bf06270 */
[----:B------:R-:W-:Y:S05]  /*1920*/  @!P0 BRA `(.L_x_104) ;  /* 0xffffffec003c8947 */ /* 0x000fea000383ffff */
.L_x_88:
[----:B------:R-:W-:Y:S05]  /*1930*/  BSYNC.RECONVERGENT B0 ;  /* 0x0000000000007941 */ /* 0x000fea0003800200 */
.L_x_87:
[----:B------:R-:W1:Y:S01]  /*1940*/  LDCU UR4, c[0x0][0x364] ;  /* 0x00006c80ff0477ac */ /* 0x000e620008000800 */
[----:B------:R-:W1:Y:S01]  /*1950*/  LDC R5, c[0x0][0x374] ;  /* 0x0000dd00ff057b82 */ /* 0x000e620000000800 */
[----:B------:R-:W2:Y:S01]  /*1960*/  LDCU UR6, c[0x0][0x390] ;  /* 0x00007200ff0677ac */ /* 0x000ea20008000800 */
[----:B-1----:R-:W-:-:S05]  /*1970*/  IMAD R4, R5, UR4, R4 ;  /* 0x0000000405047c24 */ /* 0x002fca000f8e0204 */
[----:B--2---:R-:W-:-:S13]  /*1980*/  ISETP.GE.AND P0, PT, R4, UR6, PT ;  /* 0x0000000604007c0c */ /* 0x004fda000bf06270 */
[----:B------:R-:W-:Y:S05]  /*1990*/  @!P0 BRA `(.L_x_105) ;  /* 0xffffffe400dc8947 */ /* 0x000fea000383ffff */
[----:B------:R-:W-:Y:S05]  /*19a0*/  EXIT ;  /* 0x000000000000794d */ /* 0x000fea0003800000 */
        .weak           $__internal_4_$__cuda_sm20_div_s64
        .type           $__internal_4_$__cuda_sm20_div_s64,@function
        .size           $__internal_4_$__cuda_sm20_div_s64,(.L_x_585 - $__internal_4_$__cuda_sm20_div_s64)
$__internal_4_$__cuda_sm20_div_s64:
        /* <DEDUP_REMOVED lines=66> */
[----:B------:R-:W-:Y:S01]  /*1dd0*/  VIADD R20, R33, 0x1 ;  /* 0x0000000121147836 */ /* 0x000fe20000000000 */
[----:B------:R-:W-:Y:S02]  /*1de0*/  MOV R18, R6 ;  /* 0x0000000600127202 */ /* 0x000fe40000000f00 */
        /* <DEDUP_REMOVED lines=8> */
[----:B------:R-:W-:Y:S06]  /*1e70*/  RET.REL.NODEC R18 `(_ZN2at6native58_GLOBAL__N__9a069279_25_AdaptiveAveragePooling_cu_ef17039c26adaptive_average_gradinputIfEEvPT_PKS3_iiii) ;  /* 0xffffffe012607950 */ /* 0x000fec0003c3ffff */
.L_x_106:
        /* <DEDUP_REMOVED lines=16> */
.L_x_585:


//--------------------- .text._ZN2at6native58_GLOBAL__N__9a069279_25_AdaptiveAveragePooling_cu_ef17039c33atomic_adaptive_average_gradinputIfEEvPT_PKS3_iiii --------------------------
	.section	.text._ZN2at6native58_GLOBAL__N__9a069279_25_AdaptiveAveragePooling_cu_ef17039c33atomic_adaptive_average_gradinputIfEEvPT_PKS3_iiii,"ax",@progbits
	.align	128
.text._ZN2at6native58_GLOBAL__N__9a069279_25_AdaptiveAveragePooling_cu_ef17039c33atomic_adaptive_average_gradinputIfEEvPT_PKS3_iiii:
        .type           _ZN2at6native58_GLOBAL__N__9a069279_25_AdaptiveAveragePooling_cu_ef17039c33atomic_adaptive_average_gradinputIfEEvPT_PKS3_iiii,@function
        .size           _ZN2at6native58_GLOBAL__N__9a069279_25_AdaptiveAveragePooling_cu_ef17039c33atomic_adaptive_average_gradinputIfEEvPT_PKS3_iiii,(.L_x_587 - _ZN2at6native58_GLOBAL__N__9a069279_25_AdaptiveAveragePooling_cu_ef17039c33atomic_adaptive_average_gradinputIfEEvPT_PKS3_iiii)
        .other          _ZN2at6native58_GLOBAL__N__9a069279_25_AdaptiveAveragePooling_cu_ef17039c33atomic_adaptive_average_gradinputIfEEvPT_PKS3_iiii,@"STO_CUDA_ENTRY STV_DEFAULT"
_ZN2at6native58_GLOBAL__N__9a069279_25_AdaptiveAveragePooling_cu_ef17039c33atomic_adaptive_average_gradinputIfEEvPT_PKS3_iiii:
        /* <DEDUP_REMOVED lines=22> */
.L_x_122:
[----:B------:R-:W0:Y:S01]  /*0160*/  LDC R7, c[0x0][0x398] ;  /* 0x0000e600ff077b82 */ /* 0x000e220000000800 */
[----:B-1----:R-:W1:Y:S01]  /*0170*/  LDCU UR6, c[0x0][0x390] ;  /* 0x00007200ff0677ac */ /* 0x002e620008000800 */
        /* <DEDUP_REMOVED lines=29> */
[----:B------:R-:W-:-:S09]  /*0350*/  ISETP.GE.AND P0, PT, R13, RZ, PT ;  /* 0x000000ff0d00720c */ /* 0x000fd20003f06270 */
[-C--:B------:R-:W-:Y:S01]  /*0360*/  @!P4 IADD3 R9, PT, PT, R9, -R14.reuse, RZ ;  /* 0x8000000e0909c210 */ /* 0x080fe20007ffe0ff */
[----:B------:R-:W-:Y:S02]  /*0370*/  @!P4 VIADD R8, R8, 0x1 ;  /* 0x000000010808c836 */ /* 0x000fe40000000000 */
[----:B------:R-:W-:Y:S01]  /*0380*/  @!P5 IMAD.IADD R11, R11, 0x1, -R14 ;  /* 0x000000010b0bd824 */ /* 0x000fe200078e0a0e */
[-C--:B------:R-:W-:Y:S01]  /*0390*/  ISETP.GE.U32.AND P2, PT, R9, R14.reuse, PT ;  /* 0x0000000e0900720c */ /* 0x080fe20003f46070 */
[----:B------:R-:W-:Y:S02]  /*03a0*/  VIADD R9, R4, 0x1 ;  /* 0x0000000104097836 */ /* 0x000fe40000000000 */
[----:B------:R-:W-:Y:S01]  /*03b0*/  @!P5 VIADD R10, R10, 0x1 ;  /* 0x000000010a0ad836 */ /* 0x000fe20000000000 */
[----:B------:R-:W-:Y:S01]  /*03c0*/  ISETP.GE.U32.AND P3, PT, R11, R14, PT ;  /* 0x0000000e0b00720c */ /* 0x000fe20003f66070 */
[----:B------:R-:W-:Y:S01]  /*03d0*/  IMAD.WIDE.U32 R22, R9, UR6, R22 ;  /* 0x0000000609167c25 */ /* 0x000fe2000f8e0016 */
[----:B------:R-:W-:-:S03]  /*03e0*/  LOP3.LUT R11, RZ, R7, RZ, 0x33, !PT ;  /* 0x00000007ff0b7212 */ /* 0x000fc600078e33ff */
        /* <DEDUP_REMOVED lines=30> */
.L_x_108:
[----:B------:R-:W0:Y:S01]  /*05d0*/  LDCU UR5, c[0x0][0x398] ;  /* 0x00007300ff0577ac */ /* 0x000e220008000800 */
[----:B------:R-:W-:Y:S01]  /*05e0*/  IMAD.MOV.U32 R23, RZ, RZ, R12 ;  /* 0x000000ffff177224 */ /* 0x000fe200078e000c */
[----:B------:R-:W-:Y:S01]  /*05f0*/  MOV R8, 0x630 ;  /* 0x0000063000087802 */ /* 0x000fe20000000f00 */
[----:B------:R-:W-:Y:S01]  /*0600*/  IMAD.MOV.U32 R20, RZ, RZ, RZ ;  /* 0x000000ffff147224 */ /* 0x000fe200078e00ff */
[----:B0-----:R-:W-:-:S07]  /*0610*/  MOV R21, UR5 ;  /* 0x0000000500157c02 */ /* 0x001fce0008000f00 */
[----:B------:R-:W-:Y:S05]  /*0620*/  CALL.REL.NOINC `($__internal_5_$__cuda_sm20_div_s64) ;  /* 0x0000000800647944 */ /* 0x000fea0003c00000 */
[----:B------:R-:W-:-:S07]  /*0630*/  IMAD.MOV.U32 R11, RZ, RZ, R16 ;  /* 0x000000ffff0b7224 */ /* 0x000fce00078e0010 */
.L_x_109:
[----:B------:R-:W-:Y:S05]  /*0640*/  BSYNC.RECONVERGENT B0 ;  /* 0x0000000000007941 */ /* 0x000fea0003800200 */
.L_x_107:
[----:B------:R-:W0:Y:S01]  /*0650*/  LDC R15, c[0x0][0x39c] ;  /* 0x0000e700ff0f7b82 */ /* 0x000e220000000800 */
[----:B------:R-:W-:Y:S01]  /*0660*/  BSSY.RECONVERGENT B0, `(.L_x_110) ;  /* 0x0000090000007945 */ /* 0x000fe20003800200 */
[----:B0-----:R-:W-:-:S13]  /*0670*/  ISETP.GE.AND P0, PT, R0, R15, PT ;  /* 0x0000000f0000720c */ /* 0x001fda0003f06270 */
[----:B------:R-:W-:Y:S05]  /*0680*/  @P0 BRA `(.L_x_111) ;  /* 0x0000000800340947 */ /* 0x000fea0003800000 */
[----:B------:R-:W0:Y:S01]  /*0690*/  LDCU UR5, c[0x0][0x394] ;  /* 0x00007280ff0577ac */ /* 0x000e220008000800 */
[----:B------:R-:W-:Y:S02]  /*06a0*/  IMAD R15, R4, R15, RZ ;  /* 0x0000000f040f7224 */ /* 0x000fe400078e02ff */
[----:B------:R-:W-:-:S03]  /*06b0*/  IMAD.MOV.U32 R12, RZ, RZ, R0 ;  /* 0x000000ffff0c7224 */ /* 0x000fc600078e0000 */
[----:B------:R-:W-:Y:S02]  /*06c0*/  IADD3 R7, P1, PT, R6, R15, RZ ;  /* 0x0000000f06077210 */ /* 0x000fe40007f3e0ff */
[----:B------:R-:W-:Y:S01]  /*06d0*/  SHF.R.S32.HI R15, RZ, 0x1f, R15 ;  /* 0x0000001fff0f7819 */ /* 0x000fe2000001140f */
[----:B0-----:R-:W-:Y:S02]  /*06e0*/  IMAD R13, R10, UR5, RZ ;  /* 0x000000050a0d7c24 */ /* 0x001fe4000f8e02ff */
[----:B------:R-:W-:Y:S01]  /*06f0*/  IMAD.IADD R10, R11, 0x1, -R10 ;  /* 0x000000010b0a7824 */ /* 0x000fe200078e0a0a */
[----:B------:R-:W-:Y:S02]  /*0700*/  LEA.HI.X.SX32 R11, R6, R15, 0x1, P1 ;  /* 0x0000000f060b7211 */ /* 0x000fe400008f0eff */
[----:B------:R-:W-:Y:S02]  /*0710*/  IADD3 R9, P0, PT, R2, R13, RZ ;  /* 0x0000000d02097210 */ /* 0x000fe40007f1e0ff */
[----:B------:R-:W-:-:S04]  /*0720*/  SHF.R.S32.HI R13, RZ, 0x1f, R13 ;  /* 0x0000001fff0d7819 */ /* 0x000fc8000001140d */
[----:B------:R-:W-:-:S07]  /*0730*/  LEA.HI.X.SX32 R13, R2, R13, 0x1, P0 ;  /* 0x0000000d020d7211 */ /* 0x000fce00000f0eff */
.L_x_121:
[----:B------:R-:W0:Y:S01]  /*0740*/  LDCU UR5, c[0x0][0x394] ;  /* 0x00007280ff0577ac */ /* 0x000e220008000800 */
[----:B-1----:R-:W-:Y:S01]  /*0750*/  IADD3 R15, PT, PT, R12, 0x1, RZ ;  /* 0x000000010c0f7810 */ /* 0x002fe20007ffe0ff */
        /* <DEDUP_REMOVED lines=28> */
.L_x_113:
[----:B------:R-:W0:Y:S01]  /*0920*/  LDCU UR5, c[0x0][0x39c] ;  /* 0x00007380ff0577ac */ /* 0x000e220008000800 */
[----:B------:R-:W-:Y:S01]  /*0930*/  IMAD.MOV.U32 R23, RZ, RZ, R8 ;  /* 0x000000ffff177224 */ /* 0x000fe200078e0008 */
[----:B------:R-:W-:Y:S01]  /*0940*/  MOV R8, 0x980 ;  /* 0x0000098000087802 */ /* 0x000fe20000000f00 */
[----:B------:R-:W-:Y:S01]  /*0950*/  IMAD.MOV.U32 R20, RZ, RZ, R5 ;  /* 0x000000ffff147224 */ /* 0x000fe200078e0005 */
[----:B0-----:R-:W-:-:S07]  /*0960*/  MOV R21, UR5 ;  /* 0x0000000500157c02 */ /* 0x001fce0008000f00 */
[----:B------:R-:W-:Y:S05]  /*0970*/  CALL.REL.NOINC `($__internal_5_$__cuda_sm20_div_s64) ;  /* 0x0000000400907944 */ /* 0x000fea0003c00000 */
[----:B------:R-:W-:-:S07]  /*0980*/  IMAD.MOV.U32 R8, RZ, RZ, R16 ;  /* 0x000000ffff087224 */ /* 0x000fce00078e0010 */
.L_x_114:
[----:B------:R-:W-:Y:S05]  /*0990*/  BSYNC.RECONVERGENT B1 ;  /* 0x0000000000017941 */ /* 0x000fea0003800200 */
.L_x_112:
        /* <DEDUP_REMOVED lines=27> */
[----:B------:R-:W-:Y:S01]  /*0b50*/  @!P4 VIADD R14, R14, 0x1 ;  /* 0x000000010e0ec836 */ /* 0x000fe20000000000 */
[----:B------:R-:W-:Y:S01]  /*0b60*/  @!P5 IADD3 R19, PT, PT, R19, 0x1, RZ ;  /* 0x000000011313d810 */ /* 0x000fe20007ffe0ff */
[----:B------:R-:W-:Y:S01]  /*0b70*/  @!P5 IMAD.IADD R21, R21, 0x1, -R16 ;  /* 0x000000011515d824 */ /* 0x000fe200078e0a10 */
[-C--:B------:R-:W-:Y:S02]  /*0b80*/  ISETP.GE.U32.AND P2, PT, R15, R16.reuse, PT ;  /* 0x000000100f00720c */ /* 0x080fe40003f46070 */
[----:B------:R-:W-:Y:S02]  /*0b90*/  LOP3.LUT R15, R12, R17, RZ, 0x3c, !PT ;  /* 0x000000110c0f7212 */ /* 0x000fe400078e3cff */
[----:B------:R-:W-:Y:S02]  /*0ba0*/  ISETP.GE.U32.AND P3, PT, R21, R16, PT ;  /* 0x000000101500720c */ /* 0x000fe40003f66070 */
[----:B------:R-:W-:-:S07]  /*0bb0*/  ISETP.GE.AND P0, PT, R15, RZ, PT ;  /* 0x000000ff0f00720c */ /* 0x000fce0003f06270 */
[----:B------:R-:W-:Y:S01]  /*0bc0*/  @P2 VIADD R14, R14, 0x1 ;  /* 0x000000010e0e2836 */ /* 0x000fe20000000000 */
[----:B------:R-:W-:Y:S02]  /*0bd0*/  ISETP.NE.AND P2, PT, R17, RZ, PT ;  /* 0x000000ff1100720c */ /* 0x000fe40003f45270 */
[----:B------:R-:W-:Y:S01]  /*0be0*/  LOP3.LUT R17, RZ, R17, RZ, 0x33, !PT ;  /* 0x00000011ff117212 */ /* 0x000fe200078e33ff */
[----:B------:R-:W-:Y:S01]  /*0bf0*/  @P3 VIADD R19, R19, 0x1 ;  /* 0x0000000113133836 */ /* 0x000fe20000000000 */
[----:B------:R-:W-:-:S03]  /*0c00*/  @!P1 IADD3 R14, PT, PT, -R14, RZ, RZ ;  /* 0x000000ff0e0e9210 */ /* 0x000fc60007ffe1ff */
[----:B------:R-:W-:Y:S01]  /*0c10*/  @!P0 IMAD.MOV R19, RZ, RZ, -R19 ;  /* 0x000000ffff138224 */ /* 0x000fe200078e0a13 */
[----:B------:R-:W-:Y:S02]  /*0c20*/  ISETP.GT.U32.AND P0, PT, R10, 0x7ffffffe, PT ;  /* 0x7ffffffe0a00780c */ /* 0x000fe40003f04070 */
[C---:B------:R-:W-:Y:S02]  /*0c30*/  SEL R16, R17.reuse, R14, !P2 ;  /* 0x0000000e11107207 */ /* 0x040fe40005000000 */
[----:B------:R-:W-:-:S05]  /*0c40*/  SEL R19, R17, R19, !P2 ;  /* 0x0000001311137207 */ /* 0x000fca0005000000 */
[----:B------:R-:W-:-:S04]  /*0c50*/  IMAD R16, R19, UR5, R16 ;  /* 0x0000000513107c24 */ /* 0x000fc8000f8e0210 */
[----:B------:R-:W-:Y:S05]  /*0c60*/  @P0 BRA `(.L_x_116) ;  /* 0x0000000000a80947 */ /* 0x000fea0003800000 */
[----:B------:R-:W0:Y:S01]  /*0c70*/  LDCU.64 UR6, c[0x0][0x388] ;  /* 0x00007100ff0677ac */ /* 0x000e220008000a00 */
[----:B------:R-:W-:-:S05]  /*0c80*/  IADD3 R15, P0, PT, R12, R7, RZ ;  /* 0x000000070c0f7210 */ /* 0x000fca0007f1e0ff */
[----:B------:R-:W-:Y:S01]  /*0c90*/  IMAD.X R18, RZ, RZ, R11, P0 ;  /* 0x000000ffff127224 */ /* 0x000fe200000e060b */
[----:B0-----:R-:W-:-:S04]  /*0ca0*/  LEA R14, P0, R15, UR6, 0x2 ;  /* 0x000000060f0e7c11 */ /* 0x001fc8000f8010ff */
[----:B------:R-:W-:Y:S01]  /*0cb0*/  LEA.HI.X R15, R15, UR7, R18, 0x2, P0 ;  /* 0x000000070f0f7c11 */ /* 0x000fe200080f1412 */
[----:B------:R-:W0:Y:S04]  /*0cc0*/  LDCU.64 UR6, c[0x0][0x380] ;  /* 0x00007000ff0677ac */ /* 0x000e280008000a00 */
[----:B------:R-:W2:Y:S01]  /*0cd0*/  LDG.E R14, desc[UR8][R14.64] ;  /* 0x000000080e0e7981 */ /* 0x000ea2000c1e1900 */
[----:B------:R-:W-:Y:S01]  /*0ce0*/  IADD3 R8, PT, PT, -R16, R8, RZ ;  /* 0x0000000810087210 */ /* 0x000fe20007ffe1ff */
[----:B------:R-:W-:Y:S01]  /*0cf0*/  VIADD R18, R10, 0x1 ;  /* 0x000000010a127836 */ /* 0x000fe20000000000 */
[----:B------:R-:W-:-:S03]  /*0d00*/  IADD3 R20, P0, PT, R16, R9, RZ ;  /* 0x0000000910147210 */ /* 0x000fc60007f1e0ff */
[----:B------:R-:W-:Y:S01]  /*0d10*/  VIADD R17, R8, 0x1 ;  /* 0x0000000108117836 */ /* 0x000fe20000000000 */
[----:B------:R-:W-:Y:S02]  /*0d20*/  I2FP.F32.S32 R18, R18 ;  /* 0x0000001200127245 */ /* 0x000fe40000201400 */
[----:B------:R-:W-:Y:S02]  /*0d30*/  LEA.HI.X.SX32 R19, R16, R13, 0x1, P0 ;  /* 0x0000000d10137211 */ /* 0x000fe400000f0eff */
[----:B------:R-:W-:Y:S01]  /*0d40*/  I2FP.F32.S32 R17, R17 ;  /* 0x0000001100117245 */ /* 0x000fe20000201400 */
[----:B------:R-:W-:Y:S01]  /*0d50*/  MUFU.RCP R21, R18 ;  /* 0x0000001200157308 */ /* 0x000fe20000001000 */
[----:B0-----:R-:W-:-:S04]  /*0d60*/  LEA R16, P0, R20, UR6, 0x2 ;  /* 0x0000000614107c11 */ /* 0x001fc8000f8010ff */
[----:B------:R-:W-:-:S03]  /*0d70*/  LEA.HI.X R20, R20, UR7, R19, 0x2, P0 ;  /* 0x0000000714147c11 */ /* 0x000fc600080f1413 */
[----:B------:R-:W2:Y:S01]  /*0d80*/  MUFU.RCP R17, R17 ;  /* 0x0000001100117308 */ /* 0x000ea20000001000 */
[----:B------:R-:W-:Y:S01]  /*0d90*/  MOV R19, RZ ;  /* 0x000000ff00137202 */ /* 0x000fe20000000f00 */
[----:B--2---:R-:W-:-:S04]  /*0da0*/  FMUL.FTZ R14, R14, R17 ;  /* 0x000000110e0e7220 */ /* 0x004fc80000410000 */
[----:B------:R-:W-:-:S07]  /*0db0*/  FMUL.FTZ R23, R14, R21 ;  /* 0x000000150e177220 */ /* 0x000fce0000410000 */
.L_x_120:
[----:B------:R-:W0:Y:S01]  /*0dc0*/  LDC R25, c[0x0][0x394] ;  /* 0x0000e500ff197b82 */ /* 0x000e220000000800 */
[----:B------:R-:W-:Y:S01]  /*0dd0*/  ISETP.GT.U32.AND P0, PT, R8, 0x7ffffffe, PT ;  /* 0x7ffffffe0800780c */ /* 0x000fe20003f04070 */
[----:B------:R-:W-:Y:S01]  /*0de0*/  BSSY.RECONVERGENT B2, `(.L_x_117) ;  /* 0x000000e000027945 */ /* 0x000fe20003800200 */
[----:B------:R-:W-:-:S11]  /*0df0*/  ISETP.NE.AND P2, PT, R19, R10, PT ;  /* 0x0000000a1300720c */ /* 0x000fd60003f45270 */
[----:B-1----:R-:W-:Y:S05]  /*0e00*/  @P0 BRA `(.L_x_118) ;  /* 0x00000000002c0947 */ /* 0x002fea0003800000 */
[----:B------:R-:W-:Y:S01]  /*0e10*/  IMAD.MOV.U32 R18, RZ, RZ, R16 ;  /* 0x000000ffff127224 */ /* 0x000fe200078e0010 */
[----:B------:R-:W-:Y:S01]  /*0e20*/  MOV R17, R8 ;  /* 0x0000000800117202 */ /* 0x000fe20000000f00 */
[----:B------:R-:W-:-:S07]  /*0e30*/  IMAD.MOV.U32 R21, RZ, RZ, R20 ;  /* 0x000000ffff157224 */ /* 0x000fce00078e0014 */
.L_x_119:
[----:B------:R-:W-:Y:S01]  /*0e40*/  IADD3 R17, PT, PT, R17, -0x1, RZ ;  /* 0xffffffff11117810 */ /* 0x000fe20007ffe0ff */
[----:B-1----:R-:W-:Y:S02]  /*0e50*/  IMAD.MOV.U32 R14, RZ, RZ, R18 ;  /* 0x000000ffff0e7224 */ /* 0x002fe400078e0012 */
[--C-:B------:R-:W-:Y:S01]  /*0e60*/  IMAD.MOV.U32 R15, RZ, RZ, R21.reuse ;  /* 0x000000ffff0f7224 */ /* 0x100fe200078e0015 */
[----:B------:R-:W-:Y:S02]  /*0e70*/  ISETP.NE.AND P0, PT, R17, -0x1, PT ;  /* 0xffffffff1100780c */ /* 0x000fe40003f05270 */
[----:B------:R-:W-:Y:S02]  /*0e80*/  IADD3 R18, P1, PT, R18, 0x4, RZ ;  /* 0x0000000412127810 */ /* 0x000fe40007f3e0ff */
[----:B------:R1:W-:Y:S03]  /*0e90*/  REDG.E.ADD.F32.FTZ.RN.STRONG.GPU desc[UR8][R14.64], R23 ;  /* 0x000000170e0079a6 */ /* 0x0003e6000c12f308 */
[----:B------:R-:W-:-:S06]  /*0ea0*/  IMAD.X R21, RZ, RZ, R21, P1 ;  /* 0x000000ffff157224 */ /* 0x000fcc00008e0615 */
[----:B------:R-:W-:Y:S05]  /*0eb0*/  @P0 BRA `(.L_x_119) ;  /* 0xfffffffc00e00947 */ /* 0x000fea000383ffff */
.L_x_118:
[----:B------:R-:W-:Y:S05]  /*0ec0*/  BSYNC.RECONVERGENT B2 ;  /* 0x0000000000027941 */ /* 0x000fea0003800200 */
.L_x_117:
[----:B0-----:R-:W-:Y:S01]  /*0ed0*/  LEA R16, P0, R25, R16, 0x2 ;  /* 0x0000001019107211 */ /* 0x001fe200078010ff */
[----:B------:R-:W-:-:S03]  /*0ee0*/  VIADD R19, R19, 0x1 ;  /* 0x0000000113137836 */ /* 0x000fc60000000000 */
[----:B------:R-:W-:Y:S01]  /*0ef0*/  LEA.HI.X R20, R25, R20, R3, 0x2, P0 ;  /* 0x0000001419147211 */ /* 0x000fe200000f1403 */
[----:B------:R-:W-:Y:S08]  /*0f00*/  @P2 BRA `(.L_x_120) ;  /* 0xfffffffc00ac2947 */ /* 0x000ff0000383ffff */
.L_x_116:
[----:B------:R-:W-:Y:S05]  /*0f10*/  BSYNC.RECONVERGENT B1 ;  /* 0x0000000000017941 */ /* 0x000fea0003800200 */
.L_x_115:
[----:B------:R-:W0:Y:S01]  /*0f20*/  LDCU UR5, c[0x0][0x39c] ;  /* 0x00007380ff0577ac */ /* 0x000e220008000800 */
[----:B------:R-:W-:-:S04]  /*0f30*/  IADD3 R12, PT, PT, R12, UR10, RZ ;  /* 0x0000000a0c0c7c10 */ /* 0x000fc8000fffe0ff */
[----:B0-----:R-:W-:-:S13]  /*0f40*/  ISETP.GE.AND P0, PT, R12, UR5, PT ;  /* 0x000000050c007c0c */ /* 0x001fda000bf06270 */
[----:B------:R-:W-:Y:S05]  /*0f50*/  @!P0 BRA `(.L_x_121) ;  /* 0xfffffff400f88947 */ /* 0x000fea000383ffff */
.L_x_111:
[----:B------:R-:W-:Y:S05]  /*0f60*/  BSYNC.RECONVERGENT B0 ;  /* 0x0000000000007941 */ /* 0x000fea0003800200 */
.L_x_110:
[----:B------:R-:W0:Y:S01]  /*0f70*/  LDCU UR5, c[0x0][0x398] ;  /* 0x00007300ff0577ac */ /* 0x000e220008000800 */
[----:B------:R-:W-:-:S05]  /*0f80*/  VIADD R4, R4, UR4 ;  /* 0x0000000404047c36 */ /* 0x000fca0008000000 */
[----:B0-----:R-:W-:-:S13]  /*0f90*/  ISETP.GE.AND P0, PT, R4, UR5, PT ;  /* 0x0000000504007c0c */ /* 0x001fda000bf06270 */
[----:B------:R-:W-:Y:S05]  /*0fa0*/  @!P0 BRA `(.L_x_122) ;  /* 0xfffffff0006c8947 */ /* 0x000fea000383ffff */
[----:B------:R-:W-:Y:S05]  /*0fb0*/  EXIT ;  /* 0x000000000000794d */ /* 0x000fea0003800000 */
        .weak           $__internal_5_$__cuda_sm20_div_s64
        .type           $__internal_5_$__cuda_sm20_div_s64,@function
        .size           $__internal_5_$__cuda_sm20_div_s64,(.L_x_587 - $__internal_5_$__cuda_sm20_div_s64)
$__internal_5_$__cuda_sm20_div_s64:
        /* <DEDUP_REMOVED lines=20> */
[----:B------:R-:W-:Y:S01]  /*1100*/  IMAD.HI.U32 R25, R15, R27, RZ ;  /* 0x0000001b0f197227 */ /* 0x000fe200078e00ff */
[----:B------:R-:W-:Y:S02]  /*1110*/  IADD3 R27, P4, PT, RZ, -R22, RZ ;  /* 0x80000016ff1b7210 */ /* 0x000fe40007f9e0ff */
        /* <DEDUP_REMOVED lines=11> */
[----:B------:R-:W-:-:S03]  /*11d0*/  SEL R19, R27, R22, !P3 ;  /* 0x000000161b137207 */ /* 0x000fc60005800000 */
[CC--:B------:R-:W-:Y:S02]  /*11e0*/  IMAD R15, R25.reuse, R14.reuse, RZ ;  /* 0x0000000e190f7224 */ /* 0x0c0fe400078e02ff */
[----:B------:R-:W-:-:S03]  /*11f0*/  IMAD.HI.U32 R14, R25, R14, RZ ;  /* 0x0000000e190e7227 */ /* 0x000fc600078e00ff */
[----:B------:R-:W-:Y:S01]  /*1200*/  IADD3 R18, P2, PT, R15, R18, RZ ;  /* 0x000000120f127210 */ /* 0x000fe20007f5e0ff */
[----:B------:R-:W-:Y:S01]  /*1210*/  IMAD.X R22, RZ, RZ, ~R23, P4 ;  /* 0x000000ffff167224 */ /* 0x000fe200020e0e17 */
[----:B------:R-:W-:-:S03]  /*1220*/  IADD3.X R15, PT, PT, R14, R25, RZ, P0, !PT ;  /* 0x000000190e0f7210 */ /* 0x000fc600007fe4ff */
[----:B------:R-:W-:Y:S01]  /*1230*/  IMAD.HI.U32 R14, R18, R19, RZ ;  /* 0x00000013120e7227 */ /* 0x000fe200078e00ff */
        /* <DEDUP_REMOVED lines=36> */
[----:B------:R-:W-:Y:S06]  /*1480*/  RET.REL.NODEC R14 `(_ZN2at6native58_GLOBAL__N__9a069279_25_AdaptiveAveragePooling_cu_ef17039c33atomic_adaptive_average_gradinputIfEEvPT_PKS3_iiii) ;  /* 0xffffffe80edc7950 */ /* 0x000fec0003c3ffff */
.L_x_123:
        /* <DEDUP_REMOVED lines=15> */
.L_x_587:


//--------------------- .text._ZN2at6native58_GLOBAL__N__9a069279_25_AdaptiveAveragePooling_cu_ef17039c26adaptive_average_gradinputIdEEvPT_PKS3_iiii --------------------------
	.section	.text._ZN2at6native58_GLOBAL__N__9a069279_25_AdaptiveAveragePooling_cu_ef17039c26adaptive_average_gradinputIdEEvPT_PKS3_iiii,"ax",@progbits
	.align	128
.text._ZN2at6native58_GLOBAL__N__9a069279_25_AdaptiveAveragePooling_cu_ef17039c26adaptive_average_gradinputIdEEvPT_PKS3_iiii:
        .type           _ZN2at6native58_GLOBAL__N__9a069279_25_AdaptiveAveragePooling_cu_ef17039c26adaptive_average_gradinputIdEEvPT_PKS3_iiii,@function
        .size           _ZN2at6native58_GLOBAL__N__9a069279_25_AdaptiveAveragePooling_cu_ef17039c26adaptive_average_gradinputIdEEvPT_PKS3_iiii,(.L_x_589 - _ZN2at6native58_GLOBAL__N__9a069279_25_AdaptiveAveragePooling_cu_ef17039c26adaptive_average_gradinputIdEEvPT_PKS3_iiii)
        .other          _ZN2at6native58_GLOBAL__N__9a069279_25_AdaptiveAveragePooling_cu_ef17039c26adaptive_average_gradinputIdEEvPT_PKS3_iiii,@"STO_CUDA_ENTRY STV_DEFAULT"
_ZN2at6native58_GLOBAL__N__9a069279_25_AdaptiveAveragePooling_cu_ef17039c26adaptive_average_gradinputIdEEvPT_PKS3_iiii:
        /* <DEDUP_REMOVED lines=10> */
[----:B------:R-:W2:Y:S01]  /*00a0*/  S2R R2, SR_TID.X ;  /* 0x0000000000027919 */ /* 0x000ea20000002100 */
[----:B------:R-:W3:Y:S05]  /*00b0*/  LDCU UR9, c[0x0][0x360] ;  /* 0x00006c00ff0977ac */ /* 0x000eea0008000800 */
[----:B------:R-:W4:Y:S01]  /*00c0*/  LDC.64 R8, c[0x0][0x398] ;  /* 0x0000e600ff087b82 */ /* 0x000f220000000a00 */
[----:B------:R-:W5:Y:S01]  /*00d0*/  LDCU UR7, c[0x0][0x374] ;  /* 0x00006e80ff0777ac */ /* 0x000f620008000800 */
[----:B------:R-:W2:Y:S01]  /*00e0*/  LDCU.64 UR10, c[0x0][0x358] ;  /* 0x00006b00ff0a77ac */ /* 0x000ea20008000a00 */
[----:B-1----:R-:W-:-:S02]  /*00f0*/  USHF.R.S32.HI UR12, URZ, 0x1f, UR5 ;  /* 0x0000001fff0c7899 */ /* 0x002fc40008011405 */
[----:B0-----:R-:W-:-:S04]  /*0100*/  UIMAD UR4, UR8, UR4, URZ ;  /* 0x00000004080472a4 */ /* 0x001fc8000f8e02ff */
[----:B------:R-:W-:Y:S02]  /*0110*/  UIMAD UR5, UR4, UR5, URZ ;  /* 0x00000005040572a4 */ /* 0x000fe4000f8e02ff */
[----:B-----5:R-:W-:Y:S01]  /*0120*/  UIMAD UR4, UR6, UR7, URZ ;  /* 0x00000007060472a4 */ /* 0x020fe2000f8e02ff */
[----:B----4-:R-:W-:Y:S01]  /*0130*/  IMAD R4, R8, UR8, RZ ;  /* 0x0000000808047c24 */ /* 0x010fe2000f8e02ff */
[----:B------:R-:W-:Y:S01]  /*0140*/  SHF.R.S32.HI R3, RZ, 0x1f, R8 ;  /* 0x0000001fff037819 */ /* 0x000fe20000011408 */
[----:B------:R-:W-:Y:S01]  /*0150*/  USHF.R.S32.HI UR6, URZ, 0x1f, UR5 ;  /* 0x0000001fff067899 */ /* 0x000fe20008011405 */
[----:B------:R-:W-:Y:S01]  /*0160*/  SHF.R.S32.HI R5, RZ, 0x1f, R9 ;  /* 0x0000001fff057819 */ /* 0x000fe20000011409 */
[----:B--23--:R-:W-:-:S10]  /*0170*/  IMAD R4, R4, R9, RZ ;  /* 0x0000000904047224 */ /* 0x00cfd400078e02ff */
.L_x_149:
[----:B0-----:R-:W0:Y:S01]  /*0180*/  LDC R9, c[0x0][0x390] ;  /* 0x0000e400ff097b82 */ /* 0x001e220000000800 */
[----:B------:R-:W1:Y:S01]  /*0190*/  LDCU UR7, c[0x0][0x398] ;  /* 0x00007300ff0777ac */ /* 0x000e620008000800 */
[----:B------:R-:W-:Y:S01]  /*01a0*/  IABS R13, R6 ;  /* 0x00000006000d7213 */ /* 0x000fe20000000000 */
        /* <DEDUP_REMOVED lines=15> */
[----:B------:R-:W-:-:S04]  /*02a0*/  IMAD.HI.U32 R11, R11, R7, R10 ;  /* 0x000000070b0b7227 */ /* 0x000fc800078e000a */
[----:B------:R-:W-:Y:S01]  /*02b0*/  IMAD.MOV.U32 R7, RZ, RZ, R13 ;  /* 0x000000ffff077224 */ /* 0x000fe200078e000d */
[----:B------:R-:W-:-:S03]  /*02c0*/  MOV R13, R14 ;  /* 0x0000000e000d7202 */ /* 0x000fc60000000f00 */
[----:B------:R-:W-:-:S04]  /*02d0*/  IMAD.HI.U32 R0, R11, R7, RZ ;  /* 0x000000070b007227 */ /* 0x000fc800078e00ff */
[----:B------:R-:W-:Y:S02]  /*02e0*/  IMAD.MOV R10, RZ, RZ, -R0 ;  /* 0x000000ffff0a7224 */ /* 0x000fe400078e0a00 */
[----:B------:R-:W-:-:S04]  /*02f0*/  IMAD.HI.U32 R11, R11, R13, RZ ;  /* 0x0000000d0b0b7227 */ /* 0x000fc800078e00ff */
[----:B------:R-:W-:Y:S02]  /*0300*/  IMAD R7, R12, R10, R7 ;  /* 0x0000000a0c077224 */ /* 0x000fe400078e0207 */
[----:B------:R-:W-:-:S03]  /*0310*/  IMAD.MOV R14, RZ, RZ, -R11 ;  /* 0x000000ffff0e7224 */ /* 0x000fc600078e0a0b */
[C---:B------:R-:W-:Y:S01]  /*0320*/  ISETP.GT.U32.AND P4, PT, R12.reuse, R7, PT ;  /* 0x000000070c00720c */ /* 0x040fe20003f84070 */
[----:B------:R-:W-:Y:S01]  /*0330*/  IMAD R10, R12, R14, R13 ;  /* 0x0000000e0c0a7224 */ /* 0x000fe200078e020d */
[----:B------:R-:W-:-:S04]  /*0340*/  LOP3.LUT R13, R6, R9, RZ, 0x3c, !PT ;  /* 0x00000009060d7212 */ /* 0x000fc800078e3cff */
[----:B------:R-:W-:Y:S02]  /*0350*/  ISETP.GT.U32.AND P5, PT, R12, R10, PT ;  /* 0x0000000a0c00720c */ /* 0x000fe40003fa4070 */
[----:B------:R-:W-:Y:S02]  /*0360*/  ISETP.GE.AND P0, PT, R13, RZ, PT ;  /* 0x000000ff0d00720c */ /* 0x000fe40003f06270 */
[----:B------:R-:W-:-:S03]  /*0370*/  LOP3.LUT R13, RZ, R9, RZ, 0x33, !PT ;  /* 0x00000009ff0d7212 */ /* 0x000fc600078e33ff */
[----:B------:R-:W-:Y:S01]  /*0380*/  @!P4 IMAD.IADD R7, R7, 0x1, -R12 ;  /* 0x000000010707c824 */ /* 0x000fe200078e0a0c */
[----:B------:R-:W-:-:S04]  /*0390*/  @!P4 IADD3 R0, PT, PT, R0, 0x1, RZ ;  /* 0x000000010000c810 */ /* 0x000fc80007ffe0ff */
[-C--:B------:R-:W-:Y:S01]  /*03a0*/  ISETP.GE.U32.AND P2, PT, R7, R12.reuse, PT ;  /* 0x0000000c0700720c */ /* 0x080fe20003f46070 */
[----:B------:R-:W-:Y:S01]  /*03b0*/  VIADD R7, R6, 0x1 ;  /* 0x0000000106077836 */ /* 0x000fe20000000000 */
[-C--:B------:R-:W-:Y:S01]  /*03c0*/  @!P5 IADD3 R10, PT, PT, R10, -R12.reuse, RZ ;  /* 0x8000000c0a0ad210 */ /* 0x080fe20007ffe0ff */
[----:B------:R-:W-:Y:S02]  /*03d0*/  @!P5 VIADD R11, R11, 0x1 ;  /* 0x000000010b0bd836 */ /* 0x000fe40000000000 */
[----:B------:R-:W-:Y:S01]  /*03e0*/  IMAD.WIDE.U32 R32, R7, UR7, R32 ;  /* 0x0000000707207c25 */ /* 0x000fe2000f8e0020 */
[----:B------:R-:W-:-:S03]  /*03f0*/  ISETP.GE.U32.AND P3, PT, R10, R12, PT ;  /* 0x0000000c0a00720c */ /* 0x000fc60003f66070 */
[----:B------:R-:W-:-:S04]  /*0400*/  IMAD R30, R7, R3, R33 ;  /* 0x00000003071e7224 */ /* 0x000fc800078e0221 */
[----:B------:R-:W-:Y:S01]  /*0410*/  @P2 VIADD R0, R0, 0x1 ;  /* 0x0000000100002836 */ /* 0x000fe20000000000 */
[----:B------:R-:W-:-:S04]  /*0420*/  ISETP.NE.AND P2, PT, R9, RZ, PT ;  /* 0x000000ff0900720c */ /* 0x000fc80003f45270 */
[----:B------:R-:W-:Y:S01]  /*0430*/  @!P0 IADD3 R0, PT, PT, -R0, RZ, RZ ;  /* 0x000000ff00008210 */ /* 0x000fe20007ffe1ff */
[----:B------:R-:W-:Y:S01]  /*0440*/  @P3 VIADD R11, R11, 0x1 ;  /* 0x000000010b0b3836 */ /* 0x000fe20000000000 */
[----:B------:R-:W-:Y:S02]  /*0450*/  ISETP.NE.U32.AND P0, PT, R30, RZ, PT ;  /* 0x000000ff1e00720c */ /* 0x000fe40003f05070 */
[----:B------:R-:W-:Y:S01]  /*0460*/  SEL R0, R13, R0, !P2 ;  /* 0x000000000d007207 */ /* 0x000fe20005000000 */
[----:B------:R-:W-:-:S05]  /*0470*/  @!P1 IMAD.MOV R11, RZ, RZ, -R11 ;  /* 0x000000ffff0b9224 */ /* 0x000fca00078e0a0b */
[----:B------:R-:W-:-:S05]  /*0480*/  SEL R7, R13, R11, !P2 ;  /* 0x0000000b0d077207 */ /* 0x000fca0005000000 */
[----:B------:R-:W-:Y:S01]  /*0490*/  IMAD R7, R0, UR7, R7 ;  /* 0x0000000700077c24 */ /* 0x000fe2000f8e0207 */
[----:B------:R-:W-:Y:S06]  /*04a0*/  @P0 BRA `(.L_x_125) ;  /* 0x00000000004c0947 */ /* 0x000fec0003800000 */
        /* <DEDUP_REMOVED lines=12> */
[----:B------:R-:W-:Y:S02]  /*0570*/  @P0 IMAD.IADD R32, R32, 0x1, -R9 ;  /* 0x0000000120200824 */ /* 0x000fe400078e0a09 */
[----:B------:R-:W-:Y:S01]  /*0580*/  @P0 VIADD R8, R8, 0x1 ;  /* 0x0000000108080836 */ /* 0x000fe20000000000 */
[----:B------:R-:W-:Y:S02]  /*0590*/  ISETP.NE.U32.AND P0, PT, R9, RZ, PT ;  /* 0x000000ff0900720c */ /* 0x000fe40003f05070 */
[----:B------:R-:W-:-:S13]  /*05a0*/  ISETP.GE.U32.AND P1, PT, R32, R9, PT ;  /* 0x000000092000720c */ /* 0x000fda0003f26070 */
[----:B------:R-:W-:-:S04]  /*05b0*/  @P1 IADD3 R8, PT, PT, R8, 0x1, RZ ;  /* 0x0000000108081810 */ /* 0x000fc80007ffe0ff */
[----:B------:R-:W-:Y:S01]  /*05c0*/  SEL R8, R13, R8, !P0 ;  /* 0x000000080d087207 */ /* 0x000fe20004000000 */
[----:B------:R-:W-:Y:S06]  /*05d0*/  BRA `(.L_x_126) ;  /* 0x0000000000187947 */ /* 0x000fec0003800000 */
.L_x_125:
[----:B------:R-:W0:Y:S01]  /*05e0*/  LDCU UR7, c[0x0][0x390] ;  /* 0x00007200ff0777ac */ /* 0x000e220008000800 */
[----:B------:R-:W-:Y:S01]  /*05f0*/  IMAD.MOV.U32 R27, RZ, RZ, RZ ;  /* 0x000000ffff1b7224 */ /* 0x000fe200078e00ff */
[----:B------:R-:W-:Y:S01]  /*0600*/  MOV R0, 0x630 ;  /* 0x0000063000007802 */ /* 0x000fe20000000f00 */
[----:B0-----:R-:W-:-:S07]  /*0610*/  IMAD.U32 R28, RZ, RZ, UR7 ;  /* 0x00000007ff1c7e24 */ /* 0x001fce000f8e00ff */
[----:B------:R-:W-:Y:S05]  /*0620*/  CALL.REL.NOINC `($__internal_7_$__cuda_sm20_div_s64) ;  /* 0x0000001c00087944 */ /* 0x000fea0003c00000 */
[----:B------:R-:W-:-:S07]  /*0630*/  IMAD.MOV.U32 R8, RZ, RZ, R22 ;  /* 0x000000ffff087224 */ /* 0x000fce00078e0016 */
.L_x_126:
[----:B------:R-:W-:Y:S05]  /*0640*/  BSYNC.RECONVERGENT B0 ;  /* 0x0000000000007941 */ /* 0x000fea0003800200 */
.L_x_124:
[----:B------:R-:W0:Y:S01]  /*0650*/  LDCU UR7, c[0x0][0x394] ;  /* 0x00007280ff0777ac */ /* 0x000e220008000800 */
[----:B------:R-:W-:Y:S01]  /*0660*/  BSSY.RECONVERGENT B0, `(.L_x_127) ;  /* 0x000015c000007945 */ /* 0x000fe20003800200 */
[----:B0-----:R-:W-:-:S13]  /*0670*/  ISETP.GE.AND P0, PT, R2, UR7, PT ;  /* 0x0000000702007c0c */ /* 0x001fda000bf06270 */
[----:B------:R-:W-:Y:S05]  /*0680*/  @P0 BRA `(.L_x_128) ;  /* 0x0000001400640947 */ /* 0x000fea0003800000 */
[----:B------:R-:W-:Y:S01]  /*0690*/  IADD3 R8, PT, PT, R8, 0x1, RZ ;  /* 0x0000000108087810 */ /* 0x000fe20007ffe0ff */
[----:B------:R-:W-:-:S07]  /*06a0*/  IMAD.MOV.U32 R9, RZ, RZ, R2 ;  /* 0x000000ffff097224 */ /* 0x000fce00078e0002 */
.L_x_148:
        /* <DEDUP_REMOVED lines=10> */
[----:B------:R-:W-:Y:S02]  /*0750*/  ISETP.GE.AND P1, PT, R13, RZ, PT ;  /* 0x000000ff0d00720c */ /* 0x000fe40003f26270 */
[----:B------:R-:W-:Y:S01]  /*0760*/  LOP3.LUT R13, RZ, R0, RZ, 0x33, !PT ;  /* 0x00000000ff0d7212 */ /* 0x000fe200078e33ff */
        /* <DEDUP_REMOVED lines=16> */
[----:B------:R-:W-:Y:S01]  /*0870*/  @!P4 IMAD.IADD R11, R11, 0x1, -R15 ;  /* 0x000000010b0bc824 */ /* 0x000fe200078e0a0f */
[----:B------:R-:W-:Y:S01]  /*0880*/  @!P4 IADD3 R10, PT, PT, R10, 0x1, RZ ;  /* 0x000000010a0ac810 */ /* 0x000fe20007ffe0ff */
[----:B------:R-:W-:Y:S01]  /*0890*/  @!P5 VIADD R12, R12, 0x1 ;  /* 0x000000010c0cd836 */ /* 0x000fe20000000000 */
[-C--:B------:R-:W-:Y:S02]  /*08a0*/  @!P5 IADD3 R14, PT, PT, R14, -R15.reuse, RZ ;  /* 0x8000000f0e0ed210 */ /* 0x080fe40007ffe0ff */
[-C--:B------:R-:W-:Y:S01]  /*08b0*/  ISETP.GE.U32.AND P2, PT, R11, R15.reuse, PT ;  /* 0x0000000f0b00720c */ /* 0x080fe20003f46070 */
[C---:B------:R-:W-:Y:S01]  /*08c0*/  VIADD R11, R9.reuse, 0x1 ;  /* 0x00000001090b7836 */ /* 0x040fe20000000000 */
[----:B------:R-:W-:Y:S02]  /*08d0*/  ISETP.GE.U32.AND P3, PT, R14, R15, PT ;  /* 0x0000000f0e00720c */ /* 0x000fe40003f66070 */
[----:B------:R-:W-:Y:S01]  /*08e0*/  LOP3.LUT R14, R9, R0, RZ, 0x3c, !PT ;  /* 0x00000000090e7212 */ /* 0x000fe200078e3cff */
[----:B------:R-:W-:-:S03]  /*08f0*/  IMAD.WIDE.U32 R32, R11, UR7, R32 ;  /* 0x000000070b207c25 */ /* 0x000fc6000f8e0020 */
[----:B------:R-:W-:Y:S01]  /*0900*/  ISETP.GE.AND P0, PT, R14, RZ, PT ;  /* 0x000000ff0e00720c */ /* 0x000fe20003f06270 */
[----:B------:R-:W-:-:S04]  /*0910*/  IMAD R30, R11, R5, R33 ;  /* 0x000000050b1e7224 */ /* 0x000fc800078e0221 */
[----:B------:R-:W-:Y:S01]  /*0920*/  @P2 VIADD R10, R10, 0x1 ;  /* 0x000000010a0a2836 */ /* 0x000fe20000000000 */
[----:B------:R-:W-:Y:S01]  /*0930*/  LOP3.LUT R11, R30, UR12, RZ, 0xfc, !PT ;  /* 0x0000000c1e0b7c12 */ /* 0x000fe2000f8efcff */
[----:B------:R-:W-:Y:S01]  /*0940*/  @P3 VIADD R12, R12, 0x1 ;  /* 0x000000010c0c3836 */ /* 0x000fe20000000000 */
[----:B------:R-:W-:-:S03]  /*0950*/  ISETP.NE.AND P2, PT, R0, RZ, PT ;  /* 0x000000ff0000720c */ /* 0x000fc60003f45270 */
[----:B------:R-:W-:Y:S02]  /*0960*/  @!P1 IMAD.MOV R12, RZ, RZ, -R12 ;  /* 0x000000ffff0c9224 */ /* 0x000fe400078e0a0c */
[----:B------:R-:W-:Y:S02]  /*0970*/  @!P0 IADD3 R10, PT, PT, -R10, RZ, RZ ;  /* 0x000000ff0a0a8210 */ /* 0x000fe40007ffe1ff */
[----:B------:R-:W-:Y:S02]  /*0980*/  ISETP.NE.U32.AND P0, PT, R11, RZ, PT ;  /* 0x000000ff0b00720c */ /* 0x000fe40003f05070 */
        /* <DEDUP_REMOVED lines=8> */
[----:B0-----:R-:W-:Y:S01]  /*0a10*/  MOV R14, RZ ;  /* 0x000000ff000e7202 */ /* 0x001fe20000000f00 */
        /* <DEDUP_REMOVED lines=14> */
.L_x_130:
[----:B------:R-:W0:Y:S01]  /*0b00*/  LDCU UR7, c[0x0][0x394] ;  /* 0x00007280ff0777ac */ /* 0x000e220008000800 */
[----:B------:R-:W-:Y:S01]  /*0b10*/  IMAD.U32 R27, RZ, RZ, UR12 ;  /* 0x0000000cff1b7e24 */ /* 0x000fe2000f8e00ff */
[----:B------:R-:W-:Y:S01]  /*0b20*/  MOV R0, 0xb50 ;  /* 0x00000b5000007802 */ /* 0x000fe20000000f00 */
[----:B0-----:R-:W-:-:S07]  /*0b30*/  IMAD.U32 R28, RZ, RZ, UR7 ;  /* 0x00000007ff1c7e24 */ /* 0x001fce000f8e00ff */
[----:B------:R-:W-:Y:S05]  /*0b40*/  CALL.REL.NOINC `($__internal_7_$__cuda_sm20_div_s64) ;  /* 0x0000001400c07944 */ /* 0x000fea0003c00000 */
[----:B------:R-:W-:-:S07]  /*0b50*/  IMAD.MOV.U32 R13, RZ, RZ, R22 ;  /* 0x000000ffff0d7224 */ /* 0x000fce00078e0016 */
.L_x_131:
[----:B------:R-:W-:Y:S05]  /*0b60*/  BSYNC.RECONVERGENT B1 ;  /* 0x0000000000017941 */ /* 0x000fea0003800200 */
.L_x_129:
[----:B------:R-:W-:Y:S01]  /*0b70*/  ISETP.GE.AND P0, PT, R7, R8, PT ;  /* 0x000000080700720c */ /* 0x000fe20003f06270 */
[----:B------:R-:W-:-:S12]  /*0b80*/  BSSY.RECONVERGENT B1, `(.L_x_132) ;  /* 0x0000105000017945 */ /* 0x000fd80003800200 */
[----:B------:R-:W-:Y:S05]  /*0b90*/  @P0 BRA `(.L_x_133) ;  /* 0x00000010000c0947 */ /* 0x000fea0003800000 */
[----:B------:R-:W0:Y:S01]  /*0ba0*/  LDCU UR7, c[0x0][0x394] ;  /* 0x00007280ff0777ac */ /* 0x000e220008000800 */
[----:B------:R-:W-:Y:S01]  /*0bb0*/  IADD3 R13, PT, PT, R13, 0x1, RZ ;  /* 0x000000010d0d7810 */ /* 0x000fe20007ffe0ff */
[----:B------:R-:W-:Y:S01]  /*0bc0*/  IMAD.MOV.U32 R34, RZ, RZ, R7 ;  /* 0x000000ffff227224 */ /* 0x000fe200078e0007 */
[----:B------:R-:W1:Y:S01]  /*0bd0*/  LDCU.64 UR14, c[0x0][0x380] ;  /* 0x00007000ff0e77ac */ /* 0x000e620008000a00 */
[----:B------:R-:W2:Y:S01]  /*0be0*/  LDCU UR8, c[0x0][0x39c] ;  /* 0x00007380ff0877ac */ /* 0x000ea20008000800 */
[----:B0-----:R-:W-:-:S05]  /*0bf0*/  IMAD R0, R6, UR7, RZ ;  /* 0x0000000706007c24 */ /* 0x001fca000f8e02ff */
[--C-:B------:R-:W-:Y:S02]  /*0c00*/  SHF.R.S32.HI R14, RZ, 0x1f, R0.reuse ;  /* 0x0000001fff0e7819 */ /* 0x100fe40000011400 */
[----:B------:R-:W-:Y:S01]  /*0c10*/  IADD3 R0, P0, P1, R9, UR5, R0 ;  /* 0x0000000509007c10 */ /* 0x000fe2000f91e000 */
[----:B--2---:R-:W-:-:S03]  /*0c20*/  IMAD R35, R10, UR8, R11 ;  /* 0x000000080a237c24 */ /* 0x004fc6000f8e020b */
[----:B------:R-:W-:Y:S01]  /*0c30*/  IADD3.X R15, PT, PT, RZ, UR6, R14, P0, P1 ;  /* 0x00000006ff0f7c10 */ /* 0x000fe200087e240e */
[----:B------:R-:W-:Y:S01]  /*0c40*/  VIADD R35, R35, 0x1 ;  /* 0x0000000123237836 */ /* 0x000fe20000000000 */
[----:B-1----:R-:W-:-:S04]  /*0c50*/  LEA R14, P0, R0, UR14, 0x3 ;  /* 0x0000000e000e7c11 */ /* 0x002fc8000f8018ff */
[----:B------:R-:W-:-:S09]  /*0c60*/  LEA.HI.X R15, R0, UR15, R15, 0x3, P0 ;  /* 0x0000000f000f7c11 */ /* 0x000fd200080f1c0f */
.L_x_147:
[----:B0-----:R-:W0:Y:S01]  /*0c70*/  LDCU UR7, c[0x0][0x390] ;  /* 0x00007200ff0777ac */ /* 0x001e220008000800 */
[----:B------:R-:W-:Y:S01]  /*0c80*/  VIADD R17, R34, 0x1 ;  /* 0x0000000122117836 */ /* 0x000fe20000000000 */
[----:B------:R-:W-:Y:S01]  /*0c90*/  MOV R32, 0xffffffff ;  /* 0xffffffff00207802 */ /* 0x000fe20000000f00 */
[----:B------:R-:W-:Y:S01]  /*0ca0*/  IMAD.MOV.U32 R33, RZ, RZ, -0x1 ;  /* 0xffffffffff217424 */ /* 0x000fe200078e00ff */
[----:B------:R-:W-:Y:S01]  /*0cb0*/  BSSY.RECONVERGENT B2, `(.L_x_134) ;  /* 0x0000025000027945 */ /* 0x000fe20003800200 */
[----:B------:R-:W-:Y:S01]  /*0cc0*/  IMAD.MOV.U32 R29, RZ, RZ, R34 ;  /* 0x000000ffff1d7224 */ /* 0x000fe200078e0022 */
[----:B------:R-:W-:Y:S02]  /*0cd0*/  SHF.R.S32.HI R0, RZ, 0x1f, R17 ;  /* 0x0000001fff007819 */ /* 0x000fe40000011411 */
[C---:B------:R-:W-:Y:S02]  /*0ce0*/  ISETP.GE.AND P1, PT, R17.reuse, R8, PT ;  /* 0x000000081100720c */ /* 0x040fe40003f26270 */
[----:B------:R-:W-:Y:S01]  /*0cf0*/  MOV R34, R17 ;  /* 0x0000001100227202 */ /* 0x000fe20000000f00 */
        /* <DEDUP_REMOVED lines=23> */
[----:B------:R-:W-:Y:S01]  /*0e70*/  @P2 VIADD R0, R0, 0x1 ;  /* 0x0000000100002836 */ /* 0x000fe20000000000 */
[----:B------:R-:W-:Y:S01]  /*0e80*/  @!P3 LOP3.LUT R0, RZ, UR7, RZ, 0x33, !PT ;  /* 0x00000007ff00bc12 */ /* 0x000fe2000f8e33ff */
[----:B------:R-:W-:Y:S06]  /*0e90*/  BRA `(.L_x_136) ;  /* 0x0000000000187947 */ /* 0x000fec0003800000 */
.L_x_135:
[----:B------:R-:W0:Y:S01]  /*0ea0*/  LDCU UR7, c[0x0][0x398] ;  /* 0x00007300ff0777ac */ /* 0x000e220008000800 */
[----:B------:R-:W-:Y:S02]  /*0eb0*/  MOV R27, R3 ;  /* 0x00000003001b7202 */ /* 0x000fe40000000f00 */
[----:B------:R-:W-:Y:S01]  /*0ec0*/  MOV R0, 0xef0 ;  /* 0x00000ef000007802 */ /* 0x000fe20000000f00 */
[----:B0-----:R-:W-:-:S07]  /*0ed0*/  IMAD.U32 R28, RZ, RZ, UR7 ;  /* 0x00000007ff1c7e24 */ /* 0x001fce000f8e00ff */
[----:B------:R-:W-:Y:S05]  /*0ee0*/  CALL.REL.NOINC `($__internal_7_$__cuda_sm20_div_s64) ;  /* 0x0000001000d87944 */ /* 0x000fea0003c00000 */
[----:B------:R-:W-:-:S07]  /*0ef0*/  IMAD.MOV.U32 R0, RZ, RZ, R22 ;  /* 0x000000ffff007224 */ /* 0x000fce00078e0016 */
.L_x_136:
[----:B------:R-:W-:Y:S05]  /*0f00*/  BSYNC.RECONVERGENT B2 ;  /* 0x0000000000027941 */ /* 0x000fea0003800200 */
.L_x_134:
[----:B------:R-:W-:Y:S01]  /*0f10*/  ISETP.GE.AND P0, PT, R12, R13, PT ;  /* 0x0000000d0c00720c */ /* 0x000fe20003f06270 */
[----:B------:R-:W-:-:S12]  /*0f20*/  BSSY.RECONVERGENT B2, `(.L_x_137) ;  /* 0x00000c9000027945 */ /* 0x000fd80003800200 */
[----:B------:R-:W-:Y:S05]  /*0f30*/  @P0 BRA `(.L_x_138) ;  /* 0x0000000c001c0947 */ /* 0x000fea0003800000 */
[----:B------:R0:W5:Y:S01]  /*0f40*/  LDG.E.64 R16, desc[UR10][R14.64] ;  /* 0x0000000a0e107981 */ /* 0x000162000c1e1b00 */
[----:B------:R-:W1:Y:S01]  /*0f50*/  LDC R20, c[0x0][0x398] ;  /* 0x0000e600ff147b82 */ /* 0x000e620000000800 */
[----:B------:R-:W2:Y:S01]  /*0f60*/  LDCU UR7, c[0x0][0x390] ;  /* 0x00007200ff0777ac */ /* 0x000ea20008000800 */
[----:B------:R-:W-:Y:S01]  /*0f70*/  LOP3.LUT R0, RZ, R0, RZ, 0x33, !PT ;  /* 0x00000000ff007212 */ /* 0x000fe200078e33ff */
[----:B------:R-:W-:Y:S01]  /*0f80*/  IMAD.MOV.U32 R36, RZ, RZ, R35 ;  /* 0x000000ffff247224 */ /* 0x000fe200078e0023 */
[----:B------:R-:W3:Y:S01]  /*0f90*/  LDCU UR8, c[0x0][0x39c] ;  /* 0x00007380ff0877ac */ /* 0x000ee20008000800 */
[-C--:B-1----:R-:W-:Y:S02]  /*0fa0*/  IABS R21, R20.reuse ;  /* 0x0000001400157213 */ /* 0x082fe40000000000 */
[----:B------:R-:W-:Y:S02]  /*0fb0*/  LOP3.LUT R26, RZ, R20, RZ, 0x33, !PT ;  /* 0x00000014ff1a7212 */ /* 0x000fe400078e33ff */
[----:B------:R-:W1:Y:S08]  /*0fc0*/  I2F.RP R22, R21 ;  /* 0x0000001500167306 */ /* 0x000e700000209400 */
[----:B-1----:R-:W1:Y:S02]  /*0fd0*/  MUFU.RCP R22, R22 ;  /* 0x0000001600167308 */ /* 0x002e640000001000 */
[----:B-1----:R-:W-:-:S06]  /*0fe0*/  VIADD R18, R22, 0xffffffe ;  /* 0x0ffffffe16127836 */ /* 0x002fcc0000000000 */
[----:B------:R1:W4:Y:S02]  /*0ff0*/  F2I.FTZ.U32.TRUNC.NTZ R19, R18 ;  /* 0x0000001200137305 */ /* 0x000324000021f000 */
[----:B-1----:R-:W-:Y:S01]  /*1000*/  IMAD.MOV.U32 R18, RZ, RZ, RZ ;  /* 0x000000ffff127224 */ /* 0x002fe200078e00ff */
[----:B----4-:R-:W-:-:S05]  /*1010*/  IADD3 R24, PT, PT, RZ, -R19, RZ ;  /* 0x80000013ff187210 */ /* 0x010fca0007ffe0ff */
[----:B------:R-:W-:Y:S01]  /*1020*/  IMAD R23, R24, R21, RZ ;  /* 0x0000001518177224 */ /* 0x000fe200078e02ff */
[----:B------:R-:W-:-:S03]  /*1030*/  IABS R24, R29 ;  /* 0x0000001d00187213 */ /* 0x000fc60000000000 */
        /* <DEDUP_REMOVED lines=13> */
[----:B------:R-:W-:-:S05]  /*1110*/  SEL R24, R26, R23, !P0 ;  /* 0x000000171a187207 */ /* 0x000fca0004000000 */
[----:B------:R-:W-:-:S04]  /*1120*/  IMAD.MOV R18, RZ, RZ, -R24 ;  /* 0x000000ffff127224 */ /* 0x000fc800078e0a18 */
[----:B------:R-:W-:-:S04]  /*1130*/  IMAD R18, R20, R18, R29 ;  /* 0x0000001214127224 */ /* 0x000fc800078e021d */
        /* <DEDUP_REMOVED lines=11> */
[----:B------:R-:W-:-:S05]  /*11f0*/  @P2 VIADD R19, R19, 0x1 ;  /* 0x0000000113132836 */ /* 0x000fca0000000000 */
[----:B------:R-:W-:-:S04]  /*1200*/  @!P4 IADD3 R19, PT, PT, -R19, RZ, RZ ;  /* 0x000000ff1313c210 */ /* 0x000fc80007ffe1ff */
[----:B------:R-:W-:Y:S02]  /*1210*/  SEL R19, R26, R19, !P0 ;  /* 0x000000131a137207 */ /* 0x000fe40004000000 */
[----:B------:R-:W-:-:S03]  /*1220*/  MOV R26, R12 ;  /* 0x0000000c001a7202 */ /* 0x000fc60000000f00 */
[----:B------:R-:W-:-:S04]  /*1230*/  IMAD R19, R24, UR7, R19 ;  /* 0x0000000718137c24 */ /* 0x000fc8000f8e0213 */
[----:B------:R-:W-:Y:S02]  /*1240*/  IMAD.IADD R19, R0, 0x1, R19 ;  /* 0x0000000100137824 */ /* 0x000fe400078e0213 */
[----:B------:R-:W-:-:S04]  /*1250*/  IMAD.IADD R0, R10, 0x1, R29 ;  /* 0x000000010a007824 */ /* 0x000fc800078e021d */
[----:B------:R-:W1:Y:S01]  /*1260*/  I2F.F64 R18, R19 ;  /* 0x0000001300127312 */ /* 0x000e620000201c00 */
[----:B0--3--:R-:W-:-:S07]  /*1270*/  IMAD R37, R0, UR8, R11 ;  /* 0x0000000800257c24 */ /* 0x009fce000f8e020b */
.L_x_146:
[----:B0-----:R-:W0:Y:S01]  /*1280*/  LDCU UR7, c[0x0][0x394] ;  /* 0x00007280ff0777ac */ /* 0x001e220008000800 */
[----:B------:R-:W-:Y:S01]  /*1290*/  SHF.R.S32.HI R0, RZ, 0x1f, R36 ;  /* 0x0000001fff007819 */ /* 0x000fe20000011424 */
[----:B------:R-:W-:Y:S01]  /*12a0*/  IMAD.MOV.U32 R32, RZ, RZ, -0x1 ;  /* 0xffffffffff207424 */ /* 0x000fe200078e00ff */
[----:B------:R-:W-:Y:S01]  /*12b0*/  BSSY.RECONVERGENT B3, `(.L_x_139) ;  /* 0x0000024000037945 */ /* 0x000fe20003800200 */
[----:B------:R-:W-:Y:S01]  /*12c0*/  IMAD.MOV.U32 R33, RZ, RZ, -0x1 ;  /* 0xffffffffff217424 */ /* 0x000fe200078e00ff */
[----:B------:R-:W-:Y:S01]  /*12d0*/  IADD3 R38, PT, PT, R26, 0x1, RZ ;  /* 0x000000011a267810 */ /* 0x000fe20007ffe0ff */
[----:B0-----:R-:W-:Y:S02]  /*12e0*/  IMAD R21, R0, UR7, RZ ;  /* 0x0000000700157c24 */ /* 0x001fe4000f8e02ff */
[----:B------:R-:W-:-:S04]  /*12f0*/  IMAD.WIDE.U32 R32, R36, UR7, R32 ;  /* 0x0000000724207c25 */ /* 0x000fc8000f8e0020 */
[----:B------:R-:W-:-:S04]  /*1300*/  IMAD R21, R36, UR12, R21 ;  /* 0x0000000c24157c24 */ /* 0x000fc8000f8e0215 */
        /* <DEDUP_REMOVED lines=9> */
[----:B------:R0:W2:Y:S02]  /*13a0*/  F2I.FTZ.U32.TRUNC.NTZ R21, R20 ;  /* 0x0000001400157305 */ /* 0x0000a4000021f000 */
[----:B0-----:R-:W-:Y:S02]  /*13b0*/  IMAD.MOV.U32 R20, RZ, RZ, RZ ;  /* 0x000000ffff147224 */ /* 0x001fe400078e00ff */
[----:B--2---:R-:W-:-:S04]  /*13c0*/  IMAD.MOV R23, RZ, RZ, -R21 ;  /* 0x000000ffff177224 */ /* 0x004fc800078e0a15 */
        /* <DEDUP_REMOVED lines=12> */
.L_x_140:
[----:B------:R-:W0:Y:S01]  /*1490*/  LDCU UR7, c[0x0][0x39c] ;  /* 0x00007380ff0777ac */ /* 0x000e220008000800 */
[----:B------:R-:W-:Y:S02]  /*14a0*/  MOV R27, R5 ;  /* 0x00000005001b7202 */ /* 0x000fe40000000f00 */
[----:B------:R-:W-:Y:S01]  /*14b0*/  MOV R0, 0x14e0 ;  /* 0x000014e000007802 */ /* 0x000fe20000000f00 */
[----:B0-----:R-:W-:-:S07]  /*14c0*/  IMAD.U32 R28, RZ, RZ, UR7 ;  /* 0x00000007ff1c7e24 */ /* 0x001fce000f8e00ff */
[----:B-1---5:R-:W-:Y:S05]  /*14d0*/  CALL.REL.NOINC `($__internal_7_$__cuda_sm20_div_s64) ;  /* 0x0000000c005c7944 */ /* 0x022fea0003c00000 */
[----:B------:R-:W-:-:S07]  /*14e0*/  IMAD.MOV.U32 R0, RZ, RZ, R22 ;  /* 0x000000ffff007224 */ /* 0x000fce00078e0016 */
.L_x_141:
[----:B------:R-:W-:Y:S05]  /*14f0*/  BSYNC.RECONVERGENT B3 ;  /* 0x0000000000037941 */ /* 0x000fea0003800200 */
.L_x_139:
[----:B------:R-:W0:Y:S01]  /*1500*/  LDCU.64 UR14, c[0x0][0x388] ;  /* 0x00007100ff0e77ac */ /* 0x000e220008000a00 */
[----:B------:R-:W-:Y:S01]  /*1510*/  SHF.R.S32.HI R21, RZ, 0x1f, R37 ;  /* 0x0000001fff157819 */ /* 0x000fe20000011425 */
[----:B------:R-:W2:Y:S01]  /*1520*/  LDC R27, c[0x0][0x39c] ;  /* 0x0000e700ff1b7b82 */ /* 0x000ea20000000800 */
[C---:B------:R-:W-:Y:S01]  /*1530*/  IADD3 R22, P0, PT, R4.reuse, R37, RZ ;  /* 0x0000002504167210 */ /* 0x040fe20007f1e0ff */
[----:B------:R-:W3:Y:S03]  /*1540*/  LDCU UR7, c[0x0][0x394] ;  /* 0x00007280ff0777ac */ /* 0x000ee60008000800 */
[----:B------:R-:W-:Y:S02]  /*1550*/  LEA.HI.X.SX32 R21, R4, R21, 0x1, P0 ;  /* 0x0000001504157211 */ /* 0x000fe400000f0eff */
[----:B0-----:R-:W-:-:S04]  /*1560*/  LEA R20, P0, R22, UR14, 0x3 ;  /* 0x0000000e16147c11 */ /* 0x001fc8000f8018ff */
[----:B------:R-:W-:-:S06]  /*1570*/  LEA.HI.X R21, R22, UR15, R21, 0x3, P0 ;  /* 0x0000000f16157c11 */ /* 0x000fcc00080f1c15 */
[----:B------:R-:W4:Y:S01]  /*1580*/  LDG.E.64 R20, desc[UR10][R20.64] ;  /* 0x0000000a14147981 */ /* 0x000f22000c1e1b00 */
[-C--:B--2---:R-:W-:Y:S01]  /*1590*/  IABS R30, R27.reuse ;  /* 0x0000001b001e7213 */ /* 0x084fe20000000000 */
[----:B------:R-:W-:Y:S01]  /*15a0*/  BSSY.RECONVERGENT B3, `(.L_x_142) ;  /* 0x0000040000037945 */ /* 0x000fe20003800200 */
[----:B------:R-:W-:Y:S02]  /*15b0*/  IABS R25, R26 ;  /* 0x0000001a00197213 */ /* 0x000fe40000000000 */
[----:B------:R-:W0:Y:S01]  /*15c0*/  I2F.RP R24, R30 ;  /* 0x0000001e00187306 */ /* 0x000e220000209400 */
[----:B------:R-:W-:Y:S02]  /*15d0*/  LOP3.LUT R29, RZ, R27, RZ, 0x33, !PT ;  /* 0x0000001bff1d7212 */ /* 0x000fe400078e33ff */
[----:B------:R-:W-:-:S05]  /*15e0*/  LOP3.LUT R0, RZ, R0, RZ, 0x33, !PT ;  /* 0x00000000ff007212 */ /* 0x000fca00078e33ff */
[----:B0-----:R-:W0:Y:S02]  /*15f0*/  MUFU.RCP R24, R24 ;  /* 0x0000001800187308 */ /* 0x001e240000001000 */
[----:B0-----:R-:W-:-:S06]  /*1600*/  VIADD R22, R24, 0xffffffe ;  /* 0x0ffffffe18167836 */ /* 0x001fcc0000000000 */
[----:B------:R0:W2:Y:S02]  /*1610*/  F2I.FTZ.U32.TRUNC.NTZ R23, R22 ;  /* 0x0000001600177305 */ /* 0x0000a4000021f000 */
[----:B0-----:R-:W-:Y:S01]  /*1620*/  IMAD.MOV.U32 R22, RZ, RZ, RZ ;  /* 0x000000ffff167224 */ /* 0x001fe200078e00ff */
[----:B--2---:R-:W-:-:S05]  /*1630*/  IADD3 R31, PT, PT, RZ, -R23, RZ ;  /* 0x80000017ff1f7210 */ /* 0x004fca0007ffe0ff */
        /* <DEDUP_REMOVED lines=13> */
[----:B------:R-:W-:Y:S02]  /*1710*/  IMAD.MOV.U32 R28, RZ, RZ, R23 ;  /* 0x000000ffff1c7224 */ /* 0x000fe400078e0017 */
[----:B-1----:R-:W0:Y:S02]  /*1720*/  MUFU.RCP64H R23, R19 ;  /* 0x0000001300177308 */ /* 0x002e240000001800 */
[----:B------:R-:W-:-:S05]  /*1730*/  @!P3 IMAD.MOV R28, RZ, RZ, -R28 ;  /* 0x000000ffff1cb224 */ /* 0x000fca00078e0a1c */
[----:B------:R-:W-:-:S04]  /*1740*/  SEL R28, R29, R28, !P0 ;  /* 0x0000001c1d1c7207 */ /* 0x000fc80004000000 */
[----:B------:R-:W-:-:S05]  /*1750*/  IADD3 R22, PT, PT, -R28, RZ, RZ ;  /* 0x000000ff1c167210 */ /* 0x000fca0007ffe1ff */
[----:B------:R-:W-:Y:S02]  /*1760*/  IMAD R26, R27, R22, R26 ;  /* 0x000000161b1a7224 */ /* 0x000fe400078e021a */
[----:B------:R-:W-:Y:S02]  /*1770*/  IMAD.MOV.U32 R22, RZ, RZ, 0x1 ;  /* 0x00000001ff167424 */ /* 0x000fe400078e00ff */
[----:B---3--:R-:W-:-:S04]  /*1780*/  IMAD R26, R26, UR7, RZ ;  /* 0x000000071a1a7c24 */ /* 0x008fc8000f8e02ff */
[----:B0-----:R-:W-:Y:S01]  /*1790*/  DFMA R24, -R18, R22, 1 ;  /* 0x3ff000001218742b */ /* 0x001fe20000000116 */
[----:B------:R-:W-:-:S05]  /*17a0*/  IABS R33, R26 ;  /* 0x0000001a00217213 */ /* 0x000fca0000000000 */
[----:B------:R-:W-:Y:S02]  /*17b0*/  IMAD.HI.U32 R31, R31, R33, RZ ;  /* 0x000000211f1f7227 */ /* 0x000fe400078e00ff */
[----:B------:R-:W-:Y:S02]  /*17c0*/  DFMA R24, R24, R24, R24 ;  /* 0x000000181818722b */ /* 0x000fe40000000018 */
[----:B------:R-:W-:-:S04]  /*17d0*/  IMAD.MOV R32, RZ, RZ, -R31 ;  /* 0x000000ffff207224 */ /* 0x000fc800078e0a1f */
[----:B------:R-:W-:Y:S02]  /*17e0*/  IMAD R33, R30, R32, R33 ;  /* 0x000000201e217224 */ /* 0x000fe400078e0221 */
[----:B------:R-:W-:-:S03]  /*17f0*/  DFMA R22, R22, R24, R22 ;  /* 0x000000181616722b */ /* 0x000fc60000000016 */
[----:B------:R-:W-:-:S05]  /*1800*/  ISETP.GT.U32.AND P3, PT, R30, R33, PT ;  /* 0x000000211e00720c */ /* 0x000fca0003f64070 */
[----:B------:R-:W-:-:S08]  /*1810*/  DFMA R24, -R18, R22, 1 ;  /* 0x3ff000001218742b */ /* 0x000fd00000000116 */
[----:B------:R-:W-:Y:S01]  /*1820*/  DFMA R24, R22, R24, R22 ;  /* 0x000000181618722b */ /* 0x000fe20000000016 */
[----:B------:R-:W-:Y:S01]  /*1830*/  @!P3 IMAD.IADD R33, R33, 0x1, -R30 ;  /* 0x000000012121b824 */ /* 0x000fe200078e0a1e */
[----:B------:R-:W-:-:S04]  /*1840*/  @!P3 IADD3 R31, PT, PT, R31, 0x1, RZ ;  /* 0x000000011f1fb810 */ /* 0x000fc80007ffe0ff */
[----:B------:R-:W-:Y:S02]  /*1850*/  ISETP.GE.U32.AND P2, PT, R33, R30, PT ;  /* 0x0000001e2100720c */ /* 0x000fe40003f46070 */
[----:B------:R-:W-:-:S04]  /*1860*/  LOP3.LUT R30, R26, R27, RZ, 0x3c, !PT ;  /* 0x0000001b1a1e7212 */ /* 0x000fc800078e3cff */
[----:B------:R-:W-:-:S07]  /*1870*/  ISETP.GE.AND P4, PT, R30, RZ, PT ;  /* 0x000000ff1e00720c */ /* 0x000fce0003f86270 */
[----:B------:R-:W-:-:S06]  /*1880*/  @P2 VIADD R31, R31, 0x1 ;  /* 0x000000011f1f2836 */ /* 0x000fcc0000000000 */
[----:B------:R-:W-:-:S05]  /*1890*/  @!P4 IMAD.MOV R31, RZ, RZ, -R31 ;  /* 0x000000ffff1fc224 */ /* 0x000fca00078e0a1f */
[----:B------:R-:W-:-:S05]  /*18a0*/  SEL R29, R29, R31, !P0 ;  /* 0x0000001f1d1d7207 */ /* 0x000fca0004000000 */
[----:B------:R-:W-:-:S04]  /*18b0*/  IMAD R29, R28, UR7, R29 ;  /* 0x000000071c1d7c24 */ /* 0x000fc8000f8e021d */
[----:B------:R-:W-:Y:S01]  /*18c0*/  IMAD.IADD R39, R0, 0x1, R29 ;  /* 0x0000000100277824 */ /* 0x000fe200078e021d */
[----:B----4-:R-:W-:Y:S01]  /*18d0*/  DMUL R22, R20, R24 ;  /* 0x0000001814167228 */ /* 0x010fe20000000000 */
[----:B------:R-:W-:-:S07]  /*18e0*/  FSETP.GEU.AND P2, PT, |R21|, 6.5827683646048100446e-37, PT ;  /* 0x036000001500780b */ /* 0x000fce0003f4e200 */
[----:B------:R-:W-:-:S08]  /*18f0*/  DFMA R26, -R18, R22, R20 ;  /* 0x00000016121a722b */ /* 0x000fd00000000114 */
[----:B------:R-:W-:-:S10]  /*1900*/  DFMA R22, R24, R26, R22 ;  /* 0x0000001a1816722b */ /* 0x000fd40000000016 */
[----:B------:R-:W-:-:S05]  /*1910*/  FFMA R24, RZ, R19, R23 ;  /* 0x00000013ff187223 */ /* 0x000fca0000000017 */
[----:B------:R-:W-:-:S13]  /*1920*/  FSETP.GT.AND P0, PT, |R24|, 1.469367938527859385e-39, PT ;  /* 0x001000001800780b */ /* 0x000fda0003f04200 */
[----:B------:R-:W-:Y:S05]  /*1930*/  @P0 BRA P2, `(.L_x_143) ;  /* 0x0000000000180947 */ /* 0x000fea0001000000 */
[----:B------:R-:W-:Y:S01]  /*1940*/  MOV R24, R20 ;  /* 0x0000001400187202 */ /* 0x000fe20000000f00 */
[----:B------:R-:W-:Y:S01]  /*1950*/  IMAD.MOV.U32 R25, RZ, RZ, R21 ;  /* 0x000000ffff197224 */ /* 0x000fe200078e0015 */
[----:B------:R-:W-:Y:S01]  /*1960*/  MOV R0, 0x19a0 ;  /* 0x000019a000007802 */ /* 0x000fe20000000f00 */
[----:B------:R-:W-:Y:S02]  /*1970*/  IMAD.MOV.U32 R22, RZ, RZ, R18 ;  /* 0x000000ffff167224 */ /* 0x000fe400078e0012 */
[----:B------:R-:W-:-:S07]  /*1980*/  IMAD.MOV.U32 R23, RZ, RZ, R19 ;  /* 0x000000ffff177224 */ /* 0x000fce00078e0013 */
[----:B-----5:R-:W-:Y:S05]  /*1990*/  CALL.REL.NOINC `($__internal_6_$__cuda_sm20_div_rn_f64_full) ;  /* 0x0000000000b87944 */ /* 0x020fea0003c00000 */
.L_x_143:
[----:B------:R-:W-:Y:S05]  /*19a0*/  BSYNC.RECONVERGENT B3 ;  /* 0x0000000000037941 */ /* 0x000fea0003800200 */
.L_x_142:
[----:B------:R-:W0:Y:S01]  /*19b0*/  I2F.F64 R20, R39 ;  /* 0x0000002700147312 */ /* 0x000e220000201c00 */
[----:B------:R-:W-:Y:S01]  /*19c0*/  MOV R26, 0x1 ;  /* 0x00000001001a7802 */ /* 0x000fe20000000f00 */
[----:B------:R-:W-:Y:S01]  /*19d0*/  BSSY.RECONVERGENT B3, `(.L_x_144) ;  /* 0x0000016000037945 */ /* 0x000fe20003800200 */
[----:B------:R-:W-:-:S05]  /*19e0*/  FSETP.GEU.AND P2, PT, |R23|, 6.5827683646048100446e-37, PT ;  /* 0x036000001700780b */ /* 0x000fca0003f4e200 */
[----:B0-----:R-:W0:Y:S02]  /*19f0*/  MUFU.RCP64H R27, R21 ;  /* 0x00000015001b7308 */ /* 0x001e240000001800 */
[----:B0-----:R-:W-:-:S08]  /*1a00*/  DFMA R24, -R20, R26, 1 ;  /* 0x3ff000001418742b */ /* 0x001fd0000000011a */
[----:B------:R-:W-:-:S08]  /*1a10*/  DFMA R24, R24, R24, R24 ;  /* 0x000000181818722b */ /* 0x000fd00000000018 */
[----:B------:R-:W-:-:S08]  /*1a20*/  DFMA R24, R26, R24, R26 ;  /* 0x000000181a18722b */ /* 0x000fd0000000001a */
[----:B------:R-:W-:-:S08]  /*1a30*/  DFMA R28, -R20, R24, 1 ;  /* 0x3ff00000141c742b */ /* 0x000fd00000000118 */
[----:B------:R-:W-:-:S08]  /*1a40*/  DFMA R28, R24, R28, R24 ;  /* 0x0000001c181c722b */ /* 0x000fd00000000018 */
[----:B------:R-:W-:-:S08]  /*1a50*/  DMUL R26, R28, R22 ;  /* 0x000000161c1a7228 */ /* 0x000fd00000000000 */
[----:B------:R-:W-:-:S08]  /*1a60*/  DFMA R24, -R20, R26, R22 ;  /* 0x0000001a1418722b */ /* 0x000fd00000000116 */
[----:B------:R-:W-:-:S10]  /*1a70*/  DFMA R24, R28, R24, R26 ;  /* 0x000000181c18722b */ /* 0x000fd4000000001a */
[----:B------:R-:W-:-:S05]  /*1a80*/  FFMA R0, RZ, R21, R25 ;  /* 0x00000015ff007223 */ /* 0x000fca0000000019 */
[----:B------:R-:W-:-:S13]  /*1a90*/  FSETP.GT.AND P0, PT, |R0|, 1.469367938527859385e-39, PT ;  /* 0x001000000000780b */ /* 0x000fda0003f04200 */
[----:B------:R-:W-:Y:S05]  /*1aa0*/  @P0 BRA P2, `(.L_x_145) ;  /* 0x0000000000200947 */ /* 0x000fea0001000000 */
[----:B------:R-:W-:Y:S01]  /*1ab0*/  IMAD.MOV.U32 R24, RZ, RZ, R22 ;  /* 0x000000ffff187224 */ /* 0x000fe200078e0016 */
[----:B------:R-:W-:Y:S01]  /*1ac0*/  MOV R0, 0x1b10 ;  /* 0x00001b1000007802 */ /* 0x000fe20000000f00 */
[----:B------:R-:W-:Y:S01]  /*1ad0*/  IMAD.MOV.U32 R25, RZ, RZ, R23 ;  /* 0x000000ffff197224 */ /* 0x000fe200078e0017 */
[----:B------:R-:W-:Y:S01]  /*1ae0*/  MOV R23, R21 ;  /* 0x0000001500177202 */ /* 0x000fe20000000f00 */
[----:B------:R-:W-:-:S07]  /*1af0*/  IMAD.MOV.U32 R22, RZ, RZ, R20 ;  /* 0x000000ffff167224 */ /* 0x000fce00078e0014 */
[----:B-----5:R-:W-:Y:S05]  /*1b00*/  CALL.REL.NOINC `($__internal_6_$__cuda_sm20_div_rn_f64_full) ;  /* 0x00000000005c7944 */ /* 0x020fea0003c00000 */
[----:B------:R-:W-:Y:S02]  /*1b10*/  IMAD.MOV.U32 R24, RZ, RZ, R22 ;  /* 0x000000ffff187224 */ /* 0x000fe400078e0016 */
[----:B------:R-:W-:-:S07]  /*1b20*/  IMAD.MOV.U32 R25, RZ, RZ, R23 ;  /* 0x000000ffff197224 */ /* 0x000fce00078e0017 */
.L_x_145:
[----:B------:R-:W-:Y:S05]  /*1b30*/  BSYNC.RECONVERGENT B3 ;  /* 0x0000000000037941 */ /* 0x000fea0003800200 */
.L_x_144:
[----:B-----5:R-:W-:Y:S01]  /*1b40*/  DADD R16, R24, R16 ;  /* 0x0000000018107229 */ /* 0x020fe20000000010 */
[----:B------:R-:W-:Y:S01]  /*1b50*/  ISETP.GE.AND P0, PT, R38, R13, PT ;  /* 0x0000000d2600720c */ /* 0x000fe20003f06270 */
[----:B------:R-:W-:Y:S01]  /*1b60*/  VIADD R37, R37, 0x1 ;  /* 0x0000000125257836 */ /* 0x000fe20000000000 */
[----:B------:R-:W-:Y:S01]  /*1b70*/  IADD3 R36, PT, PT, R36, 0x1, RZ ;  /* 0x0000000124247810 */ /* 0x000fe20007ffe0ff */
[----:B------:R-:W-:-:S03]  /*1b80*/  IMAD.MOV.U32 R26, RZ, RZ, R38 ;  /* 0x000000ffff1a7224 */ /* 0x000fc600078e0026 */
[----:B------:R0:W-:Y:S07]  /*1b90*/  STG.E.64 desc[UR10][R14.64], R16 ;  /* 0x000000100e007986 */ /* 0x0001ee000c101b0a */
[----:B------:R-:W-:Y:S05]  /*1ba0*/  @!P0 BRA `(.L_x_146) ;  /* 0xfffffff400b48947 */ /* 0x000fea000383ffff */
.L_x_138:
[----:B------:R-:W-:Y:S05]  /*1bb0*/  BSYNC.RECONVERGENT B2 ;  /* 0x0000000000027941 */ /* 0x000fea0003800200 */
.L_x_137:
[----:B------:R-:W-:Y:S05]  /*1bc0*/  @!P1 BRA `(.L_x_147) ;  /* 0xfffffff000289947 */ /* 0x000fea000383ffff */
.L_x_133:
[----:B------:R-:W-:Y:S05]  /*1bd0*/  BSYNC.RECONVERGENT B1 ;  /* 0x0000000000017941 */ /* 0x000fea0003800200 */
.L_x_132:
[----:B------:R-:W1:Y:S01]  /*1be0*/  LDCU UR7, c[0x0][0x394] ;  /* 0x00007280ff0777ac */ /* 0x000e620008000800 */
[----:B------:R-:W-:-:S05]  /*1bf0*/  VIADD R9, R9, UR9 ;  /* 0x0000000909097c36 */ /* 0x000fca0008000000 */
[----:B-1----:R-:W-:-:S13]  /*1c00*/  ISETP.GE.AND P0, PT, R9, UR7, PT ;  /* 0x0000000709007c0c */ /* 0x002fda000bf06270 */
[----:B------:R-:W-:Y:S05]  /*1c10*/  @!P0 BRA `(.L_x_148) ;  /* 0xffffffe800a48947 */ /* 0x000fea000383ffff */
.L_x_128:
[----:B------:R-:W-:Y:S05]  /*1c20*/  BSYNC.RECONVERGENT B0 ;  /* 0x0000000000007941 */ /* 0x000fea0003800200 */
.L_x_127:
[----:B------:R-:W1:Y:S01]  /*1c30*/  LDCU UR7, c[0x0][0x390] ;  /* 0x00007200ff0777ac */ /* 0x000e620008000800 */
[----:B------:R-:W-:-:S05]  /*1c40*/  VIADD R6, R6, UR4 ;  /* 0x0000000406067c36 */ /* 0x000fca0008000000 */
[----:B-1----:R-:W-:-:S13]  /*1c50*/  ISETP.GE.AND P0, PT, R6, UR7, PT ;  /* 0x0000000706007c0c */ /* 0x002fda000bf06270 */
[----:B------:R-:W-:Y:S05]  /*1c60*/  @!P0 BRA `(.L_x_149) ;  /* 0xffffffe400448947 */ /* 0x000fea000383ffff */
[----:B------:R-:W-:Y:S05]  /*1c70*/  EXIT ;  /* 0x000000000000794d */ /* 0x000fea0003800000 */
        .weak           $__internal_6_$__cuda_sm20_div_rn_f64_full
        .type           $__internal_6_$__cuda_sm20_div_rn_f64_full,@function
        .size           $__internal_6_$__cuda_sm20_div_rn_f64_full,($__internal_7_$__cuda_sm20_div_s64 - $__internal_6_$__cuda_sm20_div_rn_f64_full)
$__internal_6_$__cuda_sm20_div_rn_f64_full:
[C---:B------:R-:W-:Y:S01]  /*1c80*/  FSETP.GEU.AND P0, PT, |R23|.reuse, 1.469367938527859385e-39, PT ;  /* 0x001000001700780b */ /* 0x040fe20003f0e200 */
[----:B------:R-:W-:Y:S01]  /*1c90*/  IMAD.MOV.U32 R26, RZ, RZ, 0x1 ;  /* 0x00000001ff1a7424 */ /* 0x000fe200078e00ff */
[----:B------:R-:W-:Y:S01]  /*1ca0*/  LOP3.LUT R20, R23, 0x800fffff, RZ, 0xc0, !PT ;  /* 0x800fffff17147812 */ /* 0x000fe200078ec0ff */
[----:B------:R-:W-:Y:S01]  /*1cb0*/  IMAD.MOV.U32 R41, RZ, RZ, 0x1ca00000 ;  /* 0x1ca00000ff297424 */ /* 0x000fe200078e00ff */
[C---:B------:R-:W-:Y:S01]  /*1cc0*/  FSETP.GEU.AND P3, PT, |R25|.reuse, 1.469367938527859385e-39, PT ;  /* 0x001000001900780b */ /* 0x040fe20003f6e200 */
[----:B------:R-:W-:Y:S01]  /*1cd0*/  BSSY.RECONVERGENT B4, `(.L_x_150) ;  /* 0x0000052000047945 */ /* 0x000fe20003800200 */
[----:B------:R-:W-:Y:S02]  /*1ce0*/  LOP3.LUT R21, R20, 0x3ff00000, RZ, 0xfc, !PT ;  /* 0x3ff0000014157812 */ /* 0x000fe400078efcff */
[----:B------:R-:W-:Y:S02]  /*1cf0*/  MOV R20, R22 ;  /* 0x0000001600147202 */ /* 0x000fe40000000f00 */
[----:B------:R-:W-:-:S02]  /*1d00*/  LOP3.LUT R40, R25, 0x7ff00000, RZ, 0xc0, !PT ;  /* 0x7ff0000019287812 */ /* 0x000fc400078ec0ff */
[----:B------:R-:W-:Y:S01]  /*1d10*/  LOP3.LUT R43, R23, 0x7ff00000, RZ, 0xc0, !PT ;  /* 0x7ff00000172b7812 */ /* 0x000fe200078ec0ff */
[----:B------:R-:W-:-:S03]  /*1d20*/  @!P0 DMUL R20, R22, 8.98846567431157953865e+307 ;  /* 0x7fe0000016148828 */ /* 0x000fc60000000000 */
[C---:B------:R-:W-:Y:S02]  /*1d30*/  ISETP.GE.U32.AND P2, PT, R40.reuse, R43, PT ;  /* 0x0000002b2800720c */ /* 0x040fe40003f46070 */
[----:B------:R-:W-:Y:S01]  /*1d40*/  @!P3 LOP3.LUT R29, R23, 0x7ff00000, RZ, 0xc0, !PT ;  /* 0x7ff00000171db812 */ /* 0x000fe200078ec0ff */
[----:B------:R-:W0:Y:S03]  /*1d50*/  MUFU.RCP64H R27, R21 ;  /* 0x00000015001b7308 */ /* 0x000e260000001800 */
[----:B------:R-:W-:Y:S02]  /*1d60*/  @!P3 ISETP.GE.U32.AND P4, PT, R40, R29, PT ;  /* 0x0000001d2800b20c */ /* 0x000fe40003f86070 */
[----:B------:R-:W-:Y:S02]  /*1d70*/  @!P0 LOP3.LUT R43, R21, 0x7ff00000, RZ, 0xc0, !PT ;  /* 0x7ff00000152b8812 */ /* 0x000fe400078ec0ff */
[----:B------:R-:W-:-:S04]  /*1d80*/  @!P3 SEL R29, R41, 0x63400000, !P4 ;  /* 0x63400000291db807 */ /* 0x000fc80006000000 */
[----:B------:R-:W-:-:S04]  /*1d90*/  @!P3 LOP3.LUT R32, R29, 0x80000000, R25, 0xf8, !PT ;  /* 0x800000001d20b812 */ /* 0x000fc800078ef819 */
[----:B------:R-:W-:Y:S01]  /*1da0*/  @!P3 LOP3.LUT R33, R32, 0x100000, RZ, 0xfc, !PT ;  /* 0x001000002021b812 */ /* 0x000fe200078efcff */
[----:B0-----:R-:W-:Y:S01]  /*1db0*/  DFMA R30, R26, -R20, 1 ;  /* 0x3ff000001a1e742b */ /* 0x001fe20000000814 */
[----:B------:R-:W-:-:S07]  /*1dc0*/  @!P3 MOV R32, RZ ;  /* 0x000000ff0020b202 */ /* 0x000fce0000000f00 */
[----:B------:R-:W-:-:S08]  /*1dd0*/  DFMA R30, R30, R30, R30 ;  /* 0x0000001e1e1e722b */ /* 0x000fd0000000001e */
[----:B------:R-:W-:Y:S01]  /*1de0*/  DFMA R30, R26, R30, R26 ;  /* 0x0000001e1a1e722b */ /* 0x000fe2000000001a */
[----:B------:R-:W-:Y:S01]  /*1df0*/  SEL R27, R41, 0x63400000, !P2 ;  /* 0x63400000291b7807 */ /* 0x000fe20005000000 */
[----:B------:R-:W-:-:S03]  /*1e00*/  IMAD.MOV.U32 R26, RZ, RZ, R24 ;  /* 0x000000ffff1a7224 */ /* 0x000fc600078e0018 */
[----:B------:R-:W-:-:S03]  /*1e10*/  LOP3.LUT R27, R27, 0x800fffff, R25, 0xf8, !PT ;  /* 0x800fffff1b1b7812 */ /* 0x000fc600078ef819 */
[----:B------:R-:W-:-:S03]  /*1e20*/  DFMA R28, R30, -R20, 1 ;  /* 0x3ff000001e1c742b */ /* 0x000fc60000000814 */
[----:B------:R-:W-:-:S05]  /*1e30*/  @!P3 DFMA R26, R26, 2, -R32 ;  /* 0x400000001a1ab82b */ /* 0x000fca0000000820 */
[----:B------:R-:W-:-:S08]  /*1e40*/  DFMA R28, R30, R28, R30 ;  /* 0x0000001c1e1c722b */ /* 0x000fd0000000001e */
[----:B------:R-:W-:-:S08]  /*1e50*/  DMUL R30, R28, R26 ;  /* 0x0000001a1c1e7228 */ /* 0x000fd00000000000 */
[----:B------:R-:W-:-:S08]  /*1e60*/  DFMA R32, R30, -R20, R26 ;  /* 0x800000141e20722b */ /* 0x000fd0000000001a */
[----:B------:R-:W-:Y:S01]  /*1e70*/  DFMA R32, R28, R32, R30 ;  /* 0x000000201c20722b */ /* 0x000fe2000000001e */
[----:B------:R-:W-:Y:S01]  /*1e80*/  IMAD.MOV.U32 R30, RZ, RZ, R40 ;  /* 0x000000ffff1e7224 */ /* 0x000fe200078e0028 */
[----:B------:R-:W-:-:S05]  /*1e90*/  @!P3 LOP3.LUT R30, R27, 0x7ff00000, RZ, 0xc0, !PT ;  /* 0x7ff000001b1eb812 */ /* 0x000fca00078ec0ff */
[----:B------:R-:W-:-:S05]  /*1ea0*/  VIADD R28, R30, 0xffffffff ;  /* 0xffffffff1e1c7836 */ /* 0x000fca0000000000 */
[----:B------:R-:W-:Y:S01]  /*1eb0*/  ISETP.GT.U32.AND P0, PT, R28, 0x7feffffe, PT ;  /* 0x7feffffe1c00780c */ /* 0x000fe20003f04070 */
[----:B------:R-:W-:-:S05]  /*1ec0*/  VIADD R28, R43, 0xffffffff ;  /* 0xffffffff2b1c7836 */ /* 0x000fca0000000000 */
[----:B------:R-:W-:-:S13]  /*1ed0*/  ISETP.GT.U32.OR P0, PT, R28, 0x7feffffe, P0 ;  /* 0x7feffffe1c00780c */ /* 0x000fda0000704470 */
[----:B------:R-:W-:Y:S05]  /*1ee0*/  @P0 BRA `(.L_x_151) ;  /* 0x00000000006c0947 */ /* 0x000fea0003800000 */
[----:B------:R-:W-:-:S04]  /*1ef0*/  LOP3.LUT R25, R23, 0x7ff00000, RZ, 0xc0, !PT ;  /* 0x7ff0000017197812 */ /* 0x000fc800078ec0ff */
[CC--:B------:R-:W-:Y:S02]  /*1f00*/  VIADDMNMX R24, R40.reuse, -R25.reuse, 0xb9600000, !PT ;  /* 0xb960000028187446 */ /* 0x0c0fe40007800919 */
[----:B------:R-:W-:Y:S02]  /*1f10*/  ISETP.GE.U32.AND P0, PT, R40, R25, PT ;  /* 0x000000192800720c */ /* 0x000fe40003f06070 */
[----:B------:R-:W-:Y:S02]  /*1f20*/  VIMNMX R24, PT, PT, R24, 0x46a00000, PT ;  /* 0x46a0000018187848 */ /* 0x000fe40003fe0100 */
[----:B------:R-:W-:-:S04]  /*1f30*/  SEL R41, R41, 0x63400000, !P0 ;  /* 0x6340000029297807 */ /* 0x000fc80004000000 */
[----:B------:R-:W-:Y:S01]  /*1f40*/  IADD3 R30, PT, PT, -R41, R24, RZ ;  /* 0x00000018291e7210 */ /* 0x000fe20007ffe1ff */
[----:B------:R-:W-:-:S04]  /*1f50*/  IMAD.MOV.U32 R24, RZ, RZ, RZ ;  /* 0x000000ffff187224 */ /* 0x000fc800078e00ff */
[----:B------:R-:W-:-:S06]  /*1f60*/  VIADD R25, R30, 0x7fe00000 ;  /* 0x7fe000001e197836 */ /* 0x000fcc0000000000 */
[----:B------:R-:W-:-:S10]  /*1f70*/  DMUL R28, R32, R24 ;  /* 0x00000018201c7228 */ /* 0x000fd40000000000 */
[----:B------:R-:W-:-:S13]  /*1f80*/  FSETP.GTU.AND P0, PT, |R29|, 1.469367938527859385e-39, PT ;  /* 0x001000001d00780b */ /* 0x000fda0003f0c200 */
[----:B------:R-:W-:Y:S05]  /*1f90*/  @P0 BRA `(.L_x_152) ;  /* 0x0000000000940947 */ /* 0x000fea0003800000 */
[----:B------:R-:W-:Y:S01]  /*1fa0*/  DFMA R20, R32, -R20, R26 ;  /* 0x800000142014722b */ /* 0x000fe2000000001a */
[----:B------:R-:W-:-:S09]  /*1fb0*/  IMAD.MOV.U32 R24, RZ, RZ, RZ ;  /* 0x000000ffff187224 */ /* 0x000fd200078e00ff */
[C---:B------:R-:W-:Y:S02]  /*1fc0*/  FSETP.NEU.AND P0, PT, R21.reuse, RZ, PT ;  /* 0x000000ff1500720b */ /* 0x040fe40003f0d000 */
[----:B------:R-:W-:-:S04]  /*1fd0*/  LOP3.LUT R23, R21, 0x80000000, R23, 0x48, !PT ;  /* 0x8000000015177812 */ /* 0x000fc800078e4817 */
[----:B------:R-:W-:-:S07]  /*1fe0*/  LOP3.LUT R25, R23, R25, RZ, 0xfc, !PT ;  /* 0x0000001917197212 */ /* 0x000fce00078efcff */
[----:B------:R-:W-:Y:S05]  /*1ff0*/  @!P0 BRA `(.L_x_152) ;  /* 0x00000000007c8947 */ /* 0x000fea0003800000 */
[----:B------:R-:W-:Y:S01]  /*2000*/  IADD3 R21, PT, PT, -R30, RZ, RZ ;  /* 0x000000ff1e157210 */ /* 0x000fe20007ffe1ff */
[----:B------:R-:W-:Y:S01]  /*2010*/  IMAD.MOV.U32 R20, RZ, RZ, RZ ;  /* 0x000000ffff147224 */ /* 0x000fe200078e00ff */
[----:B------:R-:W-:-:S05]  /*2020*/  DMUL.RP R24, R32, R24 ;  /* 0x0000001820187228 */ /* 0x000fca0000008000 */
[----:B------:R-:W-:-:S05]  /*2030*/  DFMA R20, R28, -R20, R32 ;  /* 0x800000141c14722b */ /* 0x000fca0000000020 */
[----:B------:R-:W-:Y:S02]  /*2040*/  LOP3.LUT R23, R25, R23, RZ, 0x3c, !PT ;  /* 0x0000001719177212 */ /* 0x000fe400078e3cff */
[----:B------:R-:W-:-:S04]  /*2050*/  IADD3 R20, PT, PT, -R30, -0x43300000, RZ ;  /* 0xbcd000001e147810 */ /* 0x000fc80007ffe1ff */
[----:B------:R-:W-:-:S04]  /*2060*/  FSETP.NEU.AND P0, PT, |R21|, R20, PT ;  /* 0x000000141500720b */ /* 0x000fc80003f0d200 */
[----:B------:R-:W-:Y:S02]  /*2070*/  FSEL R28, R24, R28, !P0 ;  /* 0x0000001c181c7208 */ /* 0x000fe40004000000 */
[----:B------:R-:W-:Y:S01]  /*2080*/  FSEL R29, R23, R29, !P0 ;  /* 0x0000001d171d7208 */ /* 0x000fe20004000000 */
[----:B------:R-:W-:Y:S06]  /*2090*/  BRA `(.L_x_152) ;  /* 0x0000000000547947 */ /* 0x000fec0003800000 */
.L_x_151:
[----:B------:R-:W-:-:S14]  /*20a0*/  DSETP.NAN.AND P0, PT, R24, R24, PT ;  /* 0x000000181800722a */ /* 0x000fdc0003f08000 */
[----:B------:R-:W-:Y:S05]  /*20b0*/  @P0 BRA `(.L_x_153) ;  /* 0x0000000000440947 */ /* 0x000fea0003800000 */
[----:B------:R-:W-:-:S14]  /*20c0*/  DSETP.NAN.AND P0, PT, R22, R22, PT ;  /* 0x000000161600722a */ /* 0x000fdc0003f08000 */
[----:B------:R-:W-:Y:S05]  /*20d0*/  @P0 BRA `(.L_x_154) ;  /* 0x0000000000300947 */ /* 0x000fea0003800000 */
[----:B------:R-:W-:Y:S01]  /*20e0*/  ISETP.NE.AND P0, PT, R30, R43, PT ;  /* 0x0000002b1e00720c */ /* 0x000fe20003f05270 */
[----:B------:R-:W-:Y:S02]  /*20f0*/  IMAD.MOV.U32 R28, RZ, RZ, 0x0 ;  /* 0x00000000ff1c7424 */ /* 0x000fe400078e00ff */
[----:B------:R-:W-:-:S10]  /*2100*/  IMAD.MOV.U32 R29, RZ, RZ, -0x80000 ;  /* 0xfff80000ff1d7424 */ /* 0x000fd400078e00ff */
[----:B------:R-:W-:Y:S05]  /*2110*/  @!P0 BRA `(.L_x_152) ;  /* 0x0000000000348947 */ /* 0x000fea0003800000 */
[----:B------:R-:W-:Y:S02]  /*2120*/  ISETP.NE.AND P0, PT, R30, 0x7ff00000, PT ;  /* 0x7ff000001e00780c */ /* 0x000fe40003f05270 */
[----:B------:R-:W-:Y:S02]  /*2130*/  LOP3.LUT R29, R25, 0x80000000, R23, 0x48, !PT ;  /* 0x80000000191d7812 */ /* 0x000fe400078e4817 */
[----:B------:R-:W-:-:S13]  /*2140*/  ISETP.EQ.OR P0, PT, R43, RZ, !P0 ;  /* 0x000000ff2b00720c */ /* 0x000fda0004702670 */
[----:B------:R-:W-:Y:S02]  /*2150*/  @P0 LOP3.LUT R20, R29, 0x7ff00000, RZ, 0xfc, !PT ;  /* 0x7ff000001d140812 */ /* 0x000fe400078efcff */
[----:B------:R-:W-:Y:S01]  /*2160*/  @!P0 MOV R28, RZ ;  /* 0x000000ff001c8202 */ /* 0x000fe20000000f00 */
[----:B------:R-:W-:Y:S02]  /*2170*/  @P0 IMAD.MOV.U32 R28, RZ, RZ, RZ ;  /* 0x000000ffff1c0224 */ /* 0x000fe400078e00ff */
[----:B------:R-:W-:Y:S01]  /*2180*/  @P0 IMAD.MOV.U32 R29, RZ, RZ, R20 ;  /* 0x000000ffff1d0224 */ /* 0x000fe200078e0014 */
[----:B------:R-:W-:Y:S06]  /*2190*/  BRA `(.L_x_152) ;  /* 0x0000000000147947 */ /* 0x000fec0003800000 */
.L_x_154:
[----:B------:R-:W-:Y:S01]  /*21a0*/  LOP3.LUT R29, R23, 0x80000, RZ, 0xfc, !PT ;  /* 0x00080000171d7812 */ /* 0x000fe200078efcff */
[----:B------:R-:W-:Y:S01]  /*21b0*/  IMAD.MOV.U32 R28, RZ, RZ, R22 ;  /* 0x000000ffff1c7224 */ /* 0x000fe200078e0016 */
[----:B------:R-:W-:Y:S06]  /*21c0*/  BRA `(.L_x_152) ;  /* 0x0000000000087947 */ /* 0x000fec0003800000 */
.L_x_153:
[----:B------:R-:W-:Y:S02]  /*21d0*/  LOP3.LUT R29, R25, 0x80000, RZ, 0xfc, !PT ;  /* 0x00080000191d7812 */ /* 0x000fe400078efcff */
[----:B------:R-:W-:-:S07]  /*21e0*/  MOV R28, R24 ;  /* 0x00000018001c7202 */ /* 0x000fce0000000f00 */
.L_x_152:
[----:B------:R-:W-:Y:S05]  /*21f0*/  BSYNC.RECONVERGENT B4 ;  /* 0x0000000000047941 */ /* 0x000fea0003800200 */
.L_x_150:
[----:B------:R-:W-:Y:S02]  /*2200*/  HFMA2 R21, -RZ, RZ, 0, 0 ;  /* 0x00000000ff157431 */ /* 0x000fe400000001ff */
[----:B------:R-:W-:Y:S02]  /*2210*/  IMAD.MOV.U32 R20, RZ, RZ, R0 ;  /* 0x000000ffff147224 */ /* 0x000fe400078e0000 */
[----:B------:R-:W-:Y:S02]  /*2220*/  IMAD.MOV.U32 R22, RZ, RZ, R28 ;  /* 0x000000ffff167224 */ /* 0x000fe400078e001c */
[----:B------:R-:W-:Y:S01]  /*2230*/  IMAD.MOV.U32 R23, RZ, RZ, R29 ;  /* 0x000000ffff177224 */ /* 0x000fe200078e001d */
[----:B------:R-:W-:Y:S06]  /*2240*/  RET.REL.NODEC R20 `(_ZN2at6native58_GLOBAL__N__9a069279_25_AdaptiveAveragePooling_cu_ef17039c26adaptive_average_gradinputIdEEvPT_PKS3_iiii) ;  /* 0xffffffdc146c7950 */ /* 0x000fec0003c3ffff */
        .weak           $__internal_7_$__cuda_sm20_div_s64
        .type           $__internal_7_$__cuda_sm20_div_s64,@function
        .size           $__internal_7_$__cuda_sm20_div_s64,(.L_x_589 - $__internal_7_$__cuda_sm20_div_s64)
$__internal_7_$__cuda_sm20_div_s64:
        /* <DEDUP_REMOVED lines=14> */
[----:B------:R-:W-:-:S04]  /*2330*/  IMAD.HI.U32 R20, R24, R33, RZ ;  /* 0x0000002118147227 */ /* 0x000fc800078e00ff */
[----:B------:R-:W-:Y:S01]  /*2340*/  IMAD.X R39, RZ, RZ, ~R21, P0 ;  /* 0x000000ffff277224 */ /* 0x000fe200000e0e15 */
[----:B------:R-:W-:-:S03]  /*2350*/  MOV R21, R24 ;  /* 0x0000001800157202 */ /* 0x000fc60000000f00 */
[-C--:B------:R-:W-:Y:S02]  /*2360*/  IMAD R41, R25, R39.reuse, RZ ;  /* 0x0000002719297224 */ /* 0x080fe400078e02ff */
[----:B------:R-:W-:-:S04]  /*2370*/  IMAD.WIDE.U32 R20, P0, R24, R39, R20 ;  /* 0x0000002718147225 */ /* 0x000fc80007800014 */
[----:B------:R-:W-:-:S04]  /*2380*/  IMAD.HI.U32 R31, R25, R39, RZ ;  /* 0x00000027191f7227 */ /* 0x000fc800078e00ff */
[----:B------:R-:W-:-:S04]  /*2390*/  IMAD.HI.U32 R20, P2, R25, R33, R20 ;  /* 0x0000002119147227 */ /* 0x000fc80007840014 */
[----:B------:R-:W-:Y:S01]  /*23a0*/  IMAD.X R31, R31, 0x1, R25, P0 ;  /* 0x000000011f1f7824 */ /* 0x000fe200000e0619 */
[----:B------:R-:W-:-:S04]  /*23b0*/  IADD3 R21, P3, PT, R41, R20, RZ ;  /* 0x0000001429157210 */ /* 0x000fc80007f7e0ff */
[----:B------:R-:W-:Y:S01]  /*23c0*/  IADD3.X R31, PT, PT, RZ, RZ, R31, P3, P2 ;  /* 0x000000ffff1f7210 */ /* 0x000fe20001fe441f */
[----:B------:R-:W-:-:S04]  /*23d0*/  IMAD.WIDE.U32 R24, R21, R22, RZ ;  /* 0x0000001615187225 */ /* 0x000fc800078e00ff */
[----:B------:R-:W-:Y:S01]  /*23e0*/  IMAD R20, R21, R23, R25 ;  /* 0x0000001715147224 */ /* 0x000fe200078e0219 */
[----:B------:R-:W-:Y:S02]  /*23f0*/  IADD3 R33, P0, PT, RZ, -R24, RZ ;  /* 0x80000018ff217210 */ /* 0x000fe40007f1e0ff */
[----:B------:R-:W-:Y:S01]  /*2400*/  IADD3 R25, P5, PT, RZ, -R32, RZ ;  /* 0x80000020ff197210 */ /* 0x000fe20007fbe0ff */
[----:B------:R-:W-:Y:S02]  /*2410*/  IMAD R24, R31, R22, R20 ;  /* 0x000000161f187224 */ /* 0x000fe400078e0214 */
[----:B------:R-:W-:Y:S01]  /*2420*/  IMAD.HI.U32 R20, R21, R33, RZ ;  /* 0x0000002115147227 */ /* 0x000fe200078e00ff */
[----:B------:R-:W-:-:S03]  /*2430*/  SEL R25, R25, R32, !P4 ;  /* 0x0000002019197207 */ /* 0x000fc60006000000 */
[----:B------:R-:W-:-:S04]  /*2440*/  IMAD.X R24, RZ, RZ, ~R24, P0 ;  /* 0x000000ffff187224 */ /* 0x000fc800000e0e18 */
[----:B------:R-:W-:-:S04]  /*2450*/  IMAD.WIDE.U32 R20, P0, R21, R24, R20 ;  /* 0x0000001815147225 */ /* 0x000fc80007800014 */
[----:B------:R-:W-:-:S04]  /*2460*/  IMAD.HI.U32 R32, R31, R24, RZ ;  /* 0x000000181f207227 */ /* 0x000fc800078e00ff */
[----:B------:R-:W-:-:S04]  /*2470*/  IMAD.HI.U32 R20, P2, R31, R33, R20 ;  /* 0x000000211f147227 */ /* 0x000fc80007840014 */
[----:B------:R-:W-:Y:S02]  /*2480*/  IMAD R21, R31, R24, RZ ;  /* 0x000000181f157224 */ /* 0x000fe400078e02ff */
[----:B------:R-:W-:-:S03]  /*2490*/  IMAD.X R33, RZ, RZ, ~R30, P5 ;  /* 0x000000ffff217224 */ /* 0x000fc600028e0e1e */
[----:B------:R-:W-:Y:S02]  /*24a0*/  IADD3 R24, P3, PT, R21, R20, RZ ;  /* 0x0000001415187210 */ /* 0x000fe40007f7e0ff */
[----:B------:R-:W-:Y:S02]  /*24b0*/  IADD3.X R21, PT, PT, R32, R31, RZ, P0, !PT ;  /* 0x0000001f20157210 */ /* 0x000fe400007fe4ff */
[-C--:B------:R-:W-:Y:S01]  /*24c0*/  SEL R31, R33, R30.reuse, !P4 ;  /* 0x0000001e211f7207 */ /* 0x080fe20006000000 */
[----:B------:R-:W-:Y:S01]  /*24d0*/  IMAD.HI.U32 R20, R24, R25, RZ ;  /* 0x0000001918147227 */ /* 0x000fe200078e00ff */
[----:B------:R-:W-:Y:S02]  /*24e0*/  IADD3.X R32, PT, PT, RZ, RZ, R21, P3, P2 ;  /* 0x000000ffff207210 */ /* 0x000fe40001fe4415 */
[----:B------:R-:W-:Y:S01]  /*24f0*/  LOP3.LUT R30, R27, R30, RZ, 0x3c, !PT ;  /* 0x0000001e1b1e7212 */ /* 0x000fe200078e3cff */
[----:B------:R-:W-:Y:S02]  /*2500*/  IMAD.MOV.U32 R21, RZ, RZ, RZ ;  /* 0x000000ffff157224 */ /* 0x000fe400078e00ff */
[----:B------:R-:W-:-:S02]  /*2510*/  IMAD R33, R32, R31, RZ ;  /* 0x0000001f20217224 */ /* 0x000fc400078e02ff */
[----:B------:R-:W-:-:S04]  /*2520*/  IMAD.WIDE.U32 R20, R24, R31, R20 ;  /* 0x0000001f18147225 */ /* 0x000fc800078e0014 */
[----:B------:R-:W-:-:S04]  /*2530*/  IMAD.HI.U32 R24, R32, R31, RZ ;  /* 0x0000001f20187227 */ /* 0x000fc800078e00ff */
[----:B------:R-:W-:-:S04]  /*2540*/  IMAD.HI.U32 R20, P0, R32, R25, R20 ;  /* 0x0000001920147227 */ /* 0x000fc80007800014 */
[----:B------:R-:W-:Y:S01]  /*2550*/  IMAD.X R24, RZ, RZ, R24, P0 ;  /* 0x000000ffff187224 */ /* 0x000fe200000e0618 */
[----:B------:R-:W-:-:S05]  /*2560*/  IADD3 R33, P2, PT, R33, R20, RZ ;  /* 0x0000001421217210 */ /* 0x000fca0007f5e0ff */
        /* <DEDUP_REMOVED lines=12> */
[----:B------:R-:W-:Y:S01]  /*2630*/  SEL R33, R20, R33, P0 ;  /* 0x0000002114217207 */ /* 0x000fe20000000000 */
[----:B------:R-:W-:Y:S01]  /*2640*/  IMAD.MOV.U32 R20, RZ, RZ, R0 ;  /* 0x000000ffff147224 */ /* 0x000fe200078e0000 */
[----:B------:R-:W-:Y:S02]  /*2650*/  SEL R25, R25, R31, P0 ;  /* 0x0000001f19197207 */ /* 0x000fe40000000000 */
[----:B------:R-:W-:Y:S01]  /*2660*/  ISETP.GE.U32.AND P0, PT, R21, R22, PT ;  /* 0x000000161500720c */ /* 0x000fe20003f06070 */
[----:B------:R-:W-:Y:S01]  /*2670*/  VIADD R22, R33, 0x1 ;  /* 0x0000000121167836 */ /* 0x000fe20000000000 */
[----:B------:R-:W-:Y:S02]  /*2680*/  ISETP.GE.AND P2, PT, R30, RZ, PT ;  /* 0x000000ff1e00720c */ /* 0x000fe40003f46270 */
[----:B------:R-:W-:-:S04]  /*2690*/  ISETP.GE.U32.AND.EX P0, PT, R25, R23, PT, P0 ;  /* 0x000000171900720c */ /* 0x000fc80003f06100 */
[----:B------:R-:W-:Y:S02]  /*26a0*/  SEL R22, R22, R33, P0 ;  /* 0x0000002116167207 */ /* 0x000fe40000000000 */
[----:B------:R-:W-:Y:S02]  /*26b0*/  ISETP.NE.U32.AND P0, PT, R28, RZ, PT ;  /* 0x000000ff1c00720c */ /* 0x000fe40003f05070 */
[-C--:B------:R-:W-:Y:S02]  /*26c0*/  IADD3 R21, PT, PT, RZ, -R22.reuse, RZ ;  /* 0x80000016ff157210 */ /* 0x080fe40007ffe0ff */
[----:B------:R-:W-:Y:S02]  /*26d0*/  ISETP.NE.AND.EX P0, PT, R27, RZ, PT, P0 ;  /* 0x000000ff1b00720c */ /* 0x000fe40003f05300 */
[----:B------:R-:W-:Y:S01]  /*26e0*/  SEL R22, R21, R22, !P2 ;  /* 0x0000001615167207 */ /* 0x000fe20005000000 */
[----:B------:R-:W-:-:S03]  /*26f0*/  IMAD.MOV.U32 R21, RZ, RZ, 0x0 ;  /* 0x00000000ff157424 */ /* 0x000fc600078e00ff */
[----:B------:R-:W-:Y:S01]  /*2700*/  SEL R22, R22, 0xffffffff, P0 ;  /* 0xffffffff16167807 */ /* 0x000fe20000000000 */
[----:B------:R-:W-:Y:S06]  /*2710*/  RET.REL.NODEC R20 `(_ZN2at6native58_GLOBAL__N__9a069279_25_AdaptiveAveragePooling_cu_ef17039c26adaptive_average_gradinputIdEEvPT_PKS3_iiii) ;  /* 0xffffffd814387950 */ /* 0x000fec0003c3ffff */
.L_x_155:
        /* <DEDUP_REMOVED lines=14> */
.L_x_589:


//--------------------- .text._ZN2at6native58_GLOBAL__N__9a069279_25_AdaptiveAveragePooling_cu_ef17039c33atomic_adaptive_average_gradinputIdEEvPT_PKS3_iiii --------------------------
	.section	.text._ZN2at6native58_GLOBAL__N__9a069279_25_AdaptiveAveragePooling_cu_ef17039c33atomic_adaptive_average_gradinputIdEEvPT_PKS3_iiii,"ax",@progbits
	.align	128
.text._ZN2at6native58_GLOBAL__N__9a069279_25_AdaptiveAveragePooling_cu_ef17039c33atomic_adaptive_average_gradinputIdEEvPT_PKS3_iiii:
        .type           _ZN2at6native58_GLOBAL__N__9a069279_25_AdaptiveAveragePooling_cu_ef17039c33atomic_adaptive_average_gradinputIdEEvPT_PKS3_iiii,@function
        .size           _ZN2at6native58_GLOBAL__N__9a069279_25_AdaptiveAveragePooling_cu_ef17039c33atomic_adaptive_average_gradinputIdEEvPT_PKS3_iiii,(.L_x_592 - _ZN2at6native58_GLOBAL__N__9a069279_25_AdaptiveAveragePooling_cu_ef17039c33atomic_adaptive_average_gradinputIdEEvPT_PKS3_iiii)
        .other          _ZN2at6native58_GLOBAL__N__9a069279_25_AdaptiveAveragePooling_cu_ef17039c33atomic_adaptive_average_gradinputIdEEvPT_PKS3_iiii,@"STO_CUDA_ENTRY STV_DEFAULT"
_ZN2at6native58_GLOBAL__N__9a069279_25_AdaptiveAveragePooling_cu_ef17039c33atomic_adaptive_average_gradinputIdEEvPT_PKS3_iiii:
        /* <DEDUP_REMOVED lines=17> */
[----:B------:R-:W-:Y:S01]  /*0110*/  UIMAD UR5, UR5, UR7, URZ ;  /* 0x00000007050572a4 */ /* 0x000fe2000f8e02ff */
[----:B------:R-:W-:-:S02]  /*0120*/  SHF.R.S32.HI R4, RZ, 0x1f, R9 ;  /* 0x0000001fff047819 */ /* 0x000fc40000011409 */
[----:B------:R-:W-:Y:S01]  /*0130*/  IMAD R3, R0, R9, RZ ;  /* 0x0000000900037224 */ /* 0x000fe200078e02ff */
[----:B-----5:R-:W-:Y:S02]  /*0140*/  SHF.R.S32.HI R6, RZ, 0x1f, R7 ;  /* 0x0000001fff067819 */ /* 0x020fe40000011407 */
[----:B-12-4-:R-:W-:-:S07]  /*0150*/  IMAD R7, R7, UR5, RZ ;  /* 0x0000000507077c24 */ /* 0x016fce000f8e02ff */
.L_x_175:
[----:B------:R-:W0:Y:S01]  /*0160*/  LDC R0, c[0x0][0x398] ;  /* 0x0000e600ff007b82 */ /* 0x000e220000000800 */
[----:B-1----:R-:W1:Y:S01]  /*0170*/  LDCU UR6, c[0x0][0x390] ;  /* 0x00007200ff0677ac */ /* 0x002e620008000800 */
[----:B------:R-:W-:Y:S01]  /*0180*/  IABS R14, R5 ;  /* 0x00000005000e7213 */ /* 0x000fe20000000000 */
[----:B------:R-:W-:Y:S01]  /*0190*/  BSSY.RECONVERGENT B0, `(.L_x_156) ;  /* 0x0000049000007945 */ /* 0x000fe20003800200 */
[----:B-1----:R-:W-:Y:S01]  /*01a0*/  IMAD R11, R5, UR6, RZ ;  /* 0x00000006050b7c24 */ /* 0x002fe2000f8e02ff */
[----:B------:R-:W-:Y:S01]  /*01b0*/  USHF.R.S32.HI UR5, URZ, 0x1f, UR6 ;  /* 0x0000001fff057899 */ /* 0x000fe20008011406 */
[----:B0-----:R-:W-:-:S03]  /*01c0*/  IABS R13, R0 ;  /* 0x00000000000d7213 */ /* 0x001fc60000000000 */
[----:B------:R-:W-:Y:S01]  /*01d0*/  IABS R16, R11 ;  /* 0x0000000b00107213 */ /* 0x000fe20000000000 */
[----:B------:R-:W0:Y:S01]  /*01e0*/  I2F.RP R10, R13 ;  /* 0x0000000d000a7306 */ /* 0x000e220000209400 */
[----:B------:R-:W-:-:S04]  /*01f0*/  LOP3.LUT R11, R11, R0, RZ, 0x3c, !PT ;  /* 0x000000000b0b7212 */ /* 0x000fc800078e3cff */
[----:B------:R-:W-:Y:S01]  /*0200*/  ISETP.GE.AND P1, PT, R11, RZ, PT ;  /* 0x000000ff0b00720c */ /* 0x000fe20003f26270 */
[----:B------:R-:W-:Y:S02]  /*0210*/  VIADD R11, R5, 0x1 ;  /* 0x00000001050b7836 */ /* 0x000fe40000000000 */
[----:B0-----:R-:W0:Y:S02]  /*0220*/  MUFU.RCP R10, R10 ;  /* 0x0000000a000a7308 */ /* 0x001e240000001000 */
[----:B0-----:R-:W-:-:S06]  /*0230*/  VIADD R8, R10, 0xffffffe ;  /* 0x0ffffffe0a087836 */ /* 0x001fcc0000000000 */
[----:B------:R0:W1:Y:S02]  /*0240*/  F2I.FTZ.U32.TRUNC.NTZ R9, R8 ;  /* 0x0000000800097305 */ /* 0x000064000021f000 */
[----:B0-----:R-:W-:Y:S02]  /*0250*/  IMAD.MOV.U32 R8, RZ, RZ, RZ ;  /* 0x000000ffff087224 */ /* 0x001fe400078e00ff */
[----:B-1----:R-:W-:-:S04]  /*0260*/  IMAD.MOV R12, RZ, RZ, -R9 ;  /* 0x000000ffff0c7224 */ /* 0x002fc800078e0a09 */
[----:B------:R-:W-:-:S04]  /*0270*/  IMAD R15, R12, R13, RZ ;  /* 0x0000000d0c0f7224 */ /* 0x000fc800078e02ff */
[----:B------:R-:W-:-:S06]  /*0280*/  IMAD.HI.U32 R9, R9, R15, R8 ;  /* 0x0000000f09097227 */ /* 0x000fcc00078e0008 */
[----:B------:R-:W-:-:S04]  /*0290*/  IMAD.HI.U32 R10, R9, R14, RZ ;  /* 0x0000000e090a7227 */ /* 0x000fc800078e00ff */
[----:B------:R-:W-:Y:S02]  /*02a0*/  IMAD.MOV R8, RZ, RZ, -R10 ;  /* 0x000000ffff087224 */ /* 0x000fe400078e0a0a */
[----:B------:R-:W-:-:S04]  /*02b0*/  IMAD.HI.U32 R12, R9, R16, RZ ;  /* 0x00000010090c7227 */ /* 0x000fc800078e00ff */
[----:B------:R-:W-:Y:S01]  /*02c0*/  IMAD R8, R13, R8, R14 ;  /* 0x000000080d087224 */ /* 0x000fe200078e020e */
[----:B------:R-:W-:Y:S01]  /*02d0*/  LOP3.LUT R14, R5, R0, RZ, 0x3c, !PT ;  /* 0x00000000050e7212 */ /* 0x000fe200078e3cff */
[----:B------:R-:W-:-:S03]  /*02e0*/  IMAD.MOV R9, RZ, RZ, -R12 ;  /* 0x000000ffff097224 */ /* 0x000fc600078e0a0c */
[C---:B------:R-:W-:Y:S01]  /*02f0*/  ISETP.GT.U32.AND P4, PT, R13.reuse, R8, PT ;  /* 0x000000080d00720c */ /* 0x040fe20003f84070 */
[----:B------:R-:W-:Y:S01]  /*0300*/  IMAD R9, R13, R9, R16 ;  /* 0x000000090d097224 */ /* 0x000fe200078e0210 */
[----:B------:R-:W-:-:S04]  /*0310*/  ISETP.GE.AND P0, PT, R14, RZ, PT ;  /* 0x000000ff0e00720c */ /* 0x000fc80003f06270 */
[----:B------:R-:W-:-:S07]  /*0320*/  ISETP.GT.U32.AND P5, PT, R13, R9, PT ;  /* 0x000000090d00720c */ /* 0x000fce0003fa4070 */
[----:B------:R-:W-:Y:S02]  /*0330*/  @!P4 IMAD.IADD R8, R8, 0x1, -R13 ;  /* 0x000000010808c824 */ /* 0x000fe400078e0a0d */
[----:B------:R-:W-:-:S03]  /*0340*/  @!P4 VIADD R10, R10, 0x1 ;  /* 0x000000010a0ac836 */ /* 0x000fc60000000000 */
[-C--:B------:R-:W-:Y:S01]  /*0350*/  ISETP.GE.U32.AND P2, PT, R8, R13.reuse, PT ;  /* 0x0000000d0800720c */ /* 0x080fe20003f46070 */
[----:B------:R-:W-:Y:S01]  /*0360*/  IMAD.MOV.U32 R8, RZ, RZ, -0x1 ;  /* 0xffffffffff087424 */ /* 0x000fe200078e00ff */
[----:B------:R-:W-:Y:S01]  /*0370*/  @!P5 IADD3 R9, PT, PT, R9, -R13, RZ ;  /* 0x8000000d0909d210 */ /* 0x000fe20007ffe0ff */
[----:B------:R-:W-:-:S03]  /*0380*/  @!P5 VIADD R12, R12, 0x1 ;  /* 0x000000010c0cd836 */ /* 0x000fc60000000000 */
[----:B------:R-:W-:Y:S01]  /*0390*/  ISETP.GE.U32.AND P3, PT, R9, R13, PT ;  /* 0x0000000d0900720c */ /* 0x000fe20003f66070 */
[----:B------:R-:W-:Y:S02]  /*03a0*/  IMAD.MOV.U32 R9, RZ, RZ, -0x1 ;  /* 0xffffffffff097424 */ /* 0x000fe400078e00ff */
[----:B------:R-:W-:-:S04]  /*03b0*/  IMAD.WIDE.U32 R8, R11, UR6, R8 ;  /* 0x000000060b087c25 */ /* 0x000fc8000f8e0008 */
[----:B------:R-:W-:Y:S01]  /*03c0*/  @P2 IADD3 R10, PT, PT, R10, 0x1, RZ ;  /* 0x000000010a0a2810 */ /* 0x000fe20007ffe0ff */
[----:B------:R-:W-:Y:S01]  /*03d0*/  IMAD R21, R11, UR5, R9 ;  /* 0x000000050b157c24 */ /* 0x000fe2000f8e0209 */
[----:B------:R-:W-:-:S03]  /*03e0*/  ISETP.NE.AND P2, PT, R0, RZ, PT ;  /* 0x000000ff0000720c */ /* 0x000fc60003f45270 */
[----:B------:R-:W-:Y:S01]  /*03f0*/  @!P0 IMAD.MOV R10, RZ, RZ, -R10 ;  /* 0x000000ffff0a8224 */ /* 0x000fe200078e0a0a */
[----:B------:R-:W-:Y:S01]  /*0400*/  LOP3.LUT R11, RZ, R0, RZ, 0x33, !PT ;  /* 0x00000000ff0b7212 */ /* 0x000fe200078e33ff */
        /* <DEDUP_REMOVED lines=23> */
[----:B------:R-:W-:-:S05]  /*0580*/  @P1 VIADD R14, R14, 0x1 ;  /* 0x000000010e0e1836 */ /* 0x000fca0000000000 */
[----:B------:R-:W-:Y:S01]  /*0590*/  SEL R11, R11, R14, !P0 ;  /* 0x0000000e0b0b7207 */ /* 0x000fe20004000000 */
[----:B------:R-:W-:Y:S06]  /*05a0*/  BRA `(.L_x_158) ;  /* 0x00000000001c7947 */ /* 0x000fec0003800000 */
.L_x_157:
[----:B------:R-:W0:Y:S01]  /*05b0*/  LDCU UR5, c[0x0][0x398] ;  /* 0x00007300ff0577ac */ /* 0x000e220008000800 */
[----:B------:R-:W-:Y:S02]  /*05c0*/  HFMA2 R18, -RZ, RZ, 0, 0 ;  /* 0x00000000ff127431 */ /* 0x000fe400000001ff */
[----:B------:R-:W-:Y:S01]  /*05d0*/  IMAD.MOV.U32 R20, RZ, RZ, R8 ;  /* 0x000000ffff147224 */ /* 0x000fe200078e0008 */
[----:B------:R-:W-:Y:S01]  /*05e0*/  MOV R0, 0x610 ;  /* 0x0000061000007802 */ /* 0x000fe20000000f00 */
[----:B0-----:R-:W-:-:S07]  /*05f0*/  IMAD.U32 R19, RZ, RZ, UR5 ;  /* 0x00000005ff137e24 */ /* 0x001fce000f8e00ff */
[----:B------:R-:W-:Y:S05]  /*0600*/  CALL.REL.NOINC `($__internal_9_$__cuda_sm20_div_s64) ;  /* 0x00000010006c7944 */ /* 0x000fea0003c00000 */
[----:B------:R-:W-:-:S07]  /*0610*/  IMAD.MOV.U32 R11, RZ, RZ, R15 ;  /* 0x000000ffff0b7224 */ /* 0x000fce00078e000f */
.L_x_158:
[----:B------:R-:W-:Y:S05]  /*0620*/  BSYNC.RECONVERGENT B0 ;  /* 0x0000000000007941 */ /* 0x000fea0003800200 */
.L_x_156:
[----:B------:R-:W0:Y:S01]  /*0630*/  LDC R12, c[0x0][0x39c] ;  /* 0x0000e700ff0c7b82 */ /* 0x000e220000000800 */
[----:B------:R-:W-:Y:S01]  /*0640*/  BSSY.RECONVERGENT B0, `(.L_x_159) ;  /* 0x00000b7000007945 */ /* 0x000fe20003800200 */
[----:B0-----:R-:W-:-:S13]  /*0650*/  ISETP.GE.AND P0, PT, R2, R12, PT ;  /* 0x0000000c0200720c */ /* 0x001fda0003f06270 */
[----:B------:R-:W-:Y:S05]  /*0660*/  @P0 BRA `(.L_x_160) ;  /* 0x0000000800d00947 */ /* 0x000fea0003800000 */
[----:B------:R-:W0:Y:S01]  /*0670*/  LDCU UR5, c[0x0][0x394] ;  /* 0x00007280ff0577ac */ /* 0x000e220008000800 */
[----:B------:R-:W-:-:S05]  /*0680*/  IMAD R12, R5, R12, RZ ;  /* 0x0000000c050c7224 */ /* 0x000fca00078e02ff */
[----:B------:R-:W-:Y:S02]  /*0690*/  IADD3 R8, P1, PT, R7, R12, RZ ;  /* 0x0000000c07087210 */ /* 0x000fe40007f3e0ff */
[----:B------:R-:W-:-:S04]  /*06a0*/  SHF.R.S32.HI R26, RZ, 0x1f, R12 ;  /* 0x0000001fff1a7819 */ /* 0x000fc8000001140c */
[----:B------:R-:W-:Y:S01]  /*06b0*/  LEA.HI.X.SX32 R26, R7, R26, 0x1, P1 ;  /* 0x0000001a071a7211 */ /* 0x000fe200008f0eff */
[----:B0-----:R-:W-:Y:S02]  /*06c0*/  IMAD R0, R10, UR5, RZ ;  /* 0x000000050a007c24 */ /* 0x001fe4000f8e02ff */
[----:B------:R-:W-:Y:S02]  /*06d0*/  IMAD.IADD R10, R11, 0x1, -R10 ;  /* 0x000000010b0a7824 */ /* 0x000fe400078e0a0a */
[----:B------:R-:W-:Y:S01]  /*06e0*/  IMAD.MOV.U32 R11, RZ, RZ, R2 ;  /* 0x000000ffff0b7224 */ /* 0x000fe200078e0002 */
[----:B------:R-:W-:Y:S02]  /*06f0*/  IADD3 R9, P0, PT, R3, R0, RZ ;  /* 0x0000000003097210 */ /* 0x000fe40007f1e0ff */
[----:B------:R-:W-:-:S04]  /*0700*/  SHF.R.S32.HI R0, RZ, 0x1f, R0 ;  /* 0x0000001fff007819 */ /* 0x000fc80000011400 */
[----:B------:R-:W-:-:S07]  /*0710*/  LEA.HI.X.SX32 R27, R3, R0, 0x1, P0 ;  /* 0x00000000031b7211 */ /* 0x000fce00000f0eff */
.L_x_174:
[----:B------:R-:W0:Y:S01]  /*0720*/  LDCU UR5, c[0x0][0x394] ;  /* 0x00007280ff0577ac */ /* 0x000e220008000800 */
[----:B-1----:R-:W-:Y:S01]  /*0730*/  MOV R12, 0xffffffff ;  /* 0xffffffff000c7802 */ /* 0x002fe20000000f00 */
[----:B------:R-:W-:Y:S01]  /*0740*/  VIADD R15, R11, 0x1 ;  /* 0x000000010b0f7836 */ /* 0x000fe20000000000 */
        /* <DEDUP_REMOVED lines=27> */
.L_x_162:
[----:B------:R-:W0:Y:S01]  /*0900*/  LDCU UR5, c[0x0][0x39c] ;  /* 0x00007380ff0577ac */ /* 0x000e220008000800 */
[----:B------:R-:W-:Y:S01]  /*0910*/  IMAD.MOV.U32 R20, RZ, RZ, R12 ;  /* 0x000000ffff147224 */ /* 0x000fe200078e000c */
[----:B------:R-:W-:Y:S01]  /*0920*/  MOV R0, 0x960 ;  /* 0x0000096000007802 */ /* 0x000fe20000000f00 */
[----:B------:R-:W-:Y:S02]  /*0930*/  IMAD.MOV.U32 R18, RZ, RZ, R6 ;  /* 0x000000ffff127224 */ /* 0x000fe400078e0006 */
[----:B0-----:R-:W-:-:S07]  /*0940*/  IMAD.U32 R19, RZ, RZ, UR5 ;  /* 0x00000005ff137e24 */ /* 0x001fce000f8e00ff */
[----:B------:R-:W-:Y:S05]  /*0950*/  CALL.REL.NOINC `($__internal_9_$__cuda_sm20_div_s64) ;  /* 0x0000000c00987944 */ /* 0x000fea0003c00000 */
.L_x_163:
[----:B------:R-:W-:Y:S05]  /*0960*/  BSYNC.RECONVERGENT B1 ;  /* 0x0000000000017941 */ /* 0x000fea0003800200 */
.L_x_161:
        /* <DEDUP_REMOVED lines=12> */
[----:B0-----:R-:W-:-:S06]  /*0a30*/  IADD3 R12, PT, PT, R14, 0xffffffe, RZ ;  /* 0x0ffffffe0e0c7810 */ /* 0x001fcc0007ffe0ff */
[----:B------:R0:W1:Y:S02]  /*0a40*/  F2I.FTZ.U32.TRUNC.NTZ R13, R12 ;  /* 0x0000000c000d7305 */ /* 0x000064000021f000 */
[----:B0-----:R-:W-:Y:S02]  /*0a50*/  IMAD.MOV.U32 R12, RZ, RZ, RZ ;  /* 0x000000ffff0c7224 */ /* 0x001fe400078e00ff */
        /* <DEDUP_REMOVED lines=15> */
[----:B------:R-:W-:Y:S01]  /*0b50*/  ISETP.GE.U32.AND P2, PT, R13, R18, PT ;  /* 0x000000120d00720c */ /* 0x000fe20003f46070 */
[----:B------:R-:W-:Y:S01]  /*0b60*/  @!P5 VIADD R14, R14, 0x1 ;  /* 0x000000010e0ed836 */ /* 0x000fe20000000000 */
[----:B------:R-:W-:Y:S02]  /*0b70*/  LOP3.LUT R13, R11, R0, RZ, 0x3c, !PT ;  /* 0x000000000b0d7212 */ /* 0x000fe400078e3cff */
[----:B------:R-:W-:Y:S02]  /*0b80*/  ISETP.GE.U32.AND P3, PT, R16, R18, PT ;  /* 0x000000121000720c */ /* 0x000fe40003f66070 */
[----:B------:R-:W-:-:S07]  /*0b90*/  ISETP.GE.AND P0, PT, R13, RZ, PT ;  /* 0x000000ff0d00720c */ /* 0x000fce0003f06270 */
[----:B------:R-:W-:Y:S01]  /*0ba0*/  @P2 VIADD R12, R12, 0x1 ;  /* 0x000000010c0c2836 */ /* 0x000fe20000000000 */
[----:B------:R-:W-:-:S03]  /*0bb0*/  ISETP.NE.AND P2, PT, R0, RZ, PT ;  /* 0x000000ff0000720c */ /* 0x000fc60003f45270 */
        /* <DEDUP_REMOVED lines=13> */
[----:B------:R-:W-:Y:S01]  /*0c90*/  IMAD.IADD R28, R15, 0x1, -R0 ;  /* 0x000000010f1c7824 */ /* 0x000fe200078e0a00 */
[----:B------:R-:W0:Y:S04]  /*0ca0*/  LDCU.64 UR6, c[0x0][0x380] ;  /* 0x00007000ff0677ac */ /* 0x000e280008000a00 */
[----:B------:R-:W2:Y:S01]  /*0cb0*/  LDG.E.64 R12, desc[UR8][R12.64] ;  /* 0x000000080c0c7981 */ /* 0x000ea2000c1e1b00 */
[----:B------:R-:W-:Y:S01]  /*0cc0*/  VIADD R14, R28, 0x1 ;  /* 0x000000011c0e7836 */ /* 0x000fe20000000000 */
[C---:B------:R-:W-:Y:S01]  /*0cd0*/  IADD3 R31, P1, PT, R0.reuse, R9, RZ ;  /* 0x00000009001f7210 */ /* 0x040fe20007f3e0ff */
[----:B------:R-:W-:Y:S01]  /*0ce0*/  IMAD.MOV.U32 R16, RZ, RZ, 0x1 ;  /* 0x00000001ff107424 */ /* 0x000fe200078e00ff */
[----:B------:R-:W-:Y:S02]  /*0cf0*/  BSSY.RECONVERGENT B2, `(.L_x_166) ;  /* 0x0000016000027945 */ /* 0x000fe40003800200 */
[----:B------:R-:W-:Y:S01]  /*0d00*/  LEA.HI.X.SX32 R0, R0, R27, 0x1, P1 ;  /* 0x0000001b00007211 */ /* 0x000fe200008f0eff */
[----:B------:R-:W1:Y:S01]  /*0d10*/  I2F.F64 R14, R14 ;  /* 0x0000000e000e7312 */ /* 0x000e620000201c00 */
[----:B0-----:R-:W-:-:S04]  /*0d20*/  LEA R29, P2, R31, UR6, 0x3 ;  /* 0x000000061f1d7c11 */ /* 0x001fc8000f8418ff */
[----:B------:R-:W-:-:S03]  /*0d30*/  LEA.HI.X R31, R31, UR7, R0, 0x3, P2 ;  /* 0x000000071f1f7c11 */ /* 0x000fc600090f1c00 */
[----:B-1----:R-:W0:Y:S02]  /*0d40*/  MUFU.RCP64H R17, R15 ;  /* 0x0000000f00117308 */ /* 0x002e240000001800 */
[----:B0-----:R-:W-:-:S08]  /*0d50*/  DFMA R18, -R14, R16, 1 ;  /* 0x3ff000000e12742b */ /* 0x001fd00000000110 */
[----:B------:R-:W-:-:S08]  /*0d60*/  DFMA R18, R18, R18, R18 ;  /* 0x000000121212722b */ /* 0x000fd00000000012 */
[----:B------:R-:W-:-:S08]  /*0d70*/  DFMA R18, R16, R18, R16 ;  /* 0x000000121012722b */ /* 0x000fd00000000010 */
[----:B------:R-:W-:-:S08]  /*0d80*/  DFMA R20, -R14, R18, 1 ;  /* 0x3ff000000e14742b */ /* 0x000fd00000000112 */
[----:B------:R-:W-:-:S08]  /*0d90*/  DFMA R20, R18, R20, R18 ;  /* 0x000000141214722b */ /* 0x000fd00000000012 */
[----:B--2---:R-:W-:Y:S01]  /*0da0*/  DMUL R16, R12, R20 ;  /* 0x000000140c107228 */ /* 0x004fe20000000000 */
        /* <DEDUP_REMOVED lines=8> */
[----:B------:R-:W-:-:S07]  /*0e30*/  MOV R0, 0xe50 ;  /* 0x00000e5000007802 */ /* 0x000fce0000000f00 */
[----:B------:R-:W-:Y:S05]  /*0e40*/  CALL.REL.NOINC `($__internal_8_$__cuda_sm20_div_rn_f64_full) ;  /* 0x0000000000f07944 */ /* 0x000fea0003c00000 */
.L_x_167:
[----:B------:R-:W-:Y:S05]  /*0e50*/  BSYNC.RECONVERGENT B2 ;  /* 0x0000000000027941 */ /* 0x000fea0003800200 */
.L_x_166:
[----:B------:R-:W-:Y:S01]  /*0e60*/  VIADD R12, R10, 0x1 ;  /* 0x000000010a0c7836 */ /* 0x000fe20000000000 */
[----:B------:R-:W-:Y:S01]  /*0e70*/  FSETP.GEU.AND P1, PT, |R21|, 6.5827683646048100446e-37, PT ;  /* 0x036000001500780b */ /* 0x000fe20003f2e200 */
[----:B------:R-:W-:Y:S01]  /*0e80*/  IMAD.MOV.U32 R16, RZ, RZ, 0x1 ;  /* 0x00000001ff107424 */ /* 0x000fe200078e00ff */
[----:B------:R-:W-:Y:S03]  /*0e90*/  BSSY.RECONVERGENT B2, `(.L_x_168) ;  /* 0x0000016000027945 */ /* 0x000fe60003800200 */
[----:B------:R-:W0:Y:S08]  /*0ea0*/  I2F.F64 R12, R12 ;  /* 0x0000000c000c7312 */ /* 0x000e300000201c00 */
        /* <DEDUP_REMOVED lines=13> */
[----:B------:R-:W-:Y:S01]  /*0f80*/  MOV R14, R12 ;  /* 0x0000000c000e7202 */ /* 0x000fe20000000f00 */
[----:B------:R-:W-:Y:S01]  /*0f90*/  IMAD.MOV.U32 R17, RZ, RZ, R21 ;  /* 0x000000ffff117224 */ /* 0x000fe200078e0015 */
[----:B------:R-:W-:Y:S01]  /*0fa0*/  MOV R0, 0xfd0 ;  /* 0x00000fd000007802 */ /* 0x000fe20000000f00 */
[----:B------:R-:W-:-:S07]  /*0fb0*/  IMAD.MOV.U32 R15, RZ, RZ, R13 ;  /* 0x000000ffff0f7224 */ /* 0x000fce00078e000d */
[----:B------:R-:W-:Y:S05]  /*0fc0*/  CALL.REL.NOINC `($__internal_8_$__cuda_sm20_div_rn_f64_full) ;  /* 0x0000000000907944 */ /* 0x000fea0003c00000 */
[----:B------:R-:W-:Y:S02]  /*0fd0*/  IMAD.MOV.U32 R14, RZ, RZ, R20 ;  /* 0x000000ffff0e7224 */ /* 0x000fe400078e0014 */
[----:B------:R-:W-:-:S07]  /*0fe0*/  IMAD.MOV.U32 R15, RZ, RZ, R21 ;  /* 0x000000ffff0f7224 */ /* 0x000fce00078e0015 */
.L_x_169:
[----:B------:R-:W-:Y:S05]  /*0ff0*/  BSYNC.RECONVERGENT B2 ;  /* 0x0000000000027941 */ /* 0x000fea0003800200 */
.L_x_168:
[----:B------:R-:W-:-:S07]  /*1000*/  IMAD.MOV.U32 R0, RZ, RZ, RZ ;  /* 0x000000ffff007224 */ /* 0x000fce00078e00ff */
.L_x_173:
        /* <DEDUP_REMOVED lines=8> */
.L_x_172:
[----:B------:R-:W-:Y:S02]  /*1090*/  VIADD R16, R16, 0xffffffff ;  /* 0xffffffff10107836 */ /* 0x000fe40000000000 */
[----:B-1----:R-:W-:Y:S02]  /*10a0*/  IMAD.MOV.U32 R12, RZ, RZ, R17 ;  /* 0x000000ffff0c7224 */ /* 0x002fe400078e0011 */
[--C-:B------:R-:W-:Y:S01]  /*10b0*/  IMAD.MOV.U32 R13, RZ, RZ, R18.reuse ;  /* 0x000000ffff0d7224 */ /* 0x100fe200078e0012 */
[----:B------:R-:W-:Y:S02]  /*10c0*/  ISETP.NE.AND P0, PT, R16, -0x1, PT ;  /* 0xffffffff1000780c */ /* 0x000fe40003f05270 */
[----:B------:R-:W-:Y:S02]  /*10d0*/  IADD3 R17, P1, PT, R17, 0x8, RZ ;  /* 0x0000000811117810 */ /* 0x000fe40007f3e0ff */
[----:B------:R1:W-:Y:S03]  /*10e0*/  REDG.E.ADD.F64.RN.STRONG.GPU desc[UR8][R12.64], R14 ;  /* 0x0000000e0c0079a6 */ /* 0x0003e6000c12ff08 */
[----:B------:R-:W-:-:S06]  /*10f0*/  IMAD.X R18, RZ, RZ, R18, P1 ;  /* 0x000000ffff127224 */ /* 0x000fcc00008e0612 */
[----:B------:R-:W-:Y:S05]  /*1100*/  @P0 BRA `(.L_x_172) ;  /* 0xfffffffc00e00947 */ /* 0x000fea000383ffff */
.L_x_171:
[----:B------:R-:W-:Y:S05]  /*1110*/  BSYNC.RECONVERGENT B2 ;  /* 0x0000000000027941 */ /* 0x000fea0003800200 */
.L_x_170:
[----:B0-----:R-:W-:Y:S02]  /*1120*/  LEA R29, P0, R20, R29, 0x3 ;  /* 0x0000001d141d7211 */ /* 0x001fe400078018ff */
[----:B------:R-:W-:Y:S02]  /*1130*/  IADD3 R0, PT, PT, R0, 0x1, RZ ;  /* 0x0000000100007810 */ /* 0x000fe40007ffe0ff */
[----:B------:R-:W-:Y:S01]  /*1140*/  LEA.HI.X R31, R20, R31, R4, 0x3, P0 ;  /* 0x0000001f141f7211 */ /* 0x000fe200000f1c04 */
[----:B------:R-:W-:Y:S08]  /*1150*/  @P2 BRA `(.L_x_173) ;  /* 0xfffffffc00ac2947 */ /* 0x000ff0000383ffff */
.L_x_165:
[----:B------:R-:W-:Y:S05]  /*1160*/  BSYNC.RECONVERGENT B1 ;  /* 0x0000000000017941 */ /* 0x000fea0003800200 */
.L_x_164:
[----:B------:R-:W0:Y:S01]  /*1170*/  LDCU UR5, c[0x0][0x39c] ;  /* 0x00007380ff0577ac */ /* 0x000e220008000800 */
[----:B------:R-:W-:-:S05]  /*1180*/  VIADD R11, R11, UR10 ;  /* 0x0000000a0b0b7c36 */ /* 0x000fca0008000000 */
[----:B0-----:R-:W-:-:S13]  /*1190*/  ISETP.GE.AND P0, PT, R11, UR5, PT ;  /* 0x000000050b007c0c */ /* 0x001fda000bf06270 */
[----:B------:R-:W-:Y:S05]  /*11a0*/  @!P0 BRA `(.L_x_174) ;  /* 0xfffffff4005c8947 */ /* 0x000fea000383ffff */
.L_x_160:
[----:B------:R-:W-:Y:S05]  /*11b0*/  BSYNC.RECONVERGENT B0 ;  /* 0x0000000000007941 */ /* 0x000fea0003800200 */
.L_x_159:
[----:B------:R-:W0:Y:S01]  /*11c0*/  LDCU UR5, c[0x0][0x398] ;  /* 0x00007300ff0577ac */ /* 0x000e220008000800 */
[----:B------:R-:W-:-:S05]  /*11d0*/  VIADD R5, R5, UR4 ;  /* 0x0000000405057c36 */ /* 0x000fca0008000000 */
[----:B0-----:R-:W-:-:S13]  /*11e0*/  ISETP.GE.AND P0, PT, R5, UR5, PT ;  /* 0x0000000505007c0c */ /* 0x001fda000bf06270 */
[----:B------:R-:W-:Y:S05]  /*11f0*/  @!P0 BRA `(.L_x_175) ;  /* 0xffffffec00d88947 */ /* 0x000fea000383ffff */
[----:B------:R-:W-:Y:S05]  /*1200*/  EXIT ;  /* 0x000000000000794d */ /* 0x000fea0003800000 */
        .weak           $__internal_8_$__cuda_sm20_div_rn_f64_full
        .type           $__internal_8_$__cuda_sm20_div_rn_f64_full,@function
        .size           $__internal_8_$__cuda_sm20_div_rn_f64_full,($__internal_9_$__cuda_sm20_div_s64 - $__internal_8_$__cuda_sm20_div_rn_f64_full)
$__internal_8_$__cuda_sm20_div_rn_f64_full:
[C---:B------:R-:W-:Y:S01]  /*1210*/  FSETP.GEU.AND P0, PT, |R15|.reuse, 1.469367938527859385e-39, PT ;  /* 0x001000000f00780b */ /* 0x040fe20003f0e200 */
[----:B------:R-:W-:Y:S01]  /*1220*/  IMAD.MOV.U32 R18, RZ, RZ, 0x1 ;  /* 0x00000001ff127424 */ /* 0x000fe200078e00ff */
[----:B------:R-:W-:Y:S01]  /*1230*/  LOP3.LUT R12, R15, 0x800fffff, RZ, 0xc0, !PT ;  /* 0x800fffff0f0c7812 */ /* 0x000fe200078ec0ff */
[----:B------:R-:W-:Y:S01]  /*1240*/  IMAD.MOV.U32 R32, RZ, RZ, 0x1ca00000 ;  /* 0x1ca00000ff207424 */ /* 0x000fe200078e00ff */
[C---:B------:R-:W-:Y:S01]  /*1250*/  FSETP.GEU.AND P2, PT, |R17|.reuse, 1.469367938527859385e-39, PT ;  /* 0x001000001100780b */ /* 0x040fe20003f4e200 */
[----:B------:R-:W-:Y:S01]  /*1260*/  BSSY.RECONVERGENT B3, `(.L_x_176) ;  /* 0x0000052000037945 */ /* 0x000fe20003800200 */
[----:B------:R-:W-:Y:S01]  /*1270*/  LOP3.LUT R13, R12, 0x3ff00000, RZ, 0xfc, !PT ;  /* 0x3ff000000c0d7812 */ /* 0x000fe200078efcff */
[----:B------:R-:W-:Y:S01]  /*1280*/  IMAD.MOV.U32 R12, RZ, RZ, R14 ;  /* 0x000000ffff0c7224 */ /* 0x000fe200078e000e */
[----:B------:R-:W-:Y:S02]  /*1290*/  LOP3.LUT R30, R17, 0x7ff00000, RZ, 0xc0, !PT ;  /* 0x7ff00000111e7812 */ /* 0x000fe400078ec0ff */
[----:B------:R-:W-:-:S03]  /*12a0*/  LOP3.LUT R33, R15, 0x7ff00000, RZ, 0xc0, !PT ;  /* 0x7ff000000f217812 */ /* 0x000fc600078ec0ff */
[----:B------:R-:W-:Y:S01]  /*12b0*/  @!P0 DMUL R12, R14, 8.98846567431157953865e+307 ;  /* 0x7fe000000e0c8828 */ /* 0x000fe20000000000 */
[----:B------:R-:W-:-:S03]  /*12c0*/  ISETP.GE.U32.AND P1, PT, R30, R33, PT ;  /* 0x000000211e00720c */ /* 0x000fc60003f26070 */
[----:B------:R-:W-:Y:S02]  /*12d0*/  @!P2 LOP3.LUT R23, R15, 0x7ff00000, RZ, 0xc0, !PT ;  /* 0x7ff000000f17a812 */ /* 0x000fe400078ec0ff */
[----:B------:R-:W0:Y:S02]  /*12e0*/  MUFU.RCP64H R19, R13 ;  /* 0x0000000d00137308 */ /* 0x000e240000001800 */
[----:B------:R-:W-:Y:S02]  /*12f0*/  @!P2 ISETP.GE.U32.AND P3, PT, R30, R23, PT ;  /* 0x000000171e00a20c */ /* 0x000fe40003f66070 */
[----:B------:R-:W-:Y:S02]  /*1300*/  @!P0 LOP3.LUT R33, R13, 0x7ff00000, RZ, 0xc0, !PT ;  /* 0x7ff000000d218812 */ /* 0x000fe400078ec0ff */
[----:B------:R-:W-:-:S04]  /*1310*/  @!P2 SEL R23, R32, 0x63400000, !P3 ;  /* 0x634000002017a807 */ /* 0x000fc80005800000 */
[----:B------:R-:W-:-:S04]  /*1320*/  @!P2 LOP3.LUT R24, R23, 0x80000000, R17, 0xf8, !PT ;  /* 0x800000001718a812 */ /* 0x000fc800078ef811 */
[----:B------:R-:W-:Y:S01]  /*1330*/  @!P2 LOP3.LUT R25, R24, 0x100000, RZ, 0xfc, !PT ;  /* 0x001000001819a812 */ /* 0x000fe200078efcff */
[----:B------:R-:W-:Y:S01]  /*1340*/  @!P2 IMAD.MOV.U32 R24, RZ, RZ, RZ ;  /* 0x000000ffff18a224 */ /* 0x000fe200078e00ff */
[----:B0-----:R-:W-:-:S08]  /*1350*/  DFMA R20, R18, -R12, 1 ;  /* 0x3ff000001214742b */ /* 0x001fd0000000080c */
[----:B------:R-:W-:-:S08]  /*1360*/  DFMA R20, R20, R20, R20 ;  /* 0x000000141414722b */ /* 0x000fd00000000014 */
[----:B------:R-:W-:Y:S01]  /*1370*/  DFMA R20, R18, R20, R18 ;  /* 0x000000141214722b */ /* 0x000fe20000000012 */
[----:B------:R-:W-:Y:S02]  /*1380*/  SEL R19, R32, 0x63400000, !P1 ;  /* 0x6340000020137807 */ /* 0x000fe40004800000 */
[----:B------:R-:W-:Y:S02]  /*1390*/  MOV R18, R16 ;  /* 0x0000001000127202 */ /* 0x000fe40000000f00 */
        /* <DEDUP_REMOVED lines=8> */
[----:B------:R-:W-:Y:S01]  /*1420*/  @!P2 LOP3.LUT R22, R19, 0x7ff00000, RZ, 0xc0, !PT ;  /* 0x7ff000001316a812 */ /* 0x000fe200078ec0ff */
[----:B------:R-:W-:-:S04]  /*1430*/  VIADD R21, R33, 0xffffffff ;  /* 0xffffffff21157836 */ /* 0x000fc80000000000 */
[----:B------:R-:W-:-:S05]  /*1440*/  VIADD R20, R22, 0xffffffff ;  /* 0xffffffff16147836 */ /* 0x000fca0000000000 */
[----:B------:R-:W-:-:S04]  /*1450*/  ISETP.GT.U32.AND P0, PT, R20, 0x7feffffe, PT ;  /* 0x7feffffe1400780c */ /* 0x000fc80003f04070 */
[----:B------:R-:W-:-:S13]  /*1460*/  ISETP.GT.U32.OR P0, PT, R21, 0x7feffffe, P0 ;  /* 0x7feffffe1500780c */ /* 0x000fda0000704470 */
[----:B------:R-:W-:Y:S05]  /*1470*/  @P0 BRA `(.L_x_177) ;  /* 0x00000000006c0947 */ /* 0x000fea0003800000 */
[----:B------:R-:W-:-:S04]  /*1480*/  LOP3.LUT R17, R15, 0x7ff00000, RZ, 0xc0, !PT ;  /* 0x7ff000000f117812 */ /* 0x000fc800078ec0ff */
[CC--:B------:R-:W-:Y:S02]  /*1490*/  VIADDMNMX R16, R30.reuse, -R17.reuse, 0xb9600000, !PT ;  /* 0xb96000001e107446 */ /* 0x0c0fe40007800911 */
[----:B------:R-:W-:Y:S02]  /*14a0*/  ISETP.GE.U32.AND P0, PT, R30, R17, PT ;  /* 0x000000111e00720c */ /* 0x000fe40003f06070 */
[----:B------:R-:W-:Y:S02]  /*14b0*/  VIMNMX R16, PT, PT, R16, 0x46a00000, PT ;  /* 0x46a0000010107848 */ /* 0x000fe40003fe0100 */
[----:B------:R-:W-:-:S05]  /*14c0*/  SEL R17, R32, 0x63400000, !P0 ;  /* 0x6340000020117807 */ /* 0x000fca0004000000 */
[----:B------:R-:W-:Y:S02]  /*14d0*/  IMAD.IADD R22, R16, 0x1, -R17 ;  /* 0x0000000110167824 */ /* 0x000fe400078e0a11 */
[----:B------:R-:W-:-:S03]  /*14e0*/  IMAD.MOV.U32 R16, RZ, RZ, RZ ;  /* 0x000000ffff107224 */ /* 0x000fc600078e00ff */
[----:B------:R-:W-:-:S06]  /*14f0*/  IADD3 R17, PT, PT, R22, 0x7fe00000, RZ ;  /* 0x7fe0000016117810 */ /* 0x000fcc0007ffe0ff */
        /* <DEDUP_REMOVED lines=9> */
[----:B------:R-:W-:Y:S01]  /*1590*/  IMAD.MOV R13, RZ, RZ, -R22 ;  /* 0x000000ffff0d7224 */ /* 0x000fe200078e0a16 */
[----:B------:R-:W-:Y:S01]  /*15a0*/  DMUL.RP R16, R24, R16 ;  /* 0x0000001018107228 */ /* 0x000fe20000008000 */
[----:B------:R-:W-:-:S06]  /*15b0*/  IMAD.MOV.U32 R12, RZ, RZ, RZ ;  /* 0x000000ffff0c7224 */ /* 0x000fcc00078e00ff */
[----:B------:R-:W-:-:S03]  /*15c0*/  DFMA R12, R20, -R12, R24 ;  /* 0x8000000c140c722b */ /* 0x000fc60000000018 */
[----:B------:R-:W-:-:S03]  /*15d0*/  LOP3.LUT R15, R17, R15, RZ, 0x3c, !PT ;  /* 0x0000000f110f7212 */ /* 0x000fc600078e3cff */
[----:B------:R-:W-:-:S04]  /*15e0*/  IADD3 R12, PT, PT, -R22, -0x43300000, RZ ;  /* 0xbcd00000160c7810 */ /* 0x000fc80007ffe1ff */
[----:B------:R-:W-:-:S04]  /*15f0*/  FSETP.NEU.AND P0, PT, |R13|, R12, PT ;  /* 0x0000000c0d00720b */ /* 0x000fc80003f0d200 */
[----:B------:R-:W-:Y:S02]  /*1600*/  FSEL R20, R16, R20, !P0 ;  /* 0x0000001410147208 */ /* 0x000fe40004000000 */
[----:B------:R-:W-:Y:S01]  /*1610*/  FSEL R21, R15, R21, !P0 ;  /* 0x000000150f157208 */ /* 0x000fe20004000000 */
[----:B------:R-:W-:Y:S06]  /*1620*/  BRA `(.L_x_178) ;  /* 0x0000000000547947 */ /* 0x000fec0003800000 */
.L_x_177:
[----:B------:R-:W-:-:S14]  /*1630*/  DSETP.NAN.AND P0, PT, R16, R16, PT ;  /* 0x000000101000722a */ /* 0x000fdc0003f08000 */
[----:B------:R-:W-:Y:S05]  /*1640*/  @P0 BRA `(.L_x_179) ;  /* 0x0000000000440947 */ /* 0x000fea0003800000 */
[----:B------:R-:W-:-:S14]  /*1650*/  DSETP.NAN.AND P0, PT, R14, R14, PT ;  /* 0x0000000e0e00722a */ /* 0x000fdc0003f08000 */
[----:B------:R-:W-:Y:S05]  /*1660*/  @P0 BRA `(.L_x_180) ;  /* 0x0000000000300947 */ /* 0x000fea0003800000 */
[----:B------:R-:W-:Y:S01]  /*1670*/  ISETP.NE.AND P0, PT, R22, R33, PT ;  /* 0x000000211600720c */ /* 0x000fe20003f05270 */
[----:B------:R-:W-:Y:S01]  /*1680*/  IMAD.MOV.U32 R20, RZ, RZ, 0x0 ;  /* 0x00000000ff147424 */ /* 0x000fe200078e00ff */
[----:B------:R-:W-:-:S11]  /*1690*/  MOV R21, 0xfff80000 ;  /* 0xfff8000000157802 */ /* 0x000fd60000000f00 */
[----:B------:R-:W-:Y:S05]  /*16a0*/  @!P0 BRA `(.L_x_178) ;  /* 0x0000000000348947 */ /* 0x000fea0003800000 */
[----:B------:R-:W-:Y:S02]  /*16b0*/  ISETP.NE.AND P0, PT, R22, 0x7ff00000, PT ;  /* 0x7ff000001600780c */ /* 0x000fe40003f05270 */
[----:B------:R-:W-:Y:S02]  /*16c0*/  LOP3.LUT R21, R17, 0x80000000, R15, 0x48, !PT ;  /* 0x8000000011157812 */ /* 0x000fe400078e480f */
[----:B------:R-:W-:-:S13]  /*16d0*/  ISETP.EQ.OR P0, PT, R33, RZ, !P0 ;  /* 0x000000ff2100720c */ /* 0x000fda0004702670 */
[----:B------:R-:W-:Y:S01]  /*16e0*/  @P0 LOP3.LUT R12, R21, 0x7ff00000, RZ, 0xfc, !PT ;  /* 0x7ff00000150c0812 */ /* 0x000fe200078efcff */
[----:B------:R-:W-:Y:S02]  /*16f0*/  @!P0 IMAD.MOV.U32 R20, RZ, RZ, RZ ;  /* 0x000000ffff148224 */ /* 0x000fe400078e00ff */
[----:B------:R-:W-:Y:S02]  /*1700*/  @P0 IMAD.MOV.U32 R20, RZ, RZ, RZ ;  /* 0x000000ffff140224 */ /* 0x000fe400078e00ff */
[----:B------:R-:W-:Y:S01]  /*1710*/  @P0 IMAD.MOV.U32 R21, RZ, RZ, R12 ;  /* 0x000000ffff150224 */ /* 0x000fe200078e000c */
[----:B------:R-:W-:Y:S06]  /*1720*/  BRA `(.L_x_178) ;  /* 0x0000000000147947 */ /* 0x000fec0003800000 */
.L_x_180:
[----:B------:R-:W-:Y:S01]  /*1730*/  LOP3.LUT R21, R15, 0x80000, RZ, 0xfc, !PT ;  /* 0x000800000f157812 */ /* 0x000fe200078efcff */
[----:B------:R-:W-:Y:S01]  /*1740*/  IMAD.MOV.U32 R20, RZ, RZ, R14 ;  /* 0x000000ffff147224 */ /* 0x000fe200078e000e */
[----:B------:R-:W-:Y:S06]  /*1750*/  BRA `(.L_x_178) ;  /* 0x0000000000087947 */ /* 0x000fec0003800000 */
.L_x_179:
[----:B------:R-:W-:Y:S01]  /*1760*/  LOP3.LUT R21, R17, 0x80000, RZ, 0xfc, !PT ;  /* 0x0008000011157812 */ /* 0x000fe200078efcff */
[----:B------:R-:W-:-:S07]  /*1770*/  IMAD.MOV.U32 R20, RZ, RZ, R16 ;  /* 0x000000ffff147224 */ /* 0x000fce00078e0010 */
.L_x_178:
[----:B------:R-:W-:Y:S05]  /*1780*/  BSYNC.RECONVERGENT B3 ;  /* 0x0000000000037941 */ /* 0x000fea0003800200 */
.L_x_176:
[----:B------:R-:W-:Y:S01]  /*1790*/  MOV R12, R0 ;  /* 0x00000000000c7202 */ /* 0x000fe20000000f00 */
[----:B------:R-:W-:-:S04]  /*17a0*/  IMAD.MOV.U32 R13, RZ, RZ, 0x0 ;  /* 0x00000000ff0d7424 */ /* 0x000fc800078e00ff */
[----:B------:R-:W-:Y:S05]  /*17b0*/  RET.REL.NODEC R12 `(_ZN2at6native58_GLOBAL__N__9a069279_25_AdaptiveAveragePooling_cu_ef17039c33atomic_adaptive_average_gradinputIdEEvPT_PKS3_iiii) ;  /* 0xffffffe80c107950 */ /* 0x000fea0003c3ffff */
        .weak           $__internal_9_$__cuda_sm20_div_s64
        .type           $__internal_9_$__cuda_sm20_div_s64,@function
        .size           $__internal_9_$__cuda_sm20_div_s64,(.L_x_592 - $__internal_9_$__cuda_sm20_div_s64)
$__internal_9_$__cuda_sm20_div_s64:
        /* <DEDUP_REMOVED lines=17> */
[-C--:B------:R-:W-:Y:S02]  /*18d0*/  IMAD R29, R15, R25.reuse, RZ ;  /* 0x000000190f1d7224 */ /* 0x080fe400078e02ff */
[----:B------:R-:W-:-:S04]  /*18e0*/  IMAD.WIDE.U32 R16, P0, R14, R25, R16 ;  /* 0x000000190e107225 */ /* 0x000fc80007800010 */
[----:B------:R-:W-:-:S04]  /*18f0*/  IMAD.HI.U32 R16, P1, R15, R23, R16 ;  /* 0x000000170f107227 */ /* 0x000fc80007820010 */
[----:B------:R-:W-:Y:S01]  /*1900*/  IMAD.HI.U32 R23, R15, R25, RZ ;  /* 0x000000190f177227 */ /* 0x000fe200078e00ff */
[----:B------:R-:W-:-:S04]  /*1910*/  IADD3 R17, P2, PT, R29, R16, RZ ;  /* 0x000000101d117210 */ /* 0x000fc80007f5e0ff */
[----:B------:R-:W-:Y:S01]  /*1920*/  IADD3.X R23, PT, PT, R23, R15, RZ, P0, !PT ;  /* 0x0000000f17177210 */ /* 0x000fe200007fe4ff */
[----:B------:R-:W-:-:S03]  /*1930*/  IMAD.WIDE.U32 R14, R17, R12, RZ ;  /* 0x0000000c110e7225 */ /* 0x000fc600078e00ff */
[----:B------:R-:W-:Y:S01]  /*1940*/  IADD3.X R23, PT, PT, RZ, RZ, R23, P2, P1 ;  /* 0x000000ffff177210 */ /* 0x000fe200017e2417 */
[----:B------:R-:W-:Y:S01]  /*1950*/  IMAD R15, R17, R13, R15 ;  /* 0x0000000d110f7224 */ /* 0x000fe200078e020f */
[----:B------:R-:W-:-:S03]  /*1960*/  IADD3 R25, P0, PT, RZ, -R14, RZ ;  /* 0x8000000eff197210 */ /* 0x000fc60007f1e0ff */
[----:B------:R-:W-:Y:S02]  /*1970*/  IMAD R15, R23, R12, R15 ;  /* 0x0000000c170f7224 */ /* 0x000fe400078e020f */
[----:B------:R-:W-:-:S04]  /*1980*/  IMAD.HI.U32 R16, R17, R25, RZ ;  /* 0x0000001911107227 */ /* 0x000fc800078e00ff */
[----:B------:R-:W-:Y:S01]  /*1990*/  IMAD.X R14, RZ, RZ, ~R15, P0 ;  /* 0x000000ffff0e7224 */ /* 0x000fe200000e0e0f */
[----:B------:R-:W-:-:S03]  /*19a0*/  IADD3 R15, P4, PT, RZ, -R20, RZ ;  /* 0x80000014ff0f7210 */ /* 0x000fc60007f9e0ff */
[----:B------:R-:W-:-:S04]  /*19b0*/  IMAD.WIDE.U32 R16, P0, R17, R14, R16 ;  /* 0x0000000e11107225 */ /* 0x000fc80007800010 */
[----:B------:R-:W-:Y:S01]  /*19c0*/  IMAD.HI.U32 R16, P1, R23, R25, R16 ;  /* 0x0000001917107227 */ /* 0x000fe20007820010 */
[----:B------:R-:W-:-:S03]  /*19d0*/  SEL R17, R15, R20, !P3 ;  /* 0x000000140f117207 */ /* 0x000fc60005800000 */
[CC--:B------:R-:W-:Y:S02]  /*19e0*/  IMAD R25, R23.reuse, R14.reuse, RZ ;  /* 0x0000000e17197224 */ /* 0x0c0fe400078e02ff */
[----:B------:R-:W-:-:S03]  /*19f0*/  IMAD.HI.U32 R14, R23, R14, RZ ;  /* 0x0000000e170e7227 */ /* 0x000fc600078e00ff */
[----:B------:R-:W-:Y:S01]  /*1a00*/  IADD3 R16, P2, PT, R25, R16, RZ ;  /* 0x0000001019107210 */ /* 0x000fe20007f5e0ff */
[----:B------:R-:W-:Y:S02]  /*1a10*/  IMAD.X R20, RZ, RZ, ~R21, P4 ;  /* 0x000000ffff147224 */ /* 0x000fe400020e0e15 */
[----:B------:R-:W-:Y:S02]  /*1a20*/  IMAD.X R15, R14, 0x1, R23, P0 ;  /* 0x000000010e0f7824 */ /* 0x000fe400000e0617 */
        /* <DEDUP_REMOVED lines=9> */
[----:B------:R-:W-:-:S04]  /*1ac0*/  IADD3 R25, P1, PT, R25, R14, RZ ;  /* 0x0000000e19197210 */ /* 0x000fc80007f3e0ff */
[----:B------:R-:W-:Y:S01]  /*1ad0*/  IADD3.X R16, PT, PT, R16, RZ, RZ, P0, !PT ;  /* 0x000000ff10107210 */ /* 0x000fe200007fe4ff */
[----:B------:R-:W-:-:S04]  /*1ae0*/  IMAD.WIDE.U32 R14, R25, R12, RZ ;  /* 0x0000000c190e7225 */ /* 0x000fc800078e00ff */
[----:B------:R-:W-:Y:S01]  /*1af0*/  IMAD.X R29, RZ, RZ, R16, P1 ;  /* 0x000000ffff1d7224 */ /* 0x000fe200008e0610 */
[----:B------:R-:W-:Y:S01]  /*1b00*/  IADD3 R31, P1, PT, -R14, R17, RZ ;  /* 0x000000110e1f7210 */ /* 0x000fe20007f3e1ff */
[----:B------:R-:W-:-:S03]  /*1b10*/  IMAD R15, R25, R13, R15 ;  /* 0x0000000d190f7224 */ /* 0x000fc600078e020f */
[-C--:B------:R-:W-:Y:S01]  /*1b20*/  ISETP.GE.U32.AND P0, PT, R31, R12.reuse, PT ;  /* 0x0000000c1f00720c */ /* 0x080fe20003f06070 */
[----:B------:R-:W-:-:S04]  /*1b30*/  IMAD R14, R29, R12, R15 ;  /* 0x0000000c1d0e7224 */ /* 0x000fc800078e020f */
[----:B------:R-:W-:Y:S01]  /*1b40*/  IMAD.X R23, R23, 0x1, ~R14, P1 ;  /* 0x0000000117177824 */ /* 0x000fe200008e0e0e */
[----:B------:R-:W-:Y:S01]  /*1b50*/  IADD3 R15, P1, PT, R31, -R12, RZ ;  /* 0x8000000c1f0f7210 */ /* 0x000fe20007f3e0ff */
[----:B------:R-:W-:-:S03]  /*1b60*/  VIADD R14, R25, 0x1 ;  /* 0x00000001190e7836 */ /* 0x000fc60000000000 */
[C---:B------:R-:W-:Y:S01]  /*1b70*/  ISETP.GE.U32.AND.EX P0, PT, R23.reuse, R13, PT, P0 ;  /* 0x0000000d1700720c */ /* 0x040fe20003f06100 */
[----:B------:R-:W-:Y:S01]  /*1b80*/  IMAD.X R17, R23, 0x1, ~R13, P1 ;  /* 0x0000000117117824 */ /* 0x000fe200008e0e0d */
[----:B------:R-:W-:Y:S02]  /*1b90*/  ISETP.GE.AND P1, PT, R21, RZ, PT ;  /* 0x000000ff1500720c */ /* 0x000fe40003f26270 */
[----:B------:R-:W-:Y:S02]  /*1ba0*/  SEL R15, R15, R31, P0 ;  /* 0x0000001f0f0f7207 */ /* 0x000fe40000000000 */
[----:B------:R-:W-:Y:S02]  /*1bb0*/  SEL R17, R17, R23, P0 ;  /* 0x0000001711117207 */ /* 0x000fe40000000000 */
[----:B------:R-:W-:Y:S02]  /*1bc0*/  SEL R14, R14, R25, P0 ;  /* 0x000000190e0e7207 */ /* 0x000fe40000000000 */
[----:B------:R-:W-:-:S02]  /*1bd0*/  ISETP.GE.U32.AND P0, PT, R15, R12, PT ;  /* 0x0000000c0f00720c */ /* 0x000fc40003f06070 */
[----:B------:R-:W-:Y:S02]  /*1be0*/  IADD3 R15, PT, PT, R14, 0x1, RZ ;  /* 0x000000010e0f7810 */ /* 0x000fe40007ffe0ff */
[----:B------:R-:W-:Y:S01]  /*1bf0*/  ISETP.GE.U32.AND.EX P0, PT, R17, R13, PT, P0 ;  /* 0x0000000d1100720c */ /* 0x000fe20003f06100 */
[----:B------:R-:W-:-:S03]  /*1c00*/  IMAD.MOV.U32 R13, RZ, RZ, 0x0 ;  /* 0x00000000ff0d7424 */ /* 0x000fc600078e00ff */
[----:B------:R-:W-:Y:S02]  /*1c10*/  SEL R15, R15, R14, P0 ;  /* 0x0000000e0f0f7207 */ /* 0x000fe40000000000 */
[----:B------:R-:W-:-:S03]  /*1c20*/  ISETP.NE.U32.AND P0, PT, R19, RZ, PT ;  /* 0x000000ff1300720c */ /* 0x000fc60003f05070 */
[----:B------:R-:W-:Y:S01]  /*1c30*/  IMAD.MOV R12, RZ, RZ, -R15 ;  /* 0x000000ffff0c7224 */ /* 0x000fe200078e0a0f */
[----:B------:R-:W-:-:S04]  /*1c40*/  ISETP.NE.AND.EX P0, PT, R18, RZ, PT, P0 ;  /* 0x000000ff1200720c */ /* 0x000fc80003f05300 */
[----:B------:R-:W-:Y:S01]  /*1c50*/  SEL R15, R12, R15, !P1 ;  /* 0x0000000f0c0f7207 */ /* 0x000fe20004800000 */
[----:B------:R-:W-:-:S03]  /*1c60*/  IMAD.MOV.U32 R12, RZ, RZ, R0 ;  /* 0x000000ffff0c7224 */ /* 0x000fc600078e0000 */
[----:B------:R-:W-:Y:S01]  /*1c70*/  SEL R15, R15, 0xffffffff, P0 ;  /* 0xffffffff0f0f7807 */ /* 0x000fe20000000000 */
[----:B------:R-:W-:Y:S06]  /*1c80*/  RET.REL.NODEC R12 `(_ZN2at6native58_GLOBAL__N__9a069279_25_AdaptiveAveragePooling_cu_ef17039c33atomic_adaptive_average_gradinputIdEEvPT_PKS3_iiii) ;  /* 0xffffffe00cdc7950 */ /* 0x000fec0003c3ffff */
.L_x_181:
        /* <DEDUP_REMOVED lines=15> */
.L_x_592:


//--------------------- .text._ZN2at6native58_GLOBAL__N__9a069279_25_AdaptiveAveragePooling_cu_ef17039c31adaptive_average_gradinput_nhwcIiN3c108BFloat16EEEvPT0_PKS5_iiiiiiiiT_S9_S9_S9_ --------------------------
	.section	.text._ZN2at6native58_GLOBAL__N__9a069279_25_AdaptiveAveragePooling_cu_ef17039c31adaptive_average_gradinput_nhwcIiN3c108BFloat16EEEvPT0_PKS5_iiiiiiiiT_S9_S9_S9_,"ax",@progbits
	.align	128
.text._ZN2at6native58_GLOBAL__N__9a069279_25_AdaptiveAveragePooling_cu_ef17039c31adaptive_average_gradinput_nhwcIiN3c108BFloat16EEEvPT0_PKS5_iiiiiiiiT_S9_S9_S9_:
        .type           _ZN2at6native58_GLOBAL__N__9a069279_25_AdaptiveAveragePooling_cu_ef17039c31adaptive_average_gradinput_nhwcIiN3c108BFloat16EEEvPT0_PKS5_iiiiiiiiT_S9_S9_S9_,@function
        .size           _ZN2at6native58_GLOBAL__N__9a069279_25_AdaptiveAveragePooling_cu_ef17039c31adaptive_average_gradinput_nhwcIiN3c108BFloat16EEEvPT0_PKS5_iiiiiiiiT_S9_S9_S9_,(.L_x_595 - _ZN2at6native58_GLOBAL__N__9a069279_25_AdaptiveAveragePooling_cu_ef17039c31adaptive_average_gradinput_nhwcIiN3c108BFloat16EEEvPT0_PKS5_iiiiiiiiT_S9_S9_S9_)
        .other          _ZN2at6native58_GLOBAL__N__9a069279_25_AdaptiveAveragePooling_cu_ef17039c31adaptive_average_gradinput_nhwcIiN3c108BFloat16EEEvPT0_PKS5_iiiiiiiiT_S9_S9_S9_,@"STO_CUDA_ENTRY STV_DEFAULT"
_ZN2at6native58_GLOBAL__N__9a069279_25_AdaptiveAveragePooling_cu_ef17039c31adaptive_average_gradinput_nhwcIiN3c108BFloat16EEEvPT0_PKS5_iiiiiiiiT_S9_S9_S9_:
[----:B------:R-:W-:Y:S01]  /*0000*/  LDC R1, c[0x0][0x37c] ;  /* 0x0000df00ff017b82 */ /* 0x000fe20000000800 */
[----:B------:R-:W0:Y:S07]  /*0010*/  S2R R2, SR_TID.Y ;  /* 0x0000000000027919 */ /* 0x000e2e0000002200 */
[----:B------:R-:W1:Y:S01]  /*0020*/  LDC R0, c[0x0][0x360] ;  /* 0x0000d800ff007b82 */ /* 0x000e620000000800 */
[----:B------:R-:W1:Y:S01]  /*0030*/  LDCU UR6, c[0x0][0x364] ;  /* 0x00006c80ff0677ac */ /* 0x000e620008000800 */
[----:B------:R-:W-:Y:S01]  /*0040*/  BSSY.RECONVERGENT B0, `(.L_x_182) ;  /* 0x0000116000007945 */ /* 0x000fe20003800200 */
[----:B------:R-:W0:Y:S01]  /*0050*/  S2R R3, SR_TID.Z ;  /* 0x0000000000037919 */ /* 0x000e220000002300 */
[----:B------:R-:W2:Y:S01]  /*0060*/  LDCU UR4, c[0x0][0x39c] ;  /* 0x00007380ff0477ac */ /* 0x000ea20008000800 */
[----:B------:R-:W3:Y:S03]  /*0070*/  S2R R5, SR_TID.X ;  /* 0x0000000000057919 */ /* 0x000ee60000002100 */
[----:B------:R-:W4:Y:S01]  /*0080*/  S2UR UR5, SR_CgaCtaId ;  /* 0x00000000000579c3 */ /* 0x000f220000008800 */
[----:B------:R-:W5:Y:S01]  /*0090*/  LDCU UR7, c[0x0][0x368] ;  /* 0x00006d00ff0777ac */ /* 0x000f620008000800 */
[----:B------:R-:W0:Y:S01]  /*00a0*/  LDCU UR9, c[0x0][0x3a4] ;  /* 0x00007480ff0977ac */ /* 0x000e220008000800 */
[----:B------:R-:W0:Y:S01]  /*00b0*/  LDCU UR8, c[0x0][0x3a4] ;  /* 0x00007480ff0877ac */ /* 0x000e220008000800 */
[----:B------:R-:W0:Y:S01]  /*00c0*/  LDCU UR10, c[0x0][0x39c] ;  /* 0x00007380ff0a77ac */ /* 0x000e220008000800 */
[----:B--2---:R-:W-:Y:S01]  /*00d0*/  IMAD.U32 R8, RZ, RZ, UR4 ;  /* 0x00000004ff087e24 */ /* 0x004fe2000f8e00ff */
[----:B------:R-:W-:Y:S01]  /*00e0*/  UMOV UR4, 0x400 ;  /* 0x0000040000047882 */ /* 0x000fe20000000000 */
[----:B-1----:R-:W-:Y:S01]  /*00f0*/  IMAD R4, R0, UR6, RZ ;  /* 0x0000000600047c24 */ /* 0x002fe2000f8e02ff */
[----:B------:R-:W1:Y:S03]  /*0100*/  LDCU UR11, c[0x0][0x39c] ;  /* 0x00007380ff0b77ac */ /* 0x000e660008000800 */
[----:B-----5:R-:W-:Y:S01]  /*0110*/  IMAD R4, R4, UR7, RZ ;  /* 0x0000000704047c24 */ /* 0x020fe2000f8e02ff */
[----:B----4-:R-:W-:Y:S01]  /*0120*/  ULEA UR4, UR5, UR4, 0x18 ;  /* 0x0000000405047291 */ /* 0x010fe2000f8ec0ff */
[----:B0-----:R-:W-:-:S05]  /*0130*/  IMAD R7, R3, UR6, R2 ;  /* 0x0000000603077c24 */ /* 0x001fca000f8e0202 */
[----:B------:R-:W-:Y:S01]  /*0140*/  LEA R6, R8, UR4, 0x2 ;  /* 0x0000000408067c11 */ /* 0x000fe2000f8e10ff */
[----:B---3--:R-:W-:-:S05]  /*0150*/  IMAD R9, R7, R0, R5 ;  /* 0x0000000007097224 */ /* 0x008fca00078e0205 */
[----:B------:R-:W-:-:S13]  /*0160*/  ISETP.GE.AND P0, PT, R9, R8, PT ;  /* 0x000000080900720c */ /* 0x000fda0003f06270 */
[----:B-1----:R-:W-:Y:S05]  /*0170*/  @P0 BRA `(.L_x_183) ;  /* 0x0000001000080947 */ /* 0x002fea0003800000 */
[----:B------:R-:W0:Y:S01]  /*0180*/  I2F.U32.RP R14, R4 ;  /* 0x00000004000e7306 */ /* 0x000e220000209000 */
[----:B------:R-:W-:Y:S01]  /*0190*/  VIADD R13, R3, UR7 ;  /* 0x00000007030d7c36 */ /* 0x000fe20008000000 */
[----:B------:R-:W-:Y:S01]  /*01a0*/  IADD3 R15, PT, PT, RZ, -R4, RZ ;  /* 0x80000004ff0f7210 */ /* 0x000fe20007ffe0ff */
[----:B------:R-:W-:Y:S01]  /*01b0*/  BSSY.RECONVERGENT B1, `(.L_x_184) ;  /* 0x000005d000017945 */ /* 0x000fe20003800200 */
[----:B------:R-:W-:Y:S01]  /*01c0*/  ISETP.NE.U32.AND P2, PT, R4, RZ, PT ;  /* 0x000000ff0400720c */ /* 0x000fe20003f45070 */
[----:B------:R-:W-:-:S04]  /*01d0*/  IMAD R13, R13, UR6, R2 ;  /* 0x000000060d0d7c24 */ /* 0x000fc8000f8e0202 */
[----:B------:R-:W-:-:S05]  /*01e0*/  IMAD R13, R13, R0, R5 ;  /* 0x000000000d0d7224 */ /* 0x000fca00078e0205 */
[CC--:B------:R-:W-:Y:S01]  /*01f0*/  ISETP.GE.U32.AND P0, PT, R13.reuse, R8.reuse, PT ;  /* 0x000000080d00720c */ /* 0x0c0fe20003f06070 */
[----:B0-----:R-:W0:Y:S01]  /*0200*/  MUFU.RCP R14, R14 ;  /* 0x0000000e000e7308 */ /* 0x001e220000001000 */
[----:B------:R-:W-:Y:S01]  /*0210*/  VIMNMX.U32 R12, PT, PT, R13, R8, !PT ;  /* 0x000000080d0c7248 */ /* 0x000fe20007fe0000 */
[----:B0-----:R-:W-:Y:S01]  /*0220*/  VIADD R10, R14, 0xffffffe ;  /* 0x0ffffffe0e0a7836 */ /* 0x001fe20000000000 */
[----:B------:R-:W-:-:S05]  /*0230*/  SEL R14, RZ, 0x1, P0 ;  /* 0x00000001ff0e7807 */ /* 0x000fca0000000000 */
[----:B------:R0:W1:Y:S01]  /*0240*/  F2I.FTZ.U32.TRUNC.NTZ R11, R10 ;  /* 0x0000000a000b7305 */ /* 0x000062000021f000 */
[----:B------:R-:W-:Y:S01]  /*0250*/  IADD3 R13, PT, PT, R12, -R13, -R14 ;  /* 0x8000000d0c0d7210 */ /* 0x000fe20007ffe80e */
[----:B------:R-:W-:Y:S02]  /*0260*/  VIADD R12, R8, 0xffffffff ;  /* 0xffffffff080c7836 */ /* 0x000fe40000000000 */
[----:B0-----:R-:W-:Y:S02]  /*0270*/  IMAD.MOV.U32 R10, RZ, RZ, RZ ;  /* 0x000000ffff0a7224 */ /* 0x001fe400078e00ff */
[----:B-1----:R-:W-:-:S04]  /*0280*/  IMAD R15, R15, R11, RZ ;  /* 0x0000000b0f0f7224 */ /* 0x002fc800078e02ff */
[----:B------:R-:W-:-:S06]  /*0290*/  IMAD.HI.U32 R16, R11, R15, R10 ;  /* 0x0000000f0b107227 */ /* 0x000fcc00078e000a */
[----:B------:R-:W-:-:S04]  /*02a0*/  IMAD.HI.U32 R11, R16, R13, RZ ;  /* 0x0000000d100b7227 */ /* 0x000fc800078e00ff */
[----:B------:R-:W-:-:S04]  /*02b0*/  IMAD.MOV R10, RZ, RZ, -R11 ;  /* 0x000000ffff0a7224 */ /* 0x000fc800078e0a0b */
[----:B------:R-:W-:-:S05]  /*02c0*/  IMAD R13, R4, R10, R13 ;  /* 0x0000000a040d7224 */ /* 0x000fca00078e020d */
[----:B------:R-:W-:-:S13]  /*02d0*/  ISETP.GE.U32.AND P0, PT, R13, R4, PT ;  /* 0x000000040d00720c */ /* 0x000fda0003f06070 */
[----:B------:R-:W-:Y:S01]  /*02e0*/  @P0 IMAD.IADD R13, R13, 0x1, -R4 ;  /* 0x000000010d0d0824 */ /* 0x000fe200078e0a04 */
[----:B------:R-:W-:-:S04]  /*02f0*/  @P0 IADD3 R11, PT, PT, R11, 0x1, RZ ;  /* 0x000000010b0b0810 */ /* 0x000fc80007ffe0ff */
[----:B------:R-:W-:Y:S02]  /*0300*/  ISETP.GE.U32.AND P1, PT, R13, R4, PT ;  /* 0x000000040d00720c */ /* 0x000fe40003f26070 */
[----:B------:R-:W-:-:S11]  /*0310*/  MOV R13, R9 ;  /* 0x00000009000d7202 */ /* 0x000fd60000000f00 */
[----:B------:R-:W-:Y:S01]  /*0320*/  @P1 VIADD R11, R11, 0x1 ;  /* 0x000000010b0b1836 */ /* 0x000fe20000000000 */
[----:B------:R-:W-:-:S05]  /*0330*/  @!P2 LOP3.LUT R11, RZ, R4, RZ, 0x33, !PT ;  /* 0x00000004ff0ba212 */ /* 0x000fca00078e33ff */
[----:B------:R-:W-:-:S05]  /*0340*/  IMAD.IADD R10, R14, 0x1, R11 ;  /* 0x000000010e0a7824 */ /* 0x000fca00078e020b */
[C---:B------:R-:W-:Y:S02]  /*0350*/  LOP3.LUT R11, R10.reuse, 0x3, RZ, 0xc0, !PT ;  /* 0x000000030a0b7812 */ /* 0x040fe400078ec0ff */
[----:B------:R-:W-:Y:S02]  /*0360*/  ISETP.GE.U32.AND P0, PT, R10, 0x3, PT ;  /* 0x000000030a00780c */ /* 0x000fe40003f06070 */
[----:B------:R-:W-:-:S13]  /*0370*/  ISETP.NE.AND P1, PT, R11, 0x3, PT ;  /* 0x000000030b00780c */ /* 0x000fda0003f25270 */
[----:B------:R-:W-:Y:S05]  /*0380*/  @!P1 BRA `(.L_x_185) ;  /* 0x0000000000fc9947 */ /* 0x000fea0003800000 */
[----:B------:R-:W-:Y:S01]  /*0390*/  IABS R14, R8 ;  /* 0x00000008000e7213 */ /* 0x000fe20000000000 */
[----:B------:R-:W-:Y:S02]  /*03a0*/  VIADD R16, R10, 0x1 ;  /* 0x000000010a107836 */ /* 0x000fe40000000000 */
[----:B------:R-:W-:Y:S02]  /*03b0*/  HFMA2 R15, -RZ, RZ, 0, 0 ;  /* 0x00000000ff0f7431 */ /* 0x000fe400000001ff */
[----:B------:R-:W-:Y:S01]  /*03c0*/  IMAD.MOV.U32 R10, RZ, RZ, RZ ;  /* 0x000000ffff0a7224 */ /* 0x000fe200078e00ff */
[----:B------:R-:W0:Y:S01]  /*03d0*/  I2F.RP R8, R14 ;  /* 0x0000000e00087306 */ /* 0x000e220000209400 */
[----:B------:R-:W-:-:S07]  /*03e0*/  LOP3.LUT R16, R16, 0x3, RZ, 0xc0, !PT ;  /* 0x0000000310107812 */ /* 0x000fce00078ec0ff */
[----:B0-----:R-:W0:Y:S02]  /*03f0*/  MUFU.RCP R8, R8 ;  /* 0x0000000800087308 */ /* 0x001e240000001000 */
[----:B0-----:R-:W-:-:S06]  /*0400*/  VIADD R11, R8, 0xffffffe ;  /* 0x0ffffffe080b7836 */ /* 0x001fcc0000000000 */
[----:B------:R-:W0:Y:S02]  /*0410*/  F2I.FTZ.U32.TRUNC.NTZ R11, R11 ;  /* 0x0000000b000b7305 */ /* 0x000e24000021f000 */
[----:B0-----:R-:W-:-:S04]  /*0420*/  IMAD.MOV R13, RZ, RZ, -R11 ;  /* 0x000000ffff0d7224 */ /* 0x001fc800078e0a0b */
[----:B------:R-:W-:-:S04]  /*0430*/  IMAD R13, R13, R14, RZ ;  /* 0x0000000e0d0d7224 */ /* 0x000fc800078e02ff */
[----:B------:R-:W-:-:S04]  /*0440*/  IMAD.HI.U32 R10, R11, R13, R10 ;  /* 0x0000000d0b0a7227 */ /* 0x000fc800078e000a */
[----:B------:R-:W-:-:S07]  /*0450*/  IMAD.MOV.U32 R13, RZ, RZ, R9 ;  /* 0x000000ffff0d7224 */ /* 0x000fce00078e0009 */
.L_x_186:
[----:B------:R-:W-:Y:S01]  /*0460*/  IMAD.U32 R8, RZ, RZ, UR10 ;  /* 0x0000000aff087e24 */ /* 0x000fe2000f8e00ff */
[----:B------:R-:W-:Y:S01]  /*0470*/  IADD3 R15, PT, PT, R15, 0x1, RZ ;  /* 0x000000010f0f7810 */ /* 0x000fe20007ffe0ff */
[----:B------:R-:W-:-:S03]  /*0480*/  IMAD R19, R13, UR8, RZ ;  /* 0x000000080d137c24 */ /* 0x000fc6000f8e02ff */
[-C--:B0-----:R-:W-:Y:S02]  /*0490*/  IABS R18, R8.reuse ;  /* 0x0000000800127213 */ /* 0x081fe40000000000 */
[----:B------:R-:W-:Y:S02]  /*04a0*/  IABS R23, R19 ;  /* 0x0000001300177213 */ /* 0x000fe40000000000 */
[----:B------:R-:W0:Y:S01]  /*04b0*/  I2F.RP R20, R18 ;  /* 0x0000001200147306 */ /* 0x000e220000209400 */
[----:B------:R-:W-:Y:S02]  /*04c0*/  IADD3 R21, PT, PT, R12, UR8, R19 ;  /* 0x000000080c157c10 */ /* 0x000fe4000fffe013 */
[----:B------:R-:W-:Y:S01]  /*04d0*/  IMAD.HI.U32 R17, R10, R23, RZ ;  /* 0x000000170a117227 */ /* 0x000fe200078e00ff */
[----:B------:R-:W-:-:S03]  /*04e0*/  LOP3.LUT R19, R19, R8, RZ, 0x3c, !PT ;  /* 0x0000000813137212 */ /* 0x000fc600078e3cff */
[----:B------:R-:W-:Y:S01]  /*04f0*/  IMAD.MOV R10, RZ, RZ, -R17 ;  /* 0x000000ffff0a7224 */ /* 0x000fe200078e0a11 */
[----:B------:R-:W-:-:S03]  /*0500*/  ISETP.GE.AND P1, PT, R19, RZ, PT ;  /* 0x000000ff1300720c */ /* 0x000fc60003f26270 */
[----:B------:R-:W-:Y:S02]  /*0510*/  IMAD R23, R18, R10, R23 ;  /* 0x0000000a12177224 */ /* 0x000fe400078e0217 */
[----:B------:R-:W-:Y:S01]  /*0520*/  IMAD.MOV.U32 R10, RZ, RZ, RZ ;  /* 0x000000ffff0a7224 */ /* 0x000fe200078e00ff */
[----:B0-----:R-:W0:Y:S02]  /*0530*/  MUFU.RCP R20, R20 ;  /* 0x0000001400147308 */ /* 0x001e240000001000 */
[----:B------:R-:W-:-:S13]  /*0540*/  ISETP.GT.U32.AND P5, PT, R14, R23, PT ;  /* 0x000000170e00720c */ /* 0x000fda0003fa4070 */
[--C-:B------:R-:W-:Y:S02]  /*0550*/  @!P5 IMAD.IADD R23, R23, 0x1, -R18.reuse ;  /* 0x000000011717d824 */ /* 0x100fe400078e0a12 */
[----:B------:R-:W-:Y:S01]  /*0560*/  @!P5 VIADD R17, R17, 0x1 ;  /* 0x000000011111d836 */ /* 0x000fe20000000000 */
[----:B0-----:R-:W-:Y:S02]  /*0570*/  IADD3 R11, PT, PT, R20, 0xffffffe, RZ ;  /* 0x0ffffffe140b7810 */ /* 0x001fe40007ffe0ff */
[----:B------:R-:W-:Y:S02]  /*0580*/  IABS R20, R21 ;  /* 0x0000001500147213 */ /* 0x000fe40000000000 */
[----:B------:R-:W-:Y:S01]  /*0590*/  ISETP.GE.U32.AND P3, PT, R23, R14, PT ;  /* 0x0000000e1700720c */ /* 0x000fe20003f66070 */
[----:B------:R-:W-:Y:S01]  /*05a0*/  IMAD.MOV.U32 R14, RZ, RZ, R18 ;  /* 0x000000ffff0e7224 */ /* 0x000fe200078e0012 */
[----:B------:R-:W0:Y:S01]  /*05b0*/  F2I.FTZ.U32.TRUNC.NTZ R11, R11 ;  /* 0x0000000b000b7305 */ /* 0x000e22000021f000 */
[----:B------:R-:W-:-:S04]  /*05c0*/  LOP3.LUT R21, R21, R8, RZ, 0x3c, !PT ;  /* 0x0000000815157212 */ /* 0x000fc800078e3cff */
[----:B------:R-:W-:-:S06]  /*05d0*/  ISETP.GE.AND P2, PT, R21, RZ, PT ;  /* 0x000000ff1500720c */ /* 0x000fcc0003f46270 */
[----:B------:R-:W-:Y:S01]  /*05e0*/  @P3 VIADD R17, R17, 0x1 ;  /* 0x0000000111113836 */ /* 0x000fe20000000000 */
[----:B------:R-:W-:Y:S01]  /*05f0*/  ISETP.NE.AND P3, PT, R8, RZ, PT ;  /* 0x000000ff0800720c */ /* 0x000fe20003f65270 */
[----:B0-----:R-:W-:Y:S02]  /*0600*/  IMAD.MOV R25, RZ, RZ, -R11 ;  /* 0x000000ffff197224 */ /* 0x001fe400078e0a0b */
[----:B------:R-:W-:Y:S01]  /*0610*/  @!P1 IMAD.MOV R17, RZ, RZ, -R17 ;  /* 0x000000ffff119224 */ /* 0x000fe200078e0a11 */
[----:B------:R-:W-:Y:S01]  /*0620*/  ISETP.NE.AND P1, PT, R15, R16, PT ;  /* 0x000000100f00720c */ /* 0x000fe20003f25270 */
[----:B------:R-:W-:-:S04]  /*0630*/  IMAD R25, R25, R18, RZ ;  /* 0x0000001219197224 */ /* 0x000fc800078e02ff */
[----:B------:R-:W-:Y:S01]  /*0640*/  IMAD.HI.U32 R10, R11, R25, R10 ;  /* 0x000000190b0a7227 */ /* 0x000fe200078e000a */
[----:B------:R-:W-:-:S05]  /*0650*/  MOV R25, R20 ;  /* 0x0000001400197202 */ /* 0x000fca0000000f00 */
[----:B------:R-:W-:-:S04]  /*0660*/  IMAD.HI.U32 R11, R10, R25, RZ ;  /* 0x000000190a0b7227 */ /* 0x000fc800078e00ff */
[----:B------:R-:W-:-:S04]  /*0670*/  IMAD.MOV R20, RZ, RZ, -R11 ;  /* 0x000000ffff147224 */ /* 0x000fc800078e0a0b */
[----:B------:R-:W-:Y:S01]  /*0680*/  IMAD R23, R18, R20, R25 ;  /* 0x0000001412177224 */ /* 0x000fe200078e0219 */
[----:B------:R-:W-:-:S04]  /*0690*/  LOP3.LUT R20, RZ, R8, RZ, 0x33, !PT ;  /* 0x00000008ff147212 */ /* 0x000fc800078e33ff */
[----:B------:R-:W-:Y:S02]  /*06a0*/  ISETP.GT.U32.AND P6, PT, R14, R23, PT ;  /* 0x000000170e00720c */ /* 0x000fe40003fc4070 */
[----:B------:R-:W-:-:S11]  /*06b0*/  SEL R17, R20, R17, !P3 ;  /* 0x0000001114117207 */ /* 0x000fd60005800000 */
[----:B------:R-:W-:Y:S01]  /*06c0*/  @!P6 IADD3 R23, PT, PT, R23, -R18, RZ ;  /* 0x800000121717e210 */ /* 0x000fe20007ffe0ff */
[----:B------:R-:W-:Y:S01]  /*06d0*/  @!P6 VIADD R11, R11, 0x1 ;  /* 0x000000010b0be836 */ /* 0x000fe20000000000 */
[----:B------:R-:W-:Y:S02]  /*06e0*/  LEA R18, R13, UR4, 0x2 ;  /* 0x000000040d127c11 */ /* 0x000fe4000f8e10ff */
[----:B------:R-:W-:-:S03]  /*06f0*/  ISETP.GE.U32.AND P4, PT, R23, R14, PT ;  /* 0x0000000e1700720c */ /* 0x000fc60003f86070 */
[----:B------:R0:W-:Y:S10]  /*0700*/  STS [R18], R17 ;  /* 0x0000001112007388 */ /* 0x0001f40000000800 */
[----:B------:R-:W-:-:S05]  /*0710*/  @P4 IADD3 R11, PT, PT, R11, 0x1, RZ ;  /* 0x000000010b0b4810 */ /* 0x000fca0007ffe0ff */
[----:B------:R-:W-:-:S05]  /*0720*/  @!P2 IMAD.MOV R11, RZ, RZ, -R11 ;  /* 0x000000ffff0ba224 */ /* 0x000fca00078e0a0b */
[----:B------:R-:W-:Y:S01]  /*0730*/  SEL R11, R20, R11, !P3 ;  /* 0x0000000b140b7207 */ /* 0x000fe20005800000 */
[----:B------:R-:W-:Y:S02]  /*0740*/  IMAD R20, R13, 0x4, R6 ;  /* 0x000000040d147824 */ /* 0x000fe400078e0206 */
[----:B------:R-:W-:-:S03]  /*0750*/  IMAD.IADD R13, R4, 0x1, R13 ;  /* 0x00000001040d7824 */ /* 0x000fc600078e020d */
[----:B------:R0:W-:Y:S01]  /*0760*/  STS [R20], R11 ;  /* 0x0000000b14007388 */ /* 0x0001e20000000800 */
[----:B------:R-:W-:Y:S05]  /*0770*/  @P1 BRA `(.L_x_186) ;  /* 0xfffffffc00381947 */ /* 0x000fea000383ffff */
.L_x_185:
[----:B------:R-:W-:Y:S05]  /*0780*/  BSYNC.RECONVERGENT B1 ;  /* 0x0000000000017941 */ /* 0x000fea0003800200 */
.L_x_184:
[----:B------:R-:W-:Y:S05]  /*0790*/  @!P0 BRA `(.L_x_183) ;  /* 0x0000000800808947 */ /* 0x000fea0003800000 */
[----:B------:R-:W-:Y:S02]  /*07a0*/  IABS R14, R8 ;  /* 0x00000008000e7213 */ /* 0x000fe40000000000 */
[----:B------:R-:W-:Y:S02]  /*07b0*/  MOV R10, RZ ;  /* 0x000000ff000a7202 */ /* 0x000fe40000000f00 */
[----:B------:R-:W1:Y:S08]  /*07c0*/  I2F.RP R8, R14 ;  /* 0x0000000e00087306 */ /* 0x000e700000209400 */
[----:B-1----:R-:W0:Y:S02]  /*07d0*/  MUFU.RCP R8, R8 ;  /* 0x0000000800087308 */ /* 0x002e240000001000 */
[----:B0-----:R-:W-:-:S06]  /*07e0*/  VIADD R11, R8, 0xffffffe ;  /* 0x0ffffffe080b7836 */ /* 0x001fcc0000000000 */
[----:B------:R-:W0:Y:S02]  /*07f0*/  F2I.FTZ.U32.TRUNC.NTZ R11, R11 ;  /* 0x0000000b000b7305 */ /* 0x000e24000021f000 */
[----:B0-----:R-:W-:-:S04]  /*0800*/  IMAD.MOV R15, RZ, RZ, -R11 ;  /* 0x000000ffff0f7224 */ /* 0x001fc800078e0a0b */
[----:B------:R-:W-:-:S04]  /*0810*/  IMAD R15, R15, R14, RZ ;  /* 0x0000000e0f0f7224 */ /* 0x000fc800078e02ff */
[----:B------:R-:W-:-:S07]  /*0820*/  IMAD.HI.U32 R10, R11, R15, R10 ;  /* 0x0000000f0b0a7227 */ /* 0x000fce00078e000a */
.L_x_187:
[----:B------:R-:W-:Y:S02]  /*0830*/  IMAD.U32 R8, RZ, RZ, UR11 ;  /* 0x0000000bff087e24 */ /* 0x000fe4000f8e00ff */
[----:B------:R-:W-:Y:S02]  /*0840*/  IMAD R17, R13, UR9, RZ ;  /* 0x000000090d117c24 */ /* 0x000fe4000f8e02ff */
[----:B------:R-:W-:Y:S01]  /*0850*/  IMAD.IADD R25, R4, 0x1, R13 ;  /* 0x0000000104197824 */ /* 0x000fe200078e020d */
[-C--:B------:R-:W-:Y:S02]  /*0860*/  IABS R15, R8.reuse ;  /* 0x00000008000f7213 */ /* 0x080fe40000000000 */
[----:B------:R-:W-:Y:S01]  /*0870*/  IABS R27, R17 ;  /* 0x00000011001b7213 */ /* 0x000fe20000000000 */
[----:B------:R-:W-:Y:S01]  /*0880*/  IMAD R29, R25, UR9, RZ ;  /* 0x00000009191d7c24 */ /* 0x000fe2000f8e02ff */
[----:B------:R-:W0:Y:S01]  /*0890*/  I2F.RP R16, R15 ;  /* 0x0000000f00107306 */ /* 0x000e220000209400 */
[----:B------:R-:W-:Y:S01]  /*08a0*/  IADD3 R23, PT, PT, R12, UR9, R17 ;  /* 0x000000090c177c10 */ /* 0x000fe2000fffe011 */
[----:B------:R-:W-:Y:S01]  /*08b0*/  IMAD.IADD R25, R4, 0x1, R25 ;  /* 0x0000000104197824 */ /* 0x000fe200078e0219 */
[----:B------:R-:W-:Y:S01]  /*08c0*/  LOP3.LUT R17, R17, R8, RZ, 0x3c, !PT ;  /* 0x0000000811117212 */ /* 0x000fe200078e3cff */
[----:B------:R-:W-:-:S03]  /*08d0*/  IMAD.HI.U32 R21, R10, R27, RZ ;  /* 0x0000001b0a157227 */ /* 0x000fc600078e00ff */
[----:B------:R-:W-:Y:S01]  /*08e0*/  ISETP.GE.AND P3, PT, R17, RZ, PT ;  /* 0x000000ff1100720c */ /* 0x000fe20003f66270 */
[----:B------:R-:W-:-:S04]  /*08f0*/  IMAD.MOV R10, RZ, RZ, -R21 ;  /* 0x000000ffff0a7224 */ /* 0x000fc800078e0a15 */
[----:B------:R-:W-:Y:S02]  /*0900*/  IMAD R27, R15, R10, R27 ;  /* 0x0000000a0f1b7224 */ /* 0x000fe400078e021b */
[----:B------:R-:W-:Y:S01]  /*0910*/  IMAD.MOV.U32 R10, RZ, RZ, RZ ;  /* 0x000000ffff0a7224 */ /* 0x000fe200078e00ff */
[----:B0-----:R-:W0:Y:S02]  /*0920*/  MUFU.RCP R16, R16 ;  /* 0x0000001000107308 */ /* 0x001e240000001000 */
[----:B------:R-:W-:-:S13]  /*0930*/  ISETP.GT.U32.AND P4, PT, R14, R27, PT ;  /* 0x0000001b0e00720c */ /* 0x000fda0003f84070 */
[--C-:B------:R-:W-:Y:S01]  /*0940*/  @!P4 IMAD.IADD R27, R27, 0x1, -R15.reuse ;  /* 0x000000011b1bc824 */ /* 0x100fe200078e0a0f */
[----:B------:R-:W-:Y:S01]  /*0950*/  @!P4 IADD3 R21, PT, PT, R21, 0x1, RZ ;  /* 0x000000011515c810 */ /* 0x000fe20007ffe0ff */
[----:B0-----:R-:W-:Y:S01]  /*0960*/  VIADD R11, R16, 0xffffffe ;  /* 0x0ffffffe100b7836 */ /* 0x001fe20000000000 */
[----:B------:R-:W-:Y:S02]  /*0970*/  IABS R16, R23 ;  /* 0x0000001700107213 */ /* 0x000fe40000000000 */
[----:B------:R-:W-:Y:S01]  /*0980*/  ISETP.GE.U32.AND P0, PT, R27, R14, PT ;  /* 0x0000000e1b00720c */ /* 0x000fe20003f06070 */
[----:B------:R-:W-:Y:S01]  /*0990*/  IMAD.MOV.U32 R14, RZ, RZ, R15 ;  /* 0x000000ffff0e7224 */ /* 0x000fe200078e000f */
[----:B------:R-:W-:Y:S01]  /*09a0*/  IADD3 R27, PT, PT, R12, UR9, R29 ;  /* 0x000000090c1b7c10 */ /* 0x000fe2000fffe01d */
[----:B------:R-:W0:Y:S01]  /*09b0*/  F2I.FTZ.U32.TRUNC.NTZ R11, R11 ;  /* 0x0000000b000b7305 */ /* 0x000e22000021f000 */
[----:B------:R-:W-:-:S04]  /*09c0*/  LOP3.LUT R23, R23, R8, RZ, 0x3c, !PT ;  /* 0x0000000817177212 */ /* 0x000fc800078e3cff */
[----:B------:R-:W-:-:S05]  /*09d0*/  ISETP.GE.AND P1, PT, R23, RZ, PT ;  /* 0x000000ff1700720c */ /* 0x000fca0003f26270 */
[----:B------:R-:W-:Y:S01]  /*09e0*/  @P0 VIADD R21, R21, 0x1 ;  /* 0x0000000115150836 */ /* 0x000fe20000000000 */
[----:B0-----:R-:W-:-:S04]  /*09f0*/  IADD3 R18, PT, PT, RZ, -R11, RZ ;  /* 0x8000000bff127210 */ /* 0x001fc80007ffe0ff */
[----:B------:R-:W-:Y:S01]  /*0a00*/  @!P3 IADD3 R21, PT, PT, -R21, RZ, RZ ;  /* 0x000000ff1515b210 */ /* 0x000fe20007ffe1ff */
[----:B------:R-:W-:-:S04]  /*0a10*/  IMAD R19, R18, R15, RZ ;  /* 0x0000000f12137224 */ /* 0x000fc800078e02ff */
[----:B------:R-:W-:Y:S01]  /*0a20*/  IMAD.HI.U32 R10, R11, R19, R10 ;  /* 0x000000130b0a7227 */ /* 0x000fe200078e000a */
[----:B------:R-:W-:Y:S02]  /*0a30*/  IABS R11, R29 ;  /* 0x0000001d000b7213 */ /* 0x000fe40000000000 */
[----:B------:R-:W-:-:S03]  /*0a40*/  LOP3.LUT R29, R29, R8, RZ, 0x3c, !PT ;  /* 0x000000081d1d7212 */ /* 0x000fc600078e3cff */
[----:B------:R-:W-:Y:S01]  /*0a50*/  IMAD.HI.U32 R19, R10, R16, RZ ;  /* 0x000000100a137227 */ /* 0x000fe200078e00ff */
[----:B------:R-:W-:-:S03]  /*0a60*/  ISETP.GE.AND P2, PT, R29, RZ, PT ;  /* 0x000000ff1d00720c */ /* 0x000fc60003f46270 */
[----:B------:R-:W-:Y:S01]  /*0a70*/  IMAD R29, R25, UR9, RZ ;  /* 0x00000009191d7c24 */ /* 0x000fe2000f8e02ff */
[----:B------:R-:W-:-:S05]  /*0a80*/  IADD3 R18, PT, PT, -R19, RZ, RZ ;  /* 0x000000ff13127210 */ /* 0x000fca0007ffe1ff */
[----:B------:R-:W-:Y:S01]  /*0a90*/  IMAD R17, R15, R18, R16 ;  /* 0x000000120f117224 */ /* 0x000fe200078e0210 */
[----:B------:R-:W-:Y:S01]  /*0aa0*/  IABS R16, R27 ;  /* 0x0000001b00107213 */ /* 0x000fe20000000000 */
[----:B------:R-:W-:Y:S01]  /*0ab0*/  IMAD.HI.U32 R18, R10, R11, RZ ;  /* 0x0000000b0a127227 */ /* 0x000fe200078e00ff */
[----:B------:R-:W-:Y:S02]  /*0ac0*/  LOP3.LUT R27, R27, R8, RZ, 0x3c, !PT ;  /* 0x000000081b1b7212 */ /* 0x000fe400078e3cff */
[----:B------:R-:W-:Y:S01]  /*0ad0*/  ISETP.GT.U32.AND P6, PT, R14, R17, PT ;  /* 0x000000110e00720c */ /* 0x000fe20003fc4070 */
[----:B------:R-:W-:Y:S01]  /*0ae0*/  IMAD.MOV R20, RZ, RZ, -R18 ;  /* 0x000000ffff147224 */ /* 0x000fe200078e0a12 */
[----:B------:R-:W-:Y:S02]  /*0af0*/  ISETP.GE.AND P4, PT, R27, RZ, PT ;  /* 0x000000ff1b00720c */ /* 0x000fe40003f86270 */
[----:B------:R-:W-:Y:S01]  /*0b00*/  IABS R27, R29 ;  /* 0x0000001d001b7213 */ /* 0x000fe20000000000 */
[----:B------:R-:W-:Y:S01]  /*0b10*/  IMAD R23, R15, R20, R11 ;  /* 0x000000140f177224 */ /* 0x000fe200078e020b */
[----:B------:R-:W-:Y:S01]  /*0b20*/  IADD3 R20, PT, PT, R12, UR9, R29 ;  /* 0x000000090c147c10 */ /* 0x000fe2000fffe01d */
[----:B------:R-:W-:-:S03]  /*0b30*/  IMAD.HI.U32 R11, R10, R16, RZ ;  /* 0x000000100a0b7227 */ /* 0x000fc600078e00ff */
[----:B------:R-:W-:Y:S01]  /*0b40*/  ISETP.GT.U32.AND P5, PT, R14, R23, PT ;  /* 0x000000170e00720c */ /* 0x000fe20003fa4070 */
[----:B------:R-:W-:Y:S02]  /*0b50*/  IMAD.MOV R22, RZ, RZ, -R11 ;  /* 0x000000ffff167224 */ /* 0x000fe400078e0a0b */
[----:B------:R-:W-:Y:S02]  /*0b60*/  @!P6 IMAD.IADD R17, R17, 0x1, -R15 ;  /* 0x000000011111e824 */ /* 0x000fe400078e0a0f */
[----:B------:R-:W-:Y:S02]  /*0b70*/  IMAD R22, R15, R22, R16 ;  /* 0x000000160f167224 */ /* 0x000fe400078e0210 */
[----:B------:R-:W-:Y:S01]  /*0b80*/  @!P6 VIADD R19, R19, 0x1 ;  /* 0x000000011313e836 */ /* 0x000fe20000000000 */
[----:B------:R-:W-:Y:S02]  /*0b90*/  ISETP.GE.U32.AND P0, PT, R17, R14, PT ;  /* 0x0000000e1100720c */ /* 0x000fe40003f06070 */
[----:B------:R-:W-:-:S02]  /*0ba0*/  LOP3.LUT R17, R29, R8, RZ, 0x3c, !PT ;  /* 0x000000081d117212 */ /* 0x000fc400078e3cff */
[----:B------:R-:W-:Y:S01]  /*0bb0*/  ISETP.GT.U32.AND P6, PT, R14, R22, PT ;  /* 0x000000160e00720c */ /* 0x000fe20003fc4070 */
[----:B------:R-:W-:Y:S01]  /*0bc0*/  @!P5 IMAD.IADD R23, R23, 0x1, -R15 ;  /* 0x000000011717d824 */ /* 0x000fe200078e0a0f */
[----:B------:R-:W-:Y:S01]  /*0bd0*/  ISETP.GE.AND P3, PT, R17, RZ, PT ;  /* 0x000000ff1100720c */ /* 0x000fe20003f66270 */
[----:B------:R-:W-:Y:S01]  /*0be0*/  IMAD.HI.U32 R17, R10, R27, RZ ;  /* 0x0000001b0a117227 */ /* 0x000fe200078e00ff */
[----:B------:R-:W-:Y:S02]  /*0bf0*/  IABS R29, R20 ;  /* 0x00000014001d7213 */ /* 0x000fe40000000000 */
[----:B------:R-:W-:Y:S01]  /*0c00*/  LOP3.LUT R20, R20, R8, RZ, 0x3c, !PT ;  /* 0x0000000814147212 */ /* 0x000fe200078e3cff */
[----:B------:R-:W-:Y:S01]  /*0c10*/  @!P5 VIADD R18, R18, 0x1 ;  /* 0x000000011212d836 */ /* 0x000fe20000000000 */
[----:B------:R-:W-:Y:S01]  /*0c20*/  IADD3 R16, PT, PT, -R17, RZ, RZ ;  /* 0x000000ff11107210 */ /* 0x000fe20007ffe1ff */
[----:B------:R-:W-:Y:S01]  /*0c30*/  @P0 VIADD R19, R19, 0x1 ;  /* 0x0000000113130836 */ /* 0x000fe20000000000 */
[----:B------:R-:W-:-:S03]  /*0c40*/  ISETP.GE.U32.AND P0, PT, R23, R14, PT ;  /* 0x0000000e1700720c */ /* 0x000fc60003f06070 */
[----:B------:R-:W-:Y:S02]  /*0c50*/  @!P6 IMAD.IADD R22, R22, 0x1, -R15 ;  /* 0x000000011616e824 */ /* 0x000fe400078e0a0f */
[----:B------:R-:W-:Y:S02]  /*0c60*/  IMAD R27, R15, R16, R27 ;  /* 0x000000100f1b7224 */ /* 0x000fe400078e021b */
[----:B------:R-:W-:Y:S01]  /*0c70*/  IMAD.HI.U32 R16, R10, R29, RZ ;  /* 0x0000001d0a107227 */ /* 0x000fe200078e00ff */
[----:B------:R-:W-:-:S03]  /*0c80*/  ISETP.GE.U32.AND P5, PT, R22, R14, PT ;  /* 0x0000000e1600720c */ /* 0x000fc60003fa6070 */
[----:B------:R-:W-:Y:S02]  /*0c90*/  IMAD.MOV R22, RZ, RZ, -R16 ;  /* 0x000000ffff167224 */ /* 0x000fe400078e0a10 */
[----:B------:R-:W-:Y:S01]  /*0ca0*/  IMAD.MOV.U32 R23, RZ, RZ, R19 ;  /* 0x000000ffff177224 */ /* 0x000fe200078e0013 */
[----:B------:R-:W-:Y:S01]  /*0cb0*/  @P0 IADD3 R18, PT, PT, R18, 0x1, RZ ;  /* 0x0000000112120810 */ /* 0x000fe20007ffe0ff */
[----:B------:R-:W-:Y:S01]  /*0cc0*/  IMAD R29, R15, R22, R29 ;  /* 0x000000160f1d7224 */ /* 0x000fe200078e021d */
[----:B------:R-:W-:Y:S01]  /*0cd0*/  ISETP.GT.U32.AND P0, PT, R14, R27, PT ;  /* 0x0000001b0e00720c */ /* 0x000fe20003f04070 */
[----:B------:R-:W-:Y:S01]  /*0ce0*/  IMAD.IADD R19, R4, 0x1, R25 ;  /* 0x0000000104137824 */ /* 0x000fe200078e0219 */
[----:B------:R-:W-:Y:S01]  /*0cf0*/  @!P1 IADD3 R23, PT, PT, -R23, RZ, RZ ;  /* 0x000000ff17179210 */ /* 0x000fe20007ffe1ff */
[----:B------:R-:W-:Y:S01]  /*0d00*/  IMAD.MOV.U32 R25, RZ, RZ, R18 ;  /* 0x000000ffff197224 */ /* 0x000fe200078e0012 */
[----:B------:R-:W-:Y:S01]  /*0d10*/  ISETP.GT.U32.AND P1, PT, R14, R29, PT ;  /* 0x0000001d0e00720c */ /* 0x000fe20003f24070 */
[----:B------:R-:W-:Y:S01]  /*0d20*/  IMAD R22, R19, UR9, RZ ;  /* 0x0000000913167c24 */ /* 0x000fe2000f8e02ff */
[----:B------:R-:W-:Y:S01]  /*0d30*/  LOP3.LUT R18, RZ, R8, RZ, 0x33, !PT ;  /* 0x00000008ff127212 */ /* 0x000fe200078e33ff */
[----:B------:R-:W-:Y:S01]  /*0d40*/  @!P2 IMAD.MOV R25, RZ, RZ, -R25 ;  /* 0x000000ffff19a224 */ /* 0x000fe200078e0a19 */
[----:B------:R-:W-:Y:S01]  /*0d50*/  ISETP.GE.AND P2, PT, R20, RZ, PT ;  /* 0x000000ff1400720c */ /* 0x000fe20003f46270 */
[----:B------:R-:W-:Y:S01]  /*0d60*/  @!P6 VIADD R11, R11, 0x1 ;  /* 0x000000010b0be836 */ /* 0x000fe20000000000 */
[----:B------:R-:W-:-:S03]  /*0d70*/  IABS R26, R22 ;  /* 0x00000016001a7213 */ /* 0x000fc60000000000 */
[--C-:B------:R-:W-:Y:S01]  /*0d80*/  @!P0 IMAD.IADD R27, R27, 0x1, -R15.reuse ;  /* 0x000000011b1b8824 */ /* 0x100fe200078e0a0f */
[----:B------:R-:W-:Y:S01]  /*0d90*/  @P5 IADD3 R11, PT, PT, R11, 0x1, RZ ;  /* 0x000000010b0b5810 */ /* 0x000fe20007ffe0ff */
[----:B------:R-:W-:Y:S01]  /*0da0*/  IMAD.HI.U32 R20, R10, R26, RZ ;  /* 0x0000001a0a147227 */ /* 0x000fe200078e00ff */
[----:B------:R-:W-:Y:S02]  /*0db0*/  ISETP.NE.AND P5, PT, R8, RZ, PT ;  /* 0x000000ff0800720c */ /* 0x000fe40003fa5270 */
[-C--:B------:R-:W-:Y:S01]  /*0dc0*/  ISETP.GE.U32.AND P6, PT, R27, R14.reuse, PT ;  /* 0x0000000e1b00720c */ /* 0x080fe20003fc6070 */
[----:B------:R-:W-:Y:S01]  /*0dd0*/  @!P1 IMAD.IADD R29, R29, 0x1, -R15 ;  /* 0x000000011d1d9824 */ /* 0x000fe200078e0a0f */
[----:B------:R-:W-:Y:S01]  /*0de0*/  SEL R24, R18, R21, !P5 ;  /* 0x0000001512187207 */ /* 0x000fe20006800000 */
[----:B------:R-:W-:Y:S01]  /*0df0*/  @!P0 VIADD R17, R17, 0x1 ;  /* 0x0000000111118836 */ /* 0x000fe20000000000 */
[----:B------:R-:W-:Y:S01]  /*0e00*/  LEA R21, R13, UR4, 0x2 ;  /* 0x000000040d157c11 */ /* 0x000fe2000f8e10ff */
[----:B------:R-:W-:Y:S01]  /*0e10*/  @!P1 VIADD R16, R16, 0x1 ;  /* 0x0000000110109836 */ /* 0x000fe20000000000 */
[----:B------:R-:W-:Y:S01]  /*0e20*/  ISETP.GE.U32.AND P0, PT, R29, R14, PT ;  /* 0x0000000e1d00720c */ /* 0x000fe20003f06070 */
[----:B------:R-:W-:Y:S01]  /*0e30*/  IMAD.MOV R29, RZ, RZ, -R20 ;  /* 0x000000ffff1d7224 */ /* 0x000fe200078e0a14 */
[----:B------:R-:W-:Y:S01]  /*0e40*/  IADD3 R27, PT, PT, R12, UR9, R22 ;  /* 0x000000090c1b7c10 */ /* 0x000fe2000fffe016 */
[----:B------:R0:W-:Y:S01]  /*0e50*/  STS [R21], R24 ;  /* 0x0000001815007388 */ /* 0x0001e20000000800 */
[----:B------:R-:W-:Y:S01]  /*0e60*/  @!P4 IMAD.MOV R11, RZ, RZ, -R11 ;  /* 0x000000ffff0bc224 */ /* 0x000fe200078e0a0b */
[----:B------:R-:W-:Y:S01]  /*0e70*/  SEL R25, R18, R25, !P5 ;  /* 0x0000001912197207 */ /* 0x000fe20006800000 */
[----:B------:R-:W-:Y:S01]  /*0e80*/  IMAD R29, R15, R29, R26 ;  /* 0x0000001d0f1d7224 */ /* 0x000fe200078e021a */
[----:B------:R-:W-:-:S02]  /*0e90*/  @P6 IADD3 R17, PT, PT, R17, 0x1, RZ ;  /* 0x0000000111116810 */ /* 0x000fc40007ffe0ff */
[-C--:B------:R-:W-:Y:S02]  /*0ea0*/  LOP3.LUT R26, R22, R8.reuse, RZ, 0x3c, !PT ;  /* 0x00000008161a7212 */ /* 0x080fe400078e3cff */
[----:B------:R-:W-:Y:S01]  /*0eb0*/  ISETP.GT.U32.AND P6, PT, R14, R29, PT ;  /* 0x0000001d0e00720c */ /* 0x000fe20003fc4070 */
[----:B------:R-:W-:Y:S01]  /*0ec0*/  @!P3 IMAD.MOV R17, RZ, RZ, -R17 ;  /* 0x000000ffff11b224 */ /* 0x000fe200078e0a11 */
[----:B0-----:R-:W-:Y:S01]  /*0ed0*/  IABS R24, R27 ;  /* 0x0000001b00187213 */ /* 0x001fe20000000000 */
[----:B------:R-:W-:Y:S01]  /*0ee0*/  @P0 VIADD R16, R16, 0x1 ;  /* 0x0000000110100836 */ /* 0x000fe20000000000 */
[----:B------:R-:W-:Y:S02]  /*0ef0*/  SEL R22, R18, R23, !P5 ;  /* 0x0000001712167207 */ /* 0x000fe40006800000 */
[----:B------:R-:W-:Y:S02]  /*0f00*/  LOP3.LUT R27, R27, R8, RZ, 0x3c, !PT ;  /* 0x000000081b1b7212 */ /* 0x000fe400078e3cff */
[----:B------:R-:W-:-:S05]  /*0f10*/  ISETP.GE.AND P1, PT, R26, RZ, PT ;  /* 0x000000ff1a00720c */ /* 0x000fca0003f26270 */
[----:B------:R-:W-:Y:S02]  /*0f20*/  @!P6 IMAD.IADD R29, R29, 0x1, -R15 ;  /* 0x000000011d1de824 */ /* 0x000fe400078e0a0f */
[----:B------:R-:W-:-:S03]  /*0f30*/  @!P6 VIADD R20, R20, 0x1 ;  /* 0x000000011414e836 */ /* 0x000fc60000000000 */
[----:B------:R-:W-:Y:S02]  /*0f40*/  ISETP.GE.U32.AND P0, PT, R29, R14, PT ;  /* 0x0000000e1d00720c */ /* 0x000fe40003f06070 */
[----:B------:R-:W-:Y:S01]  /*0f50*/  LEA R29, R13, R6, 0x2 ;  /* 0x000000060d1d7211 */ /* 0x000fe200078e10ff */
[----:B------:R-:W-:-:S04]  /*0f60*/  IMAD.HI.U32 R13, R10, R24, RZ ;  /* 0x000000180a0d7227 */ /* 0x000fc800078e00ff */
[----:B------:R-:W-:Y:S01]  /*0f70*/  IMAD.MOV R23, RZ, RZ, -R13 ;  /* 0x000000ffff177224 */ /* 0x000fe200078e0a0d */
[----:B------:R0:W-:Y:S03]  /*0f80*/  STS [R29], R22 ;  /* 0x000000161d007388 */ /* 0x0001e60000000800 */
[----:B------:R-:W-:Y:S02]  /*0f90*/  IMAD R23, R15, R23, R24 ;  /* 0x000000170f177224 */ /* 0x000fe400078e0218 */
[----:B------:R-:W-:Y:S01]  /*0fa0*/  @P0 IADD3 R20, PT, PT, R20, 0x1, RZ ;  /* 0x0000000114140810 */ /* 0x000fe20007ffe0ff */
[----:B------:R-:W-:Y:S02]  /*0fb0*/  IMAD R24, R4, 0x4, R21 ;  /* 0x0000000404187824 */ /* 0x000fe400078e0215 */
[----:B------:R-:W-:-:S03]  /*0fc0*/  ISETP.GT.U32.AND P6, PT, R14, R23, PT ;  /* 0x000000170e00720c */ /* 0x000fc60003fc4070 */
[----:B------:R-:W-:Y:S01]  /*0fd0*/  LEA R21, R4, R24, 0x2 ;  /* 0x0000001804157211 */ /* 0x000fe200078e10ff */
[----:B------:R1:W-:Y:S09]  /*0fe0*/  STS [R24], R25 ;  /* 0x0000001918007388 */ /* 0x0003f20000000800 */
[----:B------:R-:W-:-:S02]  /*0ff0*/  @!P6 IMAD.IADD R23, R23, 0x1, -R15 ;  /* 0x000000011717e824 */ /* 0x000fc400078e0a0f */
[----:B------:R-:W-:Y:S01]  /*1000*/  @!P6 VIADD R13, R13, 0x1 ;  /* 0x000000010d0de836 */ /* 0x000fe20000000000 */
[----:B------:R-:W-:Y:S01]  /*1010*/  ISETP.GE.AND P6, PT, R27, RZ, PT ;  /* 0x000000ff1b00720c */ /* 0x000fe20003fc6270 */
[C---:B------:R-:W-:Y:S01]  /*1020*/  IMAD R15, R4.reuse, 0x4, R29 ;  /* 0x00000004040f7824 */ /* 0x040fe200078e021d */
[----:B------:R-:W-:Y:S01]  /*1030*/  ISETP.GE.U32.AND P0, PT, R23, R14, PT ;  /* 0x0000000e1700720c */ /* 0x000fe20003f06070 */
[----:B------:R-:W-:Y:S01]  /*1040*/  IMAD.MOV.U32 R27, RZ, RZ, R16 ;  /* 0x000000ffff1b7224 */ /* 0x000fe200078e0010 */
[----:B0-----:R-:W-:Y:S01]  /*1050*/  MOV R29, R20 ;  /* 0x00000014001d7202 */ /* 0x001fe20000000f00 */
[----:B------:R-:W-:Y:S01]  /*1060*/  IMAD R23, R4, 0x4, R15 ;  /* 0x0000000404177824 */ /* 0x000fe200078e020f */
[----:B------:R-:W-:Y:S01]  /*1070*/  SEL R16, R18, R11, !P5 ;  /* 0x0000000b12107207 */ /* 0x000fe20006800000 */
[----:B------:R-:W-:Y:S01]  /*1080*/  @!P2 IMAD.MOV R27, RZ, RZ, -R27 ;  /* 0x000000ffff1ba224 */ /* 0x000fe200078e0a1b */
[----:B------:R-:W-:Y:S01]  /*1090*/  @!P1 IADD3 R29, PT, PT, -R29, RZ, RZ ;  /* 0x000000ff1d1d9210 */ /* 0x000fe20007ffe1ff */
[----:B-1----:R-:W-:Y:S01]  /*10a0*/  IMAD R24, R4, 0x4, R23 ;  /* 0x0000000404187824 */ /* 0x002fe200078e0217 */
[C---:B------:R-:W-:Y:S01]  /*10b0*/  SEL R20, R18.reuse, R17, !P5 ;  /* 0x0000001112147207 */ /* 0x040fe20006800000 */
[----:B------:R1:W-:Y:S01]  /*10c0*/  STS [R15], R16 ;  /* 0x000000100f007388 */ /* 0x0003e20000000800 */
[----:B------:R-:W-:-:S02]  /*10d0*/  SEL R22, R18, R27, !P5 ;  /* 0x0000001b12167207 */ /* 0x000fc40006800000 */
[C---:B------:R-:W-:Y:S01]  /*10e0*/  SEL R29, R18.reuse, R29, !P5 ;  /* 0x0000001d121d7207 */ /* 0x040fe20006800000 */
[----:B------:R-:W-:Y:S01]  /*10f0*/  @P0 VIADD R13, R13, 0x1 ;  /* 0x000000010d0d0836 */ /* 0x000fe20000000000 */
[----:B------:R1:W-:Y:S03]  /*1100*/  STS [R21], R20 ;  /* 0x0000001415007388 */ /* 0x0003e60000000800 */
[----:B------:R-:W-:Y:S01]  /*1110*/  @!P6 IMAD.MOV R13, RZ, RZ, -R13 ;  /* 0x000000ffff0de224 */ /* 0x000fe200078e0a0d */
[----:B------:R1:W-:Y:S04]  /*1120*/  STS [R23], R22 ;  /* 0x0000001617007388 */ /* 0x0003e80000000800 */
[----:B------:R-:W-:Y:S01]  /*1130*/  SEL R11, R18, R13, !P5 ;  /* 0x0000000d120b7207 */ /* 0x000fe20006800000 */
[C---:B------:R-:W-:Y:S01]  /*1140*/  IMAD R18, R4.reuse, 0x4, R21 ;  /* 0x0000000404127824 */ /* 0x040fe200078e0215 */
[----:B------:R-:W-:-:S04]  /*1150*/  IADD3 R13, PT, PT, R4, R19, RZ ;  /* 0x00000013040d7210 */ /* 0x000fc80007ffe0ff */
[----:B------:R1:W-:Y:S01]  /*1160*/  STS [R18], R29 ;  /* 0x0000001d12007388 */ /* 0x0003e20000000800 */
[----:B------:R-:W-:-:S03]  /*1170*/  ISETP.GE.AND P0, PT, R13, R8, PT ;  /* 0x000000080d00720c */ /* 0x000fc60003f06270 */
[----:B------:R1:W-:Y:S10]  /*1180*/  STS [R24], R11 ;  /* 0x0000000b18007388 */ /* 0x0003f40000000800 */
[----:B-1----:R-:W-:Y:S05]  /*1190*/  @!P0 BRA `(.L_x_187) ;  /* 0xfffffff400a48947 */ /* 0x002fea000383ffff */
.L_x_183:
[----:B------:R-:W-:Y:S05]  /*11a0*/  BSYNC.RECONVERGENT B0 ;  /* 0x0000000000007941 */ /* 0x000fea0003800200 */
.L_x_182:
[----:B0-----:R-:W0:Y:S01]  /*11b0*/  LDC.64 R10, c[0x0][0x3a0] ;  /* 0x0000e800ff0a7b82 */ /* 0x001e220000000a00 */
[----:B------:R-:W-:Y:S01]  /*11c0*/  IMAD R6, R8, 0x4, R6 ;  /* 0x0000000408067824 */ /* 0x000fe200078e0206 */
[----:B------:R-:W1:Y:S01]  /*11d0*/  LDCU UR6, c[0x0][0x3a0] ;  /* 0x00007400ff0677ac */ /* 0x000e620008000800 */
[----:B------:R-:W-:Y:S01]  /*11e0*/  BSSY.RECONVERGENT B0, `(.L_x_188) ;  /* 0x000011f000007945 */ /* 0x000fe20003800200 */
[----:B------:R-:W2:Y:S01]  /*11f0*/  LDCU UR5, c[0x0][0x398] ;  /* 0x00007300ff0577ac */ /* 0x000ea20008000800 */
[----:B0-----:R-:W-:Y:S01]  /*1200*/  ISETP.GE.AND P0, PT, R9, R10, PT ;  /* 0x0000000a0900720c */ /* 0x001fe20003f06270 */
[----:B------:R-:W-:-:S12]  /*1210*/  IMAD R8, R11, 0x2, R6 ;  /* 0x000000020b087824 */ /* 0x000fd800078e0206 */
[----:B-12---:R-:W-:Y:S05]  /*1220*/  @P0 BRA `(.L_x_189) ;  /* 0x0000001000680947 */ /* 0x006fea0003800000 */
[----:B------:R-:W0:Y:S01]  /*1230*/  I2F.U32.RP R16, R4 ;  /* 0x0000000400107306 */ /* 0x000e220000209000 */
[C---:B------:R-:W-:Y:S01]  /*1240*/  IMAD.IADD R11, R4.reuse, 0x1, R9 ;  /* 0x00000001040b7824 */ /* 0x040fe200078e0209 */
[----:B------:R-:W-:Y:S01]  /*1250*/  IADD3 R17, PT, PT, RZ, -R4, RZ ;  /* 0x80000004ff117210 */ /* 0x000fe20007ffe0ff */
[----:B------:R-:W-:Y:S01]  /*1260*/  BSSY.RECONVERGENT B1, `(.L_x_190) ;  /* 0x0000060000017945 */ /* 0x000fe20003800200 */
[----:B------:R-:W-:Y:S02]  /*1270*/  ISETP.NE.U32.AND P2, PT, R4, RZ, PT ;  /* 0x000000ff0400720c */ /* 0x000fe40003f45070 */
[CC--:B------:R-:W-:Y:S02]  /*1280*/  ISETP.GE.U32.AND P0, PT, R11.reuse, R10.reuse, PT ;  /* 0x0000000a0b00720c */ /* 0x0c0fe40003f06070 */
[----:B------:R-:W-:Y:S02]  /*1290*/  VIMNMX.U32 R14, PT, PT, R11, R10, !PT ;  /* 0x0000000a0b0e7248 */ /* 0x000fe40007fe0000 */
[----:B------:R-:W-:-:S04]  /*12a0*/  SEL R15, RZ, 0x1, P0 ;  /* 0x00000001ff0f7807 */ /* 0x000fc80000000000 */
[----:B------:R-:W-:Y:S01]  /*12b0*/  IADD3 R11, PT, PT, R14, -R11, -R15 ;  /* 0x8000000b0e0b7210 */ /* 0x000fe20007ffe80f */
[----:B0-----:R-:W0:Y:S02]  /*12c0*/  MUFU.RCP R16, R16 ;  /* 0x0000001000107308 */ /* 0x001e240000001000 */
[----:B0-----:R-:W-:-:S06]  /*12d0*/  VIADD R12, R16, 0xffffffe ;  /* 0x0ffffffe100c7836 */ /* 0x001fcc0000000000 */
[----:B------:R0:W1:Y:S02]  /*12e0*/  F2I.FTZ.U32.TRUNC.NTZ R13, R12 ;  /* 0x0000000c000d7305 */ /* 0x000064000021f000 */
[----:B0-----:R-:W-:Y:S02]  /*12f0*/  IMAD.MOV.U32 R12, RZ, RZ, RZ ;  /* 0x000000ffff0c7224 */ /* 0x001fe400078e00ff */
[----:B-1----:R-:W-:-:S04]  /*1300*/  IMAD R17, R17, R13, RZ ;  /* 0x0000000d11117224 */ /* 0x002fc800078e02ff */
[----:B------:R-:W-:-:S06]  /*1310*/  IMAD.HI.U32 R16, R13, R17, R12 ;  /* 0x000000110d107227 */ /* 0x000fcc00078e000c */
[----:B------:R-:W-:-:S04]  /*1320*/  IMAD.HI.U32 R12, R16, R11, RZ ;  /* 0x0000000b100c7227 */ /* 0x000fc800078e00ff */
[----:B------:R-:W-:-:S04]  /*1330*/  IMAD.MOV R13, RZ, RZ, -R12 ;  /* 0x000000ffff0d7224 */ /* 0x000fc800078e0a0c */
[----:B------:R-:W-:Y:S01]  /*1340*/  IMAD R11, R4, R13, R11 ;  /* 0x0000000d040b7224 */ /* 0x000fe200078e020b */
[----:B------:R-:W-:-:S04]  /*1350*/  MOV R13, R9 ;  /* 0x00000009000d7202 */ /* 0x000fc80000000f00 */
[----:B------:R-:W-:-:S13]  /*1360*/  ISETP.GE.U32.AND P0, PT, R11, R4, PT ;  /* 0x000000040b00720c */ /* 0x000fda0003f06070 */
[----:B------:R-:W-:Y:S01]  /*1370*/  @P0 IADD3 R11, PT, PT, -R4, R11, RZ ;  /* 0x0000000b040b0210 */ /* 0x000fe20007ffe1ff */
[----:B------:R-:W-:-:S03]  /*1380*/  @P0 VIADD R12, R12, 0x1 ;  /* 0x000000010c0c0836 */ /* 0x000fc60000000000 */
[----:B------:R-:W-:-:S13]  /*1390*/  ISETP.GE.U32.AND P1, PT, R11, R4, PT ;  /* 0x000000040b00720c */ /* 0x000fda0003f26070 */
        /* <DEDUP_REMOVED lines=9> */
[----:B------:R-:W-:Y:S01]  /*1430*/  HFMA2 R12, -RZ, RZ, 0, 0 ;  /* 0x00000000ff0c7431 */ /* 0x000fe200000001ff */
[----:B------:R-:W0:Y:S02]  /*1440*/  I2F.RP R10, R11 ;  /* 0x0000000b000a7306 */ /* 0x000e240000209400 */
[----:B------:R-:W-:-:S06]  /*1450*/  LOP3.LUT R17, R17, 0x3, RZ, 0xc0, !PT ;  /* 0x0000000311117812 */ /* 0x000fcc00078ec0ff */
[----:B0-----:R-:W0:Y:S02]  /*1460*/  MUFU.RCP R10, R10 ;  /* 0x0000000a000a7308 */ /* 0x001e240000001000 */
[----:B0-----:R-:W-:-:S06]  /*1470*/  VIADD R15, R10, 0xffffffe ;  /* 0x0ffffffe0a0f7836 */ /* 0x001fcc0000000000 */
[----:B------:R-:W0:Y:S02]  /*1480*/  F2I.FTZ.U32.TRUNC.NTZ R15, R15 ;  /* 0x0000000f000f7305 */ /* 0x000e24000021f000 */
[----:B0-----:R-:W-:-:S04]  /*1490*/  IMAD.MOV R14, RZ, RZ, -R15 ;  /* 0x000000ffff0e7224 */ /* 0x001fc800078e0a0f */
[----:B------:R-:W-:Y:S02]  /*14a0*/  IMAD R13, R14, R11, RZ ;  /* 0x0000000b0e0d7224 */ /* 0x000fe400078e02ff */
[----:B------:R-:W-:-:S04]  /*14b0*/  IMAD.MOV.U32 R14, RZ, RZ, RZ ;  /* 0x000000ffff0e7224 */ /* 0x000fc800078e00ff */
[----:B------:R-:W-:-:S04]  /*14c0*/  IMAD.HI.U32 R14, R15, R13, R14 ;  /* 0x0000000d0f0e7227 */ /* 0x000fc800078e000e */
[----:B------:R-:W-:-:S07]  /*14d0*/  IMAD.MOV.U32 R13, RZ, RZ, R9 ;  /* 0x000000ffff0d7224 */ /* 0x000fce00078e0009 */
.L_x_192:
[----:B------:R-:W-:Y:S02]  /*14e0*/  IMAD.U32 R10, RZ, RZ, UR6 ;  /* 0x00000006ff0a7e24 */ /* 0x000fe4000f8e00ff */
[----:B0-----:R-:W-:Y:S02]  /*14f0*/  IMAD R19, R13, UR5, RZ ;  /* 0x000000050d137c24 */ /* 0x001fe4000f8e02ff */
[----:B------:R-:W-:Y:S01]  /*1500*/  VIADD R12, R12, 0x1 ;  /* 0x000000010c0c7836 */ /* 0x000fe20000000000 */
[----:B------:R-:W-:Y:S02]  /*1510*/  IABS R18, R10 ;  /* 0x0000000a00127213 */ /* 0x000fe40000000000 */
[----:B------:R-:W-:Y:S02]  /*1520*/  IADD3 R21, PT, PT, R10, UR5, R19 ;  /* 0x000000050a157c10 */ /* 0x000fe4000fffe013 */
[----:B------:R-:W0:Y:S02]  /*1530*/  I2F.RP R22, R18 ;  /* 0x0000001200167306 */ /* 0x000e240000209400 */
[----:B------:R-:W-:-:S04]  /*1540*/  IADD3 R21, PT, PT, R21, -0x1, RZ ;  /* 0xffffffff15157810 */ /* 0x000fc80007ffe0ff */
[----:B------:R-:W-:Y:S02]  /*1550*/  IABS R23, R21 ;  /* 0x0000001500177213 */ /* 0x000fe40000000000 */
[----:B------:R-:W-:-:S03]  /*1560*/  LOP3.LUT R21, R21, R10, RZ, 0x3c, !PT ;  /* 0x0000000a15157212 */ /* 0x000fc600078e3cff */
[----:B------:R-:W-:Y:S01]  /*1570*/  IMAD.HI.U32 R16, R14, R23, RZ ;  /* 0x000000170e107227 */ /* 0x000fe200078e00ff */
[----:B------:R-:W-:Y:S02]  /*1580*/  MOV R14, RZ ;  /* 0x000000ff000e7202 */ /* 0x000fe40000000f00 */
[----:B------:R-:W-:Y:S01]  /*1590*/  ISETP.GE.AND P2, PT, R21, RZ, PT ;  /* 0x000000ff1500720c */ /* 0x000fe20003f46270 */
[----:B0-----:R-:W0:Y:S01]  /*15a0*/  MUFU.RCP R22, R22 ;  /* 0x0000001600167308 */ /* 0x001e220000001000 */
[----:B------:R-:W-:-:S04]  /*15b0*/  IMAD.MOV R20, RZ, RZ, -R16 ;  /* 0x000000ffff147224 */ /* 0x000fc800078e0a10 */
[----:B------:R-:W-:-:S05]  /*15c0*/  IMAD R20, R18, R20, R23 ;  /* 0x0000001412147224 */ /* 0x000fca00078e0217 */
[----:B------:R-:W-:Y:S01]  /*15d0*/  ISETP.GT.U32.AND P5, PT, R11, R20, PT ;  /* 0x000000140b00720c */ /* 0x000fe20003fa4070 */
[----:B0-----:R-:W-:Y:S01]  /*15e0*/  VIADD R15, R22, 0xffffffe ;  /* 0x0ffffffe160f7836 */ /* 0x001fe20000000000 */
[----:B------:R-:W-:Y:S02]  /*15f0*/  IABS R22, R19 ;  /* 0x0000001300167213 */ /* 0x000fe40000000000 */
[----:B------:R-:W-:-:S03]  /*1600*/  LOP3.LUT R19, R19, R10, RZ, 0x3c, !PT ;  /* 0x0000000a13137212 */ /* 0x000fc600078e3cff */
[----:B------:R-:W0:Y:S06]  /*1610*/  F2I.FTZ.U32.TRUNC.NTZ R15, R15 ;  /* 0x0000000f000f7305 */ /* 0x000e2c000021f000 */
[----:B------:R-:W-:Y:S01]  /*1620*/  @!P5 IMAD.IADD R20, R20, 0x1, -R18 ;  /* 0x000000011414d824 */ /* 0x000fe200078e0a12 */
[----:B------:R-:W-:Y:S01]  /*1630*/  ISETP.GE.AND P1, PT, R19, RZ, PT ;  /* 0x000000ff1300720c */ /* 0x000fe20003f26270 */
[----:B------:R-:W-:Y:S02]  /*1640*/  @!P5 VIADD R16, R16, 0x1 ;  /* 0x000000011010d836 */ /* 0x000fe40000000000 */
[----:B------:R-:W-:Y:S01]  /*1650*/  IMAD R19, R13, 0x2, R8 ;  /* 0x000000020d137824 */ /* 0x000fe200078e0208 */
[----:B------:R-:W-:-:S02]  /*1660*/  ISETP.GE.U32.AND P3, PT, R20, R11, PT ;  /* 0x0000000b1400720c */ /* 0x000fc40003f66070 */
[----:B------:R-:W-:Y:S02]  /*1670*/  MOV R11, R18 ;  /* 0x00000012000b7202 */ /* 0x000fe40000000f00 */
[----:B------:R-:W-:Y:S01]  /*1680*/  IADD3 R13, PT, PT, R4, R13, RZ ;  /* 0x0000000d040d7210 */ /* 0x000fe20007ffe0ff */
[----:B0-----:R-:W-:-:S04]  /*1690*/  IMAD.MOV R25, RZ, RZ, -R15 ;  /* 0x000000ffff197224 */ /* 0x001fc800078e0a0f */
[----:B------:R-:W-:-:S04]  /*16a0*/  IMAD R23, R25, R18, RZ ;  /* 0x0000001219177224 */ /* 0x000fc800078e02ff */
[----:B------:R-:W-:Y:S02]  /*16b0*/  @P3 IADD3 R16, PT, PT, R16, 0x1, RZ ;  /* 0x0000000110103810 */ /* 0x000fe40007ffe0ff */
[----:B------:R-:W-:Y:S01]  /*16c0*/  ISETP.NE.AND P3, PT, R10, RZ, PT ;  /* 0x000000ff0a00720c */ /* 0x000fe20003f65270 */
[----:B------:R-:W-:-:S04]  /*16d0*/  IMAD.HI.U32 R14, R15, R23, R14 ;  /* 0x000000170f0e7227 */ /* 0x000fc800078e000e */
[----:B------:R-:W-:Y:S02]  /*16e0*/  IMAD.MOV.U32 R23, RZ, RZ, R22 ;  /* 0x000000ffff177224 */ /* 0x000fe400078e0016 */
[----:B------:R-:W-:Y:S02]  /*16f0*/  @!P2 IMAD.MOV R16, RZ, RZ, -R16 ;  /* 0x000000ffff10a224 */ /* 0x000fe400078e0a10 */
[----:B------:R-:W-:-:S04]  /*1700*/  IMAD.HI.U32 R15, R14, R23, RZ ;  /* 0x000000170e0f7227 */ /* 0x000fc800078e00ff */
[----:B------:R-:W-:-:S04]  /*1710*/  IMAD.MOV R22, RZ, RZ, -R15 ;  /* 0x000000ffff167224 */ /* 0x000fc800078e0a0f */
[----:B------:R-:W-:-:S05]  /*1720*/  IMAD R20, R18, R22, R23 ;  /* 0x0000001612147224 */ /* 0x000fca00078e0217 */
[----:B------:R-:W-:-:S13]  /*1730*/  ISETP.GT.U32.AND P6, PT, R11, R20, PT ;  /* 0x000000140b00720c */ /* 0x000fda0003fc4070 */
[----:B------:R-:W-:Y:S01]  /*1740*/  @!P6 IMAD.IADD R20, R20, 0x1, -R18 ;  /* 0x000000011414e824 */ /* 0x000fe200078e0a12 */
[----:B------:R-:W-:Y:S01]  /*1750*/  LOP3.LUT R18, RZ, R10, RZ, 0x33, !PT ;  /* 0x0000000aff127212 */ /* 0x000fe200078e33ff */
[----:B------:R-:W-:-:S03]  /*1760*/  @!P6 VIADD R15, R15, 0x1 ;  /* 0x000000010f0fe836 */ /* 0x000fc60000000000 */
[----:B------:R-:W-:Y:S02]  /*1770*/  ISETP.GE.U32.AND P4, PT, R20, R11, PT ;  /* 0x0000000b1400720c */ /* 0x000fe40003f86070 */
[----:B------:R-:W-:-:S11]  /*1780*/  SEL R16, R18, R16, !P3 ;  /* 0x0000001012107207 */ /* 0x000fd60005800000 */
[----:B------:R-:W-:-:S04]  /*1790*/  @P4 VIADD R15, R15, 0x1 ;  /* 0x000000010f0f4836 */ /* 0x000fc80000000000 */
[----:B------:R-:W-:Y:S01]  /*17a0*/  @!P1 IMAD.MOV R15, RZ, RZ, -R15 ;  /* 0x000000ffff0f9224 */ /* 0x000fe200078e0a0f */
[----:B------:R-:W-:-:S04]  /*17b0*/  ISETP.NE.AND P1, PT, R12, R17, PT ;  /* 0x000000110c00720c */ /* 0x000fc80003f25270 */
[----:B------:R-:W-:-:S04]  /*17c0*/  SEL R15, R18, R15, !P3 ;  /* 0x0000000f120f7207 */ /* 0x000fc80005800000 */
[----:B------:R-:W-:-:S04]  /*17d0*/  IADD3 R15, PT, PT, R16, -R15, RZ ;  /* 0x8000000f100f7210 */ /* 0x000fc80007ffe0ff */
[----:B------:R-:W-:-:S06]  /*17e0*/  I2FP.F32.S32 R15, R15 ;  /* 0x0000000f000f7245 */ /* 0x000fcc0000201400 */
[----:B------:R-:W0:Y:S02]  /*17f0*/  F2F.BF16.F32 R15, R15 ;  /* 0x0000000f000f7304 */ /* 0x000e240000202000 */
[----:B0-----:R-:W-:-:S06]  /*1800*/  IMAD.U32 R16, R15, 0x10000, RZ ;  /* 0x000100000f107824 */ /* 0x001fcc00078e00ff */
[----:B------:R-:W0:Y:S02]  /*1810*/  MUFU.RCP R16, R16 ;  /* 0x0000001000107308 */ /* 0x000e240000001000 */
[----:B0-----:R-:W-:-:S05]  /*1820*/  FADD.FTZ R18, R16, -RZ ;  /* 0x800000ff10127221 */ /* 0x001fca0000010000 */
[----:B------:R-:W-:-:S05]  /*1830*/  F2FP.BF16.F32.PACK_AB R18, RZ, R18 ;  /* 0x00000012ff12723e */ /* 0x000fca00000010ff */
[----:B------:R0:W-:Y:S01]  /*1840*/  STS.U16 [R19], R18 ;  /* 0x0000001213007388 */ /* 0x0001e20000000400 */
[----:B------:R-:W-:Y:S05]  /*1850*/  @P1 BRA `(.L_x_192) ;  /* 0xfffffffc00201947 */ /* 0x000fea000383ffff */
.L_x_191:
[----:B------:R-:W-:Y:S05]  /*1860*/  BSYNC.RECONVERGENT B1 ;  /* 0x0000000000017941 */ /* 0x000fea0003800200 */
.L_x_190:
[----:B------:R-:W-:Y:S05]  /*1870*/  @!P0 BRA `(.L_x_189) ;  /* 0x0000000800d48947 */ /* 0x000fea0003800000 */
[----:B------:R-:W-:Y:S01]  /*1880*/  IABS R12, R10 ;  /* 0x0000000a000c7213 */ /* 0x000fe20000000000 */
[----:B------:R-:W-:Y:S01]  /*1890*/  VIADD R15, R10, 0xffffffff ;  /* 0xffffffff0a0f7836 */ /* 0x000fe20000000000 */
[----:B------:R-:W-:Y:S02]  /*18a0*/  MOV R10, RZ ;  /* 0x000000ff000a7202 */ /* 0x000fe40000000f00 */
[----:B------:R-:W1:Y:S08]  /*18b0*/  I2F.RP R14, R12 ;  /* 0x0000000c000e7306 */ /* 0x000e700000209400 */
[----:B-1----:R-:W1:Y:S02]  /*18c0*/  MUFU.RCP R14, R14 ;  /* 0x0000000e000e7308 */ /* 0x002e640000001000 */
[----:B-1----:R-:W-:-:S06]  /*18d0*/  VIADD R11, R14, 0xffffffe ;  /* 0x0ffffffe0e0b7836 */ /* 0x002fcc0000000000 */
[----:B------:R-:W1:Y:S02]  /*18e0*/  F2I.FTZ.U32.TRUNC.NTZ R11, R11 ;  /* 0x0000000b000b7305 */ /* 0x000e64000021f000 */
[----:B-1----:R-:W-:-:S04]  /*18f0*/  IMAD.MOV R17, RZ, RZ, -R11 ;  /* 0x000000ffff117224 */ /* 0x002fc800078e0a0b */
[----:B------:R-:W-:-:S04]  /*1900*/  IMAD R17, R17, R12, RZ ;  /* 0x0000000c11117224 */ /* 0x000fc800078e02ff */
[----:B------:R-:W-:-:S07]  /*1910*/  IMAD.HI.U32 R10, R11, R17, R10 ;  /* 0x000000110b0a7227 */ /* 0x000fce00078e000a */
.L_x_193:
[----:B-1----:R-:W1:Y:S01]  /*1920*/  LDC R14, c[0x0][0x3a0] ;  /* 0x0000e800ff0e7b82 */ /* 0x002e620000000800 */
[----:B------:R-:W-:-:S07]  /*1930*/  IMAD.IADD R23, R4, 0x1, R13 ;  /* 0x0000000104177824 */ /* 0x000fce00078e020d */
[----:B0-----:R-:W0:Y:S01]  /*1940*/  LDC R18, c[0x0][0x398] ;  /* 0x0000e600ff127b82 */ /* 0x001e220000000800 */
[----:B-1----:R-:W-:-:S04]  /*1950*/  IABS R16, R14 ;  /* 0x0000000e00107213 */ /* 0x002fc80000000000 */
[----:B------:R-:W1:Y:S01]  /*1960*/  I2F.RP R19, R16 ;  /* 0x0000001000137306 */ /* 0x000e620000209400 */
[-C--:B0-----:R-:W-:Y:S02]  /*1970*/  IMAD R27, R13, R18.reuse, RZ ;  /* 0x000000120d1b7224 */ /* 0x081fe400078e02ff */
[-C--:B------:R-:W-:Y:S01]  /*1980*/  IMAD R25, R23, R18.reuse, RZ ;  /* 0x0000001217197224 */ /* 0x080fe200078e02ff */
[C---:B------:R-:W-:Y:S02]  /*1990*/  IADD3 R23, PT, PT, R4.reuse, 0x1, R23 ;  /* 0x0000000104177810 */ /* 0x040fe40007ffe017 */
[----:B------:R-:W-:Y:S02]  /*19a0*/  IADD3 R21, PT, PT, R15, R18, R27 ;  /* 0x000000120f157210 */ /* 0x000fe40007ffe01b */
[----:B------:R-:W-:Y:S01]  /*19b0*/  IABS R20, R27 ;  /* 0x0000001b00147213 */ /* 0x000fe20000000000 */
[----:B------:R-:W-:Y:S01]  /*19c0*/  IMAD.IADD R24, R4, 0x1, R23 ;  /* 0x0000000104187824 */ /* 0x000fe200078e0217 */
[----:B------:R-:W-:Y:S01]  /*19d0*/  IABS R29, R21 ;  /* 0x00000015001d7213 */ /* 0x000fe20000000000 */
[----:B-1----:R-:W0:Y:S01]  /*19e0*/  MUFU.RCP R19, R19 ;  /* 0x0000001300137308 */ /* 0x002e220000001000 */
[----:B------:R-:W-:-:S03]  /*19f0*/  LOP3.LUT R27, R27, R14, RZ, 0x3c, !PT ;  /* 0x0000000e1b1b7212 */ /* 0x000fc600078e3cff */
[----:B------:R-:W-:Y:S01]  /*1a00*/  IMAD.HI.U32 R17, R10, R29, RZ ;  /* 0x0000001d0a117227 */ /* 0x000fe200078e00ff */
[----:B------:R-:W-:Y:S02]  /*1a10*/  LOP3.LUT R21, R21, R14, RZ, 0x3c, !PT ;  /* 0x0000000e15157212 */ /* 0x000fe400078e3cff */
[----:B------:R-:W-:Y:S01]  /*1a20*/  ISETP.GE.AND P3, PT, R27, RZ, PT ;  /* 0x000000ff1b00720c */ /* 0x000fe20003f66270 */
[----:B------:R-:W-:Y:S01]  /*1a30*/  IMAD.MOV R10, RZ, RZ, -R17 ;  /* 0x000000ffff0a7224 */ /* 0x000fe200078e0a11 */
[----:B------:R-:W-:Y:S02]  /*1a40*/  ISETP.GE.AND P1, PT, R21, RZ, PT ;  /* 0x000000ff1500720c */ /* 0x000fe40003f26270 */
[----:B------:R-:W-:Y:S01]  /*1a50*/  IABS R22, R25 ;  /* 0x0000001900167213 */ /* 0x000fe20000000000 */
[----:B------:R-:W-:Y:S02]  /*1a60*/  IMAD R29, R16, R10, R29 ;  /* 0x0000000a101d7224 */ /* 0x000fe400078e021d */
[----:B------:R-:W-:-:S03]  /*1a70*/  HFMA2 R10, -RZ, RZ, 0, 0 ;  /* 0x00000000ff0a7431 */ /* 0x000fc600000001ff */
[----:B------:R-:W-:Y:S01]  /*1a80*/  ISETP.GT.U32.AND P5, PT, R12, R29, PT ;  /* 0x0000001d0c00720c */ /* 0x000fe20003fa4070 */
[----:B0-----:R-:W-:-:S06]  /*1a90*/  VIADD R11, R19, 0xffffffe ;  /* 0x0ffffffe130b7836 */ /* 0x001fcc0000000000 */
[----:B------:R-:W0:Y:S06]  /*1aa0*/  F2I.FTZ.U32.TRUNC.NTZ R11, R11 ;  /* 0x0000000b000b7305 */ /* 0x000e2c000021f000 */
[----:B------:R-:W-:Y:S02]  /*1ab0*/  @!P5 IMAD.IADD R29, R29, 0x1, -R16 ;  /* 0x000000011d1dd824 */ /* 0x000fe400078e0a10 */
[----:B------:R-:W-:-:S03]  /*1ac0*/  @!P5 VIADD R17, R17, 0x1 ;  /* 0x000000011111d836 */ /* 0x000fc60000000000 */
[----:B------:R-:W-:Y:S02]  /*1ad0*/  ISETP.GE.U32.AND P4, PT, R29, R12, PT ;  /* 0x0000000c1d00720c */ /* 0x000fe40003f86070 */
[----:B------:R-:W-:Y:S01]  /*1ae0*/  IADD3 R29, PT, PT, R15, R18, R25 ;  /* 0x000000120f1d7210 */ /* 0x000fe20007ffe019 */
[----:B0-----:R-:W-:-:S03]  /*1af0*/  IMAD.MOV R19, RZ, RZ, -R11 ;  /* 0x000000ffff137224 */ /* 0x001fc600078e0a0b */
[----:B------:R-:W-:Y:S01]  /*1b00*/  IABS R27, R29 ;  /* 0x0000001d001b7213 */ /* 0x000fe20000000000 */
[----:B------:R-:W-:Y:S01]  /*1b10*/  IMAD R19, R19, R16, RZ ;  /* 0x0000001013137224 */ /* 0x000fe200078e02ff */
[----:B------:R-:W-:-:S03]  /*1b20*/  LOP3.LUT R29, R29, R14, RZ, 0x3c, !PT ;  /* 0x0000000e1d1d7212 */ /* 0x000fc600078e3cff */
[----:B------:R-:W-:Y:S01]  /*1b30*/  IMAD.HI.U32 R10, R11, R19, R10 ;  /* 0x000000130b0a7227 */ /* 0x000fe200078e000a */
[----:B------:R-:W-:-:S03]  /*1b40*/  ISETP.GE.AND P6, PT, R29, RZ, PT ;  /* 0x000000ff1d00720c */ /* 0x000fc60003fc6270 */
[----:B------:R-:W-:Y:S01]  /*1b50*/  IMAD.MOV.U32 R11, RZ, RZ, R20 ;  /* 0x000000ffff0b7224 */ /* 0x000fe200078e0014 */
[----:B------:R-:W-:Y:S01]  /*1b60*/  LOP3.LUT R20, R25, R14, RZ, 0x3c, !PT ;  /* 0x0000000e19147212 */ /* 0x000fe200078e3cff */
[----:B------:R-:W-:-:S03]  /*1b70*/  IMAD.HI.U32 R21, R10, R27, RZ ;  /* 0x0000001b0a157227 */ /* 0x000fc600078e00ff */
[----:B------:R-:W-:Y:S01]  /*1b80*/  ISETP.GE.AND P0, PT, R20, RZ, PT ;  /* 0x000000ff1400720c */ /* 0x000fe20003f06270 */
[----:B------:R-:W-:-:S04]  /*1b90*/  IMAD.HI.U32 R19, R10, R11, RZ ;  /* 0x0000000b0a137227 */ /* 0x000fc800078e00ff */
[----:B------:R-:W-:Y:S01]  /*1ba0*/  IMAD.MOV R20, RZ, RZ, -R21 ;  /* 0x000000ffff147224 */ /* 0x000fe200078e0a15 */
[----:B------:R-:W-:Y:S01]  /*1bb0*/  IADD3 R12, PT, PT, -R19, RZ, RZ ;  /* 0x000000ff130c7210 */ /* 0x000fe20007ffe1ff */
[----:B------:R-:W-:Y:S02]  /*1bc0*/  IMAD R29, R23, R18, R15 ;  /* 0x00000012171d7224 */ /* 0x000fe400078e020f */
[C---:B------:R-:W-:Y:S02]  /*1bd0*/  IMAD R25, R16.reuse, R20, R27 ;  /* 0x0000001410197224 */ /* 0x040fe400078e021b */
[----:B------:R-:W-:Y:S02]  /*1be0*/  IMAD R11, R16, R12, R11 ;  /* 0x0000000c100b7224 */ /* 0x000fe400078e020b */
[----:B------:R-:W-:Y:S02]  /*1bf0*/  IMAD.MOV.U32 R12, RZ, RZ, R16 ;  /* 0x000000ffff0c7224 */ /* 0x000fe400078e0010 */
[----:B------:R-:W-:-:S02]  /*1c00*/  IMAD.MOV.U32 R27, RZ, RZ, R22 ;  /* 0x000000ffff1b7224 */ /* 0x000fc400078e0016 */
[----:B------:R-:W-:Y:S01]  /*1c10*/  @P4 VIADD R17, R17, 0x1 ;  /* 0x0000000111114836 */ /* 0x000fe20000000000 */
[----:B------:R-:W-:Y:S01]  /*1c20*/  ISETP.GT.U32.AND P2, PT, R12, R11, PT ;  /* 0x0000000b0c00720c */ /* 0x000fe20003f44070 */
[----:B------:R-:W-:Y:S01]  /*1c30*/  IMAD.HI.U32 R20, R10, R27, RZ ;  /* 0x0000001b0a147227 */ /* 0x000fe200078e00ff */
[----:B------:R-:W-:-:S03]  /*1c40*/  ISETP.GT.U32.AND P4, PT, R12, R25, PT ;  /* 0x000000190c00720c */ /* 0x000fc60003f84070 */
[----:B------:R-:W-:Y:S02]  /*1c50*/  @!P1 IMAD.MOV R17, RZ, RZ, -R17 ;  /* 0x000000ffff119224 */ /* 0x000fe400078e0a11 */
[-CC-:B------:R-:W-:Y:S02]  /*1c60*/  IMAD R22, R23, R18.reuse, -R18.reuse ;  /* 0x0000001217167224 */ /* 0x180fe400078e0a12 */
[----:B------:R-:W-:-:S04]  /*1c70*/  IMAD R23, R24, R18, -R18 ;  /* 0x0000001218177224 */ /* 0x000fc800078e0a12 */
[----:B------:R-:W-:Y:S01]  /*1c80*/  @!P2 IADD3 R11, PT, PT, R11, -R16, RZ ;  /* 0x800000100b0ba210 */ /* 0x000fe20007ffe0ff */
[----:B------:R-:W-:Y:S01]  /*1c90*/  @!P2 VIADD R19, R19, 0x1 ;  /* 0x000000011313a836 */ /* 0x000fe20000000000 */
[----:B------:R-:W-:Y:S01]  /*1ca0*/  @!P4 IADD3 R21, PT, PT, R21, 0x1, RZ ;  /* 0x000000011515c810 */ /* 0x000fe20007ffe0ff */
[----:B------:R-:W-:Y:S01]  /*1cb0*/  @!P4 IMAD.IADD R25, R25, 0x1, -R16 ;  /* 0x000000011919c824 */ /* 0x000fe200078e0a10 */
[----:B------:R-:W-:Y:S02]  /*1cc0*/  ISETP.GE.U32.AND P5, PT, R11, R12, PT ;  /* 0x0000000c0b00720c */ /* 0x000fe40003fa6070 */
[----:B------:R-:W-:Y:S02]  /*1cd0*/  LOP3.LUT R11, R29, R14, RZ, 0x3c, !PT ;  /* 0x0000000e1d0b7212 */ /* 0x000fe400078e3cff */
[----:B------:R-:W-:Y:S02]  /*1ce0*/  IABS R29, R29 ;  /* 0x0000001d001d7213 */ /* 0x000fe40000000000 */
[----:B------:R-:W-:-:S02]  /*1cf0*/  ISETP.GE.AND P1, PT, R11, RZ, PT ;  /* 0x000000ff0b00720c */ /* 0x000fc40003f26270 */
[----:B------:R-:W-:-:S05]  /*1d00*/  IADD3 R11, PT, PT, -R20, RZ, RZ ;  /* 0x000000ff140b7210 */ /* 0x000fca0007ffe1ff */
[----:B------:R-:W-:Y:S02]  /*1d10*/  IMAD R27, R16, R11, R27 ;  /* 0x0000000b101b7224 */ /* 0x000fe400078e021b */
[----:B------:R-:W-:-:S03]  /*1d20*/  IMAD.HI.U32 R11, R10, R29, RZ ;  /* 0x0000001d0a0b7227 */ /* 0x000fc600078e00ff */
[----:B------:R-:W-:Y:S01]  /*1d30*/  ISETP.GT.U32.AND P2, PT, R12, R27, PT ;  /* 0x0000001b0c00720c */ /* 0x000fe20003f44070 */
[----:B------:R-:W-:Y:S01]  /*1d40*/  @P5 VIADD R19, R19, 0x1 ;  /* 0x0000000113135836 */ /* 0x000fe20000000000 */
[----:B------:R-:W-:Y:S02]  /*1d50*/  ISETP.GE.U32.AND P5, PT, R25, R12, PT ;  /* 0x0000000c1900720c */ /* 0x000fe40003fa6070 */
[----:B------:R-:W-:Y:S01]  /*1d60*/  IADD3 R25, PT, PT, -R11, RZ, RZ ;  /* 0x000000ff0b197210 */ /* 0x000fe20007ffe1ff */
[----:B------:R-:W-:-:S04]  /*1d70*/  @!P3 IMAD.MOV R19, RZ, RZ, -R19 ;  /* 0x000000ffff13b224 */ /* 0x000fc800078e0a13 */
[----:B------:R-:W-:Y:S02]  /*1d80*/  IMAD R25, R16, R25, R29 ;  /* 0x0000001910197224 */ /* 0x000fe400078e021d */
[----:B------:R-:W-:Y:S01]  /*1d90*/  IMAD R29, R24, R18, R15 ;  /* 0x00000012181d7224 */ /* 0x000fe200078e020f */
[----:B------:R-:W-:Y:S01]  /*1da0*/  LOP3.LUT R18, R22, R14, RZ, 0x3c, !PT ;  /* 0x0000000e16127212 */ /* 0x000fe200078e3cff */
[----:B------:R-:W-:Y:S01]  /*1db0*/  @!P2 IMAD.IADD R27, R27, 0x1, -R16 ;  /* 0x000000011b1ba824 */ /* 0x000fe200078e0a10 */
[----:B------:R-:W-:Y:S01]  /*1dc0*/  ISETP.GT.U32.AND P4, PT, R12, R25, PT ;  /* 0x000000190c00720c */ /* 0x000fe20003f84070 */
[----:B------:R-:W-:Y:S01]  /*1dd0*/  @P5 VIADD R21, R21, 0x1 ;  /* 0x0000000115155836 */ /* 0x000fe20000000000 */
[----:B------:R-:W-:Y:S02]  /*1de0*/  ISETP.GE.AND P5, PT, R18, RZ, PT ;  /* 0x000000ff1200720c */ /* 0x000fe40003fa6270 */
[----:B------:R-:W-:Y:S01]  /*1df0*/  ISETP.GE.U32.AND P3, PT, R27, R12, PT ;  /* 0x0000000c1b00720c */ /* 0x000fe20003f66070 */
[----:B------:R-:W-:Y:S01]  /*1e00*/  @!P6 IMAD.MOV R21, RZ, RZ, -R21 ;  /* 0x000000ffff15e224 */ /* 0x000fe200078e0a15 */
[----:B------:R-:W-:-:S02]  /*1e10*/  IABS R27, R22 ;  /* 0x00000016001b7213 */ /* 0x000fc40000000000 */
[----:B------:R-:W-:Y:S02]  /*1e20*/  LOP3.LUT R18, R29, R14, RZ, 0x3c, !PT ;  /* 0x0000000e1d127212 */ /* 0x000fe400078e3cff */
[----:B------:R-:W-:Y:S02]  /*1e30*/  IABS R29, R29 ;  /* 0x0000001d001d7213 */ /* 0x000fe40000000000 */
[----:B------:R-:W-:Y:S01]  /*1e40*/  ISETP.GE.AND P6, PT, R18, RZ, PT ;  /* 0x000000ff1200720c */ /* 0x000fe20003fc6270 */
[----:B------:R-:W-:Y:S01]  /*1e50*/  IMAD.HI.U32 R18, R10, R27, RZ ;  /* 0x0000001b0a127227 */ /* 0x000fe200078e00ff */
[----:B------:R-:W-:Y:S02]  /*1e60*/  @!P2 IADD3 R20, PT, PT, R20, 0x1, RZ ;  /* 0x000000011414a810 */ /* 0x000fe40007ffe0ff */
[----:B------:R-:W-:Y:S01]  /*1e70*/  @!P4 IADD3 R11, PT, PT, R11, 0x1, RZ ;  /* 0x000000010b0bc810 */ /* 0x000fe20007ffe0ff */
[----:B------:R-:W-:Y:S02]  /*1e80*/  @!P4 IMAD.IADD R25, R25, 0x1, -R16 ;  /* 0x000000011919c824 */ /* 0x000fe400078e0a10 */
[----:B------:R-:W-:-:S02]  /*1e90*/  IMAD.MOV R22, RZ, RZ, -R18 ;  /* 0x000000ffff167224 */ /* 0x000fc400078e0a12 */
[----:B------:R-:W-:Y:S01]  /*1ea0*/  IMAD.HI.U32 R24, R10, R29, RZ ;  /* 0x0000001d0a187227 */ /* 0x000fe200078e00ff */
[----:B------:R-:W-:-:S03]  /*1eb0*/  ISETP.GE.U32.AND P2, PT, R25, R12, PT ;  /* 0x0000000c1900720c */ /* 0x000fc60003f46070 */
[----:B------:R-:W-:Y:S02]  /*1ec0*/  IMAD R27, R16, R22, R27 ;  /* 0x00000016101b7224 */ /* 0x000fe400078e021b */
[----:B------:R-:W-:Y:S02]  /*1ed0*/  IMAD.MOV R25, RZ, RZ, -R24 ;  /* 0x000000ffff197224 */ /* 0x000fe400078e0a18 */
[----:B------:R-:W-:Y:S01]  /*1ee0*/  @P3 VIADD R20, R20, 0x1 ;  /* 0x0000000114143836 */ /* 0x000fe20000000000 */
[----:B------:R-:W-:Y:S01]  /*1ef0*/  ISETP.GT.U32.AND P3, PT, R12, R27, PT ;  /* 0x0000001b0c00720c */ /* 0x000fe20003f64070 */
[----:B------:R-:W-:Y:S01]  /*1f00*/  IMAD R25, R16, R25, R29 ;  /* 0x0000001910197224 */ /* 0x000fe200078e021d */
[----:B------:R-:W-:Y:S01]  /*1f10*/  IABS R29, R23 ;  /* 0x00000017001d7213 */ /* 0x000fe20000000000 */
[----:B------:R-:W-:Y:S01]  /*1f20*/  @!P0 IMAD.MOV R20, RZ, RZ, -R20 ;  /* 0x000000ffff148224 */ /* 0x000fe200078e0a14 */
[----:B------:R-:W-:Y:S01]  /*1f30*/  LOP3.LUT R23, R23, R14, RZ, 0x3c, !PT ;  /* 0x0000000e17177212 */ /* 0x000fe200078e3cff */
[----:B------:R-:W-:Y:S01]  /*1f40*/  @P2 VIADD R11, R11, 0x1 ;  /* 0x000000010b0b2836 */ /* 0x000fe20000000000 */
[----:B------:R-:W-:Y:S01]  /*1f50*/  ISETP.GT.U32.AND P4, PT, R12, R25, PT ;  /* 0x000000190c00720c */ /* 0x000fe20003f84070 */
[----:B------:R-:W-:Y:S01]  /*1f60*/  IMAD.HI.U32 R22, R10, R29, RZ ;  /* 0x0000001d0a167227 */ /* 0x000fe200078e00ff */
[----:B------:R-:W-:-:S05]  /*1f70*/  ISETP.GE.AND P0, PT, R23, RZ, PT ;  /* 0x000000ff1700720c */ /* 0x000fca0003f06270 */
[----:B------:R-:W-:Y:S01]  /*1f80*/  @!P3 IMAD.IADD R27, R27, 0x1, -R16 ;  /* 0x000000011b1bb824 */ /* 0x000fe200078e0a10 */
[----:B------:R-:W-:-:S04]  /*1f90*/  @!P3 IADD3 R18, PT, PT, R18, 0x1, RZ ;  /* 0x000000011212b810 */ /* 0x000fc80007ffe0ff */
[----:B------:R-:W-:Y:S01]  /*1fa0*/  ISETP.GE.U32.AND P2, PT, R27, R12, PT ;  /* 0x0000000c1b00720c */ /* 0x000fe20003f46070 */
[----:B------:R-:W-:Y:S01]  /*1fb0*/  @!P4 IMAD.IADD R25, R25, 0x1, -R16 ;  /* 0x000000011919c824 */ /* 0x000fe200078e0a10 */
[----:B------:R-:W-:-:S04]  /*1fc0*/  @!P4 IADD3 R24, PT, PT, R24, 0x1, RZ ;  /* 0x000000011818c810 */ /* 0x000fc80007ffe0ff */
[----:B------:R-:W-:Y:S01]  /*1fd0*/  ISETP.GE.U32.AND P3, PT, R25, R12, PT ;  /* 0x0000000c1900720c */ /* 0x000fe20003f66070 */
[----:B------:R-:W-:-:S04]  /*1fe0*/  IMAD.MOV R25, RZ, RZ, -R22 ;  /* 0x000000ffff197224 */ /* 0x000fc800078e0a16 */
[----:B------:R-:W-:Y:S02]  /*1ff0*/  IMAD R25, R16, R25, R29 ;  /* 0x0000001910197224 */ /* 0x000fe400078e021d */
[----:B------:R-:W-:-:S03]  /*2000*/  @P2 VIADD R18, R18, 0x1 ;  /* 0x0000000112122836 */ /* 0x000fc60000000000 */
[----:B------:R-:W-:Y:S01]  /*2010*/  ISETP.GT.U32.AND P2, PT, R12, R25, PT ;  /* 0x000000190c00720c */ /* 0x000fe20003f44070 */
[----:B------:R-:W-:Y:S02]  /*2020*/  @!P5 IMAD.MOV R18, RZ, RZ, -R18 ;  /* 0x000000ffff12d224 */ /* 0x000fe400078e0a12 */
[----:B------:R-:W-:Y:S01]  /*2030*/  @P3 VIADD R24, R24, 0x1 ;  /* 0x0000000118183836 */ /* 0x000fe20000000000 */
[----:B------:R-:W-:-:S03]  /*2040*/  ISETP.NE.AND P3, PT, R14, RZ, PT ;  /* 0x000000ff0e00720c */ /* 0x000fc60003f65270 */
[----:B------:R-:W-:-:S06]  /*2050*/  @!P6 IMAD.MOV R24, RZ, RZ, -R24 ;  /* 0x000000ffff18e224 */ /* 0x000fcc00078e0a18 */
[----:B------:R-:W-:Y:S01]  /*2060*/  @!P2 IMAD.IADD R25, R25, 0x1, -R16 ;  /* 0x000000011919a824 */ /* 0x000fe200078e0a10 */
[----:B------:R-:W-:Y:S01]  /*2070*/  LOP3.LUT R16, RZ, R14, RZ, 0x33, !PT ;  /* 0x0000000eff107212 */ /* 0x000fe200078e33ff */
[----:B------:R-:W-:-:S03]  /*2080*/  @!P2 VIADD R22, R22, 0x1 ;  /* 0x000000011616a836 */ /* 0x000fc60000000000 */
[----:B------:R-:W-:Y:S02]  /*2090*/  ISETP.GE.U32.AND P4, PT, R25, R12, PT ;  /* 0x0000000c1900720c */ /* 0x000fe40003f86070 */
[C---:B------:R-:W-:Y:S01]  /*20a0*/  SEL R26, R16.reuse, R17, !P3 ;  /* 0x00000011101a7207 */ /* 0x040fe20005800000 */
[----:B------:R-:W-:Y:S01]  /*20b0*/  IMAD.MOV.U32 R17, RZ, RZ, R11 ;  /* 0x000000ffff117224 */ /* 0x000fe200078e000b */
[C---:B------:R-:W-:Y:S02]  /*20c0*/  SEL R19, R16.reuse, R19, !P3 ;  /* 0x0000001310137207 */ /* 0x040fe40005800000 */
[----:B------:R-:W-:Y:S02]  /*20d0*/  SEL R18, R16, R18, !P3 ;  /* 0x0000001210127207 */ /* 0x000fe40005800000 */
[----:B------:R-:W-:Y:S02]  /*20e0*/  @!P1 IADD3 R17, PT, PT, -R17, RZ, RZ ;  /* 0x000000ff11119210 */ /* 0x000fe40007ffe1ff */
[----:B------:R-:W-:-:S02]  /*20f0*/  IADD3 R19, PT, PT, R26, -R19, RZ ;  /* 0x800000131a137210 */ /* 0x000fc40007ffe0ff */
[----:B------:R-:W-:Y:S01]  /*2100*/  SEL R17, R16, R17, !P3 ;  /* 0x0000001110117207 */ /* 0x000fe20005800000 */
[----:B------:R-:W-:Y:S01]  /*2110*/  @P4 VIADD R22, R22, 0x1 ;  /* 0x0000000116164836 */ /* 0x000fe20000000000 */
[C---:B------:R-:W-:Y:S02]  /*2120*/  SEL R21, R16.reuse, R21, !P3 ;  /* 0x0000001510157207 */ /* 0x040fe40005800000 */
[C---:B------:R-:W-:Y:S01]  /*2130*/  SEL R20, R16.reuse, R20, !P3 ;  /* 0x0000001410147207 */ /* 0x040fe20005800000 */
[----:B------:R-:W-:Y:S01]  /*2140*/  @!P0 IMAD.MOV R22, RZ, RZ, -R22 ;  /* 0x000000ffff168224 */ /* 0x000fe200078e0a16 */
[----:B------:R-:W-:Y:S02]  /*2150*/  IADD3 R18, PT, PT, R17, -R18, RZ ;  /* 0x8000001211127210 */ /* 0x000fe40007ffe0ff */
[----:B------:R-:W-:Y:S01]  /*2160*/  I2FP.F32.S32 R11, R19 ;  /* 0x00000013000b7245 */ /* 0x000fe20000201400 */
[----:B------:R-:W-:Y:S01]  /*2170*/  IMAD.IADD R20, R21, 0x1, -R20 ;  /* 0x0000000115147824 */ /* 0x000fe200078e0a14 */
[----:B------:R-:W-:-:S02]  /*2180*/  SEL R17, R16, R24, !P3 ;  /* 0x0000001810117207 */ /* 0x000fc40005800000 */
[----:B------:R-:W-:Y:S02]  /*2190*/  SEL R16, R16, R22, !P3 ;  /* 0x0000001610107207 */ /* 0x000fe40005800000 */
[----:B------:R-:W0:Y:S01]  /*21a0*/  F2F.BF16.F32 R11, R11 ;  /* 0x0000000b000b7304 */ /* 0x000e220000202000 */
[----:B------:R-:W-:Y:S02]  /*21b0*/  I2FP.F32.S32 R20, R20 ;  /* 0x0000001400147245 */ /* 0x000fe40000201400 */
[----:B------:R-:W-:Y:S01]  /*21c0*/  IMAD.IADD R16, R17, 0x1, -R16 ;  /* 0x0000000111107824 */ /* 0x000fe200078e0a10 */
[----:B------:R-:W-:-:S04]  /*21d0*/  I2FP.F32.S32 R18, R18 ;  /* 0x0000001200127245 */ /* 0x000fc80000201400 */
[----:B------:R-:W-:Y:S01]  /*21e0*/  I2FP.F32.S32 R22, R16 ;  /* 0x0000001000167245 */ /* 0x000fe20000201400 */
[----:B------:R-:W1:Y:S01]  /*21f0*/  F2F.BF16.F32 R20, R20 ;  /* 0x0000001400147304 */ /* 0x000e620000202000 */
[----:B0-----:R-:W-:-:S07]  /*2200*/  IMAD.U32 R16, R11, 0x10000, RZ ;  /* 0x000100000b107824 */ /* 0x001fce00078e00ff */
[----:B------:R-:W0:Y:S01]  /*2210*/  F2F.BF16.F32 R18, R18 ;  /* 0x0000001200127304 */ /* 0x000e220000202000 */
[----:B------:R-:W-:Y:S02]  /*2220*/  IMAD R11, R13, 0x2, R8 ;  /* 0x000000020d0b7824 */ /* 0x000fe400078e0208 */
[----:B------:R-:W-:Y:S02]  /*2230*/  IMAD R13, R4, 0x4, R13 ;  /* 0x00000004040d7824 */ /* 0x000fe400078e020d */
[----:B-1----:R-:W-:-:S03]  /*2240*/  IMAD.U32 R19, R20, 0x10000, RZ ;  /* 0x0001000014137824 */ /* 0x002fc600078e00ff */
[----:B------:R-:W1:Y:S01]  /*2250*/  F2F.BF16.F32 R22, R22 ;  /* 0x0000001600167304 */ /* 0x000e620000202000 */
[----:B------:R-:W-:Y:S02]  /*2260*/  ISETP.GE.AND P0, PT, R13, R14, PT ;  /* 0x0000000e0d00720c */ /* 0x000fe40003f06270 */
[----:B0-----:R-:W-:-:S05]  /*2270*/  SHF.L.U32 R21, R18, 0x10, RZ ;  /* 0x0000001012157819 */ /* 0x001fca00000006ff */
[----:B------:R-:W0:Y:S01]  /*2280*/  MUFU.RCP R16, R16 ;  /* 0x0000001000107308 */ /* 0x000e220000001000 */
[----:B-1----:R-:W-:-:S07]  /*2290*/  IMAD.U32 R23, R22, 0x10000, RZ ;  /* 0x0001000016177824 */ /* 0x002fce00078e00ff */
[----:B------:R-:W1:Y:S08]  /*22a0*/  MUFU.RCP R19, R19 ;  /* 0x0000001300137308 */ /* 0x000e700000001000 */
[----:B------:R-:W2:Y:S01]  /*22b0*/  MUFU.RCP R21, R21 ;  /* 0x0000001500157308 */ /* 0x000ea20000001000 */
[----:B0-----:R-:W-:-:S05]  /*22c0*/  FADD.FTZ R17, R16, -RZ ;  /* 0x800000ff10117221 */ /* 0x001fca0000010000 */
[----:B------:R-:W-:Y:S01]  /*22d0*/  F2FP.BF16.F32.PACK_AB R18, RZ, R17 ;  /* 0x00000011ff12723e */ /* 0x000fe200000010ff */
[C---:B------:R-:W-:Y:S01]  /*22e0*/  IMAD R17, R4.reuse, 0x2, R11 ;  /* 0x0000000204117824 */ /* 0x040fe200078e020b */
[----:B------:R-:W0:Y:S01]  /*22f0*/  MUFU.RCP R23, R23 ;  /* 0x0000001700177308 */ /* 0x000e220000001000 */
[----:B-1----:R-:W-:Y:S02]  /*2300*/  FADD.FTZ R20, R19, -RZ ;  /* 0x800000ff13147221 */ /* 0x002fe40000010000 */
[----:B------:R1:W-:Y:S01]  /*2310*/  STS.U16 [R11], R18 ;  /* 0x000000120b007388 */ /* 0x0003e20000000400 */
[C---:B------:R-:W-:Y:S02]  /*2320*/  LEA R25, R4.reuse, R17, 0x1 ;  /* 0x0000001104197211 */ /* 0x040fe400078e08ff */
[----:B------:R-:W-:Y:S01]  /*2330*/  F2FP.BF16.F32.PACK_AB R20, RZ, R20 ;  /* 0x00000014ff14723e */ /* 0x000fe200000010ff */
[----:B--2---:R-:W-:Y:S02]  /*2340*/  FADD.FTZ R16, R21, -RZ ;  /* 0x800000ff15107221 */ /* 0x004fe40000010000 */
[----:B------:R-:W-:-:S02]  /*2350*/  IMAD R21, R4, 0x2, R25 ;  /* 0x0000000204157824 */ /* 0x000fc400078e0219 */
[----:B------:R1:W-:Y:S01]  /*2360*/  STS.U16 [R17], R20 ;  /* 0x0000001411007388 */ /* 0x0003e20000000400 */
[----:B------:R-:W-:Y:S01]  /*2370*/  F2FP.BF16.F32.PACK_AB R16, RZ, R16 ;  /* 0x00000010ff10723e */ /* 0x000fe200000010ff */
[----:B0-----:R-:W-:-:S04]  /*2380*/  FADD.FTZ R19, R23, -RZ ;  /* 0x800000ff17137221 */ /* 0x001fc80000010000 */
[----:B------:R1:W-:Y:S01]  /*2390*/  STS.U16 [R25], R16 ;  /* 0x0000001019007388 */ /* 0x0003e20000000400 */
[----:B------:R-:W-:-:S05]  /*23a0*/  F2FP.BF16.F32.PACK_AB R19, RZ, R19 ;  /* 0x00000013ff13723e */ /* 0x000fca00000010ff */
[----:B------:R1:W-:Y:S01]  /*23b0*/  STS.U16 [R21], R19 ;  /* 0x0000001315007388 */ /* 0x0003e20000000400 */
[----:B------:R-:W-:Y:S05]  /*23c0*/  @!P0 BRA `(.L_x_193) ;  /* 0xfffffff400548947 */ /* 0x000fea000383ffff */
.L_x_189:
[----:B------:R-:W-:Y:S05]  /*23d0*/  BSYNC.RECONVERGENT B0 ;  /* 0x0000000000007941 */ /* 0x000fea0003800200 */
.L_x_188:
[----:B------:R-:W2:Y:S01]  /*23e0*/  LDCU UR6, c[0x0][0x3a4] ;  /* 0x00007480ff0677ac */ /* 0x000ea20008000800 */
[----:B------:R-:W-:Y:S01]  /*23f0*/  BSSY.RECONVERGENT B0, `(.L_x_194) ;  /* 0x0000121000007945 */ /* 0x000fe20003800200 */
[----:B------:R-:W3:Y:S01]  /*2400*/  LDCU UR7, c[0x0][0x3a4] ;  /* 0x00007480ff0777ac */ /* 0x000ee20008000800 */
[----:B------:R-:W4:Y:S01]  /*2410*/  LDCU UR8, c[0x0][0x3a4] ;  /* 0x00007480ff0877ac */ /* 0x000f220008000800 */
[----:B------:R-:W0:Y:S01]  /*2420*/  LDCU UR5, c[0x0][0x39c] ;  /* 0x00007380ff0577ac */ /* 0x000e220008000800 */
[----:B--2---:R-:W-:-:S05]  /*2430*/  IMAD.U32 R12, RZ, RZ, UR6 ;  /* 0x00000006ff0c7e24 */ /* 0x004fca000f8e00ff */
[----:B------:R-:W-:-:S13]  /*2440*/  ISETP.GE.AND P0, PT, R9, R12, PT ;  /* 0x0000000c0900720c */ /* 0x000fda0003f06270 */
[----:B0--34-:R-:W-:Y:S05]  /*2450*/  @P0 BRA `(.L_x_195) ;  /* 0x0000001000680947 */ /* 0x019fea0003800000 */
[----:B-1----:R-:W0:Y:S01]  /*2460*/  I2F.U32.RP R16, R4 ;  /* 0x0000000400107306 */ /* 0x002e220000209000 */
[C---:B------:R-:W-:Y:S01]  /*2470*/  IMAD.IADD R15, R4.reuse, 0x1, R9 ;  /* 0x00000001040f7824 */ /* 0x040fe200078e0209 */
[----:B------:R-:W-:Y:S01]  /*2480*/  ISETP.NE.U32.AND P2, PT, R4, RZ, PT ;  /* 0x000000ff0400720c */ /* 0x000fe20003f45070 */
[----:B------:R-:W-:Y:S01]  /*2490*/  IMAD.MOV R17, RZ, RZ, -R4 ;  /* 0x000000ffff117224 */ /* 0x000fe200078e0a04 */
[----:B------:R-:W-:Y:S02]  /*24a0*/  BSSY.RECONVERGENT B1, `(.L_x_196) ;  /* 0x000005f000017945 */ /* 0x000fe40003800200 */
[CC--:B------:R-:W-:Y:S02]  /*24b0*/  ISETP.GE.U32.AND P0, PT, R15.reuse, R12.reuse, PT ;  /* 0x0000000c0f00720c */ /* 0x0c0fe40003f06070 */
[----:B------:R-:W-:Y:S02]  /*24c0*/  VIMNMX.U32 R13, PT, PT, R15, R12, !PT ;  /* 0x0000000c0f0d7248 */ /* 0x000fe40007fe0000 */
[----:B------:R-:W-:-:S04]  /*24d0*/  SEL R14, RZ, 0x1, P0 ;  /* 0x00000001ff0e7807 */ /* 0x000fc80000000000 */
[----:B------:R-:W-:Y:S01]  /*24e0*/  IADD3 R13, PT, PT, R13, -R15, -R14 ;  /* 0x8000000f0d0d7210 */ /* 0x000fe20007ffe80e */
[----:B0-----:R-:W0:Y:S02]  /*24f0*/  MUFU.RCP R16, R16 ;  /* 0x0000001000107308 */ /* 0x001e240000001000 */
[----:B0-----:R-:W-:-:S06]  /*2500*/  IADD3 R10, PT, PT, R16, 0xffffffe, RZ ;  /* 0x0ffffffe100a7810 */ /* 0x001fcc0007ffe0ff */
[----:B------:R0:W1:Y:S02]  /*2510*/  F2I.FTZ.U32.TRUNC.NTZ R11, R10 ;  /* 0x0000000a000b7305 */ /* 0x000064000021f000 */
[----:B0-----:R-:W-:Y:S02]  /*2520*/  IMAD.MOV.U32 R10, RZ, RZ, RZ ;  /* 0x000000ffff0a7224 */ /* 0x001fe400078e00ff */
[----:B-1----:R-:W-:-:S04]  /*2530*/  IMAD R17, R17, R11, RZ ;  /* 0x0000000b11117224 */ /* 0x002fc800078e02ff */
[----:B------:R-:W-:-:S06]  /*2540*/  IMAD.HI.U32 R16, R11, R17, R10 ;  /* 0x000000110b107227 */ /* 0x000fcc00078e000a */
[----:B------:R-:W-:-:S05]  /*2550*/  IMAD.HI.U32 R11, R16, R13, RZ ;  /* 0x0000000d100b7227 */ /* 0x000fca00078e00ff */
[----:B------:R-:W-:-:S05]  /*2560*/  IADD3 R10, PT, PT, -R11, RZ, RZ ;  /* 0x000000ff0b0a7210 */ /* 0x000fca0007ffe1ff */
[----:B------:R-:W-:-:S05]  /*2570*/  IMAD R13, R4, R10, R13 ;  /* 0x0000000a040d7224 */ /* 0x000fca00078e020d */
[----:B------:R-:W-:-:S13]  /*2580*/  ISETP.GE.U32.AND P0, PT, R13, R4, PT ;  /* 0x000000040d00720c */ /* 0x000fda0003f06070 */
[----:B------:R-:W-:Y:S02]  /*2590*/  @P0 IMAD.IADD R13, R13, 0x1, -R4 ;  /* 0x000000010d0d0824 */ /* 0x000fe400078e0a04 */
[----:B------:R-:W-:-:S03]  /*25a0*/  @P0 VIADD R11, R11, 0x1 ;  /* 0x000000010b0b0836 */ /* 0x000fc60000000000 */
[----:B------:R-:W-:Y:S01]  /*25b0*/  ISETP.GE.U32.AND P1, PT, R13, R4, PT ;  /* 0x000000040d00720c */ /* 0x000fe20003f26070 */
[----:B------:R-:W-:-:S12]  /*25c0*/  IMAD.MOV.U32 R13, RZ, RZ, R9 ;  /* 0x000000ffff0d7224 */ /* 0x000fd800078e0009 */
[----:B------:R-:W-:Y:S01]  /*25d0*/  @P1 VIADD R11, R11, 0x1 ;  /* 0x000000010b0b1836 */ /* 0x000fe20000000000 */
[----:B------:R-:W-:-:S04]  /*25e0*/  @!P2 LOP3.LUT R11, RZ, R4, RZ, 0x33, !PT ;  /* 0x00000004ff0ba212 */ /* 0x000fc800078e33ff */
[----:B------:R-:W-:-:S04]  /*25f0*/  IADD3 R16, PT, PT, R14, R11, RZ ;  /* 0x0000000b0e107210 */ /* 0x000fc80007ffe0ff */
[C---:B------:R-:W-:Y:S02]  /*2600*/  LOP3.LUT R10, R16.reuse, 0x3, RZ, 0xc0, !PT ;  /* 0x00000003100a7812 */ /* 0x040fe400078ec0ff */
[----:B------:R-:W-:Y:S02]  /*2610*/  ISETP.GE.U32.AND P0, PT, R16, 0x3, PT ;  /* 0x000000031000780c */ /* 0x000fe40003f06070 */
[----:B------:R-:W-:-:S13]  /*2620*/  ISETP.NE.AND P1, PT, R10, 0x3, PT ;  /* 0x000000030a00780c */ /* 0x000fda0003f25270 */
[----:B------:R-:W-:Y:S05]  /*2630*/  @!P1 BRA `(.L_x_197) ;  /* 0x0000000400149947 */ /* 0x000fea0003800000 */
[----:B------:R-:W-:Y:S01]  /*2640*/  IABS R14, R12 ;  /* 0x0000000c000e7213 */ /* 0x000fe20000000000 */
[----:B------:R-:W-:Y:S01]  /*2650*/  IMAD.MOV.U32 R10, RZ, RZ, RZ ;  /* 0x000000ffff0a7224 */ /* 0x000fe200078e00ff */
[----:B------:R-:W-:Y:S01]  /*2660*/  IADD3 R16, PT, PT, R16, 0x1, RZ ;  /* 0x0000000110107810 */ /* 0x000fe20007ffe0ff */
[----:B------:R-:W-:Y:S01]  /*2670*/  IMAD.MOV.U32 R15, RZ, RZ, RZ ;  /* 0x000000ffff0f7224 */ /* 0x000fe200078e00ff */
[----:B------:R-:W0:Y:S02]  /*2680*/  I2F.RP R12, R14 ;  /* 0x0000000e000c7306 */ /* 0x000e240000209400 */
[----:B------:R-:W-:-:S06]  /*2690*/  LOP3.LUT R16, R16, 0x3, RZ, 0xc0, !PT ;  /* 0x0000000310107812 */ /* 0x000fcc00078ec0ff */
[----:B0-----:R-:W0:Y:S02]  /*26a0*/  MUFU.RCP R12, R12 ;  /* 0x0000000c000c7308 */ /* 0x001e240000001000 */
[----:B0-----:R-:W-:-:S06]  /*26b0*/  VIADD R11, R12, 0xffffffe ;  /* 0x0ffffffe0c0b7836 */ /* 0x001fcc0000000000 */
[----:B------:R-:W0:Y:S02]  /*26c0*/  F2I.FTZ.U32.TRUNC.NTZ R11, R11 ;  /* 0x0000000b000b7305 */ /* 0x000e24000021f000 */
[----:B0-----:R-:W-:-:S04]  /*26d0*/  IMAD.MOV R13, RZ, RZ, -R11 ;  /* 0x000000ffff0d7224 */ /* 0x001fc800078e0a0b */
[----:B------:R-:W-:-:S04]  /*26e0*/  IMAD R13, R13, R14, RZ ;  /* 0x0000000e0d0d7224 */ /* 0x000fc800078e02ff */
[----:B------:R-:W-:-:S04]  /*26f0*/  IMAD.HI.U32 R10, R11, R13, R10 ;  /* 0x0000000d0b0a7227 */ /* 0x000fc800078e000a */
[----:B------:R-:W-:-:S07]  /*2700*/  IMAD.MOV.U32 R13, RZ, RZ, R9 ;  /* 0x000000ffff0d7224 */ /* 0x000fce00078e0009 */
.L_x_198:
[----:B------:R-:W-:Y:S01]  /*2710*/  MOV R12, UR7 ;  /* 0x00000007000c7c02 */ /* 0x000fe20008000f00 */
[----:B0-----:R-:W-:Y:S01]  /*2720*/  IMAD R19, R13, UR5, RZ ;  /* 0x000000050d137c24 */ /* 0x001fe2000f8e02ff */
[----:B------:R-:W-:Y:S02]  /*2730*/  IADD3 R15, PT, PT, R15, 0x1, RZ ;  /* 0x000000010f0f7810 */ /* 0x000fe40007ffe0ff */
[----:B------:R-:W-:Y:S02]  /*2740*/  IABS R18, R12 ;  /* 0x0000000c00127213 */ /* 0x000fe40000000000 */
[----:B------:R-:W-:Y:S02]  /*2750*/  IADD3 R21, PT, PT, R12, UR5, R19 ;  /* 0x000000050c157c10 */ /* 0x000fe4000fffe013 */
[----:B------:R-:W0:Y:S03]  /*2760*/  I2F.RP R20, R18 ;  /* 0x0000001200147306 */ /* 0x000e260000209400 */
[----:B------:R-:W-:-:S05]  /*2770*/  VIADD R21, R21, 0xffffffff ;  /* 0xffffffff15157836 */ /* 0x000fca0000000000 */
[----:B------:R-:W-:Y:S02]  /*2780*/  IABS R23, R21 ;  /* 0x0000001500177213 */ /* 0x000fe40000000000 */
[----:B------:R-:W-:-:S03]  /*2790*/  LOP3.LUT R21, R21, R12, RZ, 0x3c, !PT ;  /* 0x0000000c15157212 */ /* 0x000fc600078e3cff */
[----:B------:R-:W-:Y:S01]  /*27a0*/  IMAD.HI.U32 R17, R10, R23, RZ ;  /* 0x000000170a117227 */ /* 0x000fe200078e00ff */
[----:B------:R-:W-:Y:S01]  /*27b0*/  ISETP.GE.AND P2, PT, R21, RZ, PT ;  /* 0x000000ff1500720c */ /* 0x000fe20003f46270 */
[----:B0-----:R-:W0:Y:S02]  /*27c0*/  MUFU.RCP R20, R20 ;  /* 0x0000001400147308 */ /* 0x001e240000001000 */
[----:B------:R-:W-:-:S04]  /*27d0*/  IMAD.MOV R10, RZ, RZ, -R17 ;  /* 0x000000ffff0a7224 */ /* 0x000fc800078e0a11 */
[----:B------:R-:W-:Y:S02]  /*27e0*/  IMAD R23, R18, R10, R23 ;  /* 0x0000000a12177224 */ /* 0x000fe400078e0217 */
[----:B------:R-:W-:-:S03]  /*27f0*/  IMAD.MOV.U32 R10, RZ, RZ, RZ ;  /* 0x000000ffff0a7224 */ /* 0x000fc600078e00ff */
        /* <DEDUP_REMOVED lines=9> */
[----:B------:R-:W-:Y:S01]  /*2890*/  ISETP.GE.U32.AND P3, PT, R23, R14, PT ;  /* 0x0000000e1700720c */ /* 0x000fe20003f66070 */
[----:B------:R-:W-:-:S02]  /*28a0*/  IMAD.MOV.U32 R14, RZ, RZ, R18 ;  /* 0x000000ffff0e7224 */ /* 0x000fc400078e0012 */
[----:B------:R-:W-:Y:S01]  /*28b0*/  IMAD.IADD R13, R4, 0x1, R13 ;  /* 0x00000001040d7824 */ /* 0x000fe200078e020d */
[----:B0-----:R-:W-:-:S09]  /*28c0*/  IADD3 R25, PT, PT, RZ, -R11, RZ ;  /* 0x8000000bff197210 */ /* 0x001fd20007ffe0ff */
[----:B------:R-:W-:Y:S01]  /*28d0*/  @P3 VIADD R17, R17, 0x1 ;  /* 0x0000000111113836 */ /* 0x000fe20000000000 */
[----:B------:R-:W-:Y:S01]  /*28e0*/  ISETP.NE.AND P3, PT, R12, RZ, PT ;  /* 0x000000ff0c00720c */ /* 0x000fe20003f65270 */
[----:B------:R-:W-:Y:S02]  /*28f0*/  IMAD R25, R25, R18, RZ ;  /* 0x0000001219197224 */ /* 0x000fe400078e02ff */
[----:B------:R-:W-:Y:S02]  /*2900*/  @!P2 IMAD.MOV R17, RZ, RZ, -R17 ;  /* 0x000000ffff11a224 */ /* 0x000fe400078e0a11 */
[----:B------:R-:W-:-:S04]  /*2910*/  IMAD.HI.U32 R10, R11, R25, R10 ;  /* 0x000000190b0a7227 */ /* 0x000fc800078e000a */
[----:B------:R-:W-:-:S04]  /*2920*/  IMAD.MOV.U32 R25, RZ, RZ, R20 ;  /* 0x000000ffff197224 */ /* 0x000fc800078e0014 */
[----:B------:R-:W-:-:S05]  /*2930*/  IMAD.HI.U32 R11, R10, R25, RZ ;  /* 0x000000190a0b7227 */ /* 0x000fca00078e00ff */
[----:B------:R-:W-:-:S05]  /*2940*/  IADD3 R20, PT, PT, -R11, RZ, RZ ;  /* 0x000000ff0b147210 */ /* 0x000fca0007ffe1ff */
[----:B------:R-:W-:-:S05]  /*2950*/  IMAD R23, R18, R20, R25 ;  /* 0x0000001412177224 */ /* 0x000fca00078e0219 */
[----:B------:R-:W-:-:S13]  /*2960*/  ISETP.GT.U32.AND P6, PT, R14, R23, PT ;  /* 0x000000170e00720c */ /* 0x000fda0003fc4070 */
[----:B------:R-:W-:Y:S01]  /*2970*/  @!P6 IMAD.IADD R23, R23, 0x1, -R18 ;  /* 0x000000011717e824 */ /* 0x000fe200078e0a12 */
[----:B------:R-:W-:Y:S02]  /*2980*/  @!P6 IADD3 R11, PT, PT, R11, 0x1, RZ ;  /* 0x000000010b0be810 */ /* 0x000fe40007ffe0ff */
[----:B------:R-:W-:Y:S02]  /*2990*/  LOP3.LUT R18, RZ, R12, RZ, 0x33, !PT ;  /* 0x0000000cff127212 */ /* 0x000fe400078e33ff */
[----:B------:R-:W-:Y:S02]  /*29a0*/  ISETP.GE.U32.AND P4, PT, R23, R14, PT ;  /* 0x0000000e1700720c */ /* 0x000fe40003f86070 */
[----:B------:R-:W-:-:S11]  /*29b0*/  SEL R20, R18, R17, !P3 ;  /* 0x0000001112147207 */ /* 0x000fd60005800000 */
[----:B------:R-:W-:-:S05]  /*29c0*/  @P4 VIADD R11, R11, 0x1 ;  /* 0x000000010b0b4836 */ /* 0x000fca0000000000 */
[----:B------:R-:W-:Y:S02]  /*29d0*/  @!P1 IADD3 R11, PT, PT, -R11, RZ, RZ ;  /* 0x000000ff0b0b9210 */ /* 0x000fe40007ffe1ff */
[----:B------:R-:W-:Y:S02]  /*29e0*/  ISETP.NE.AND P1, PT, R15, R16, PT ;  /* 0x000000100f00720c */ /* 0x000fe40003f25270 */
[----:B------:R-:W-:-:S05]  /*29f0*/  SEL R11, R18, R11, !P3 ;  /* 0x0000000b120b7207 */ /* 0x000fca0005800000 */
[----:B------:R-:W-:-:S05]  /*2a00*/  IMAD.IADD R11, R20, 0x1, -R11 ;  /* 0x00000001140b7824 */ /* 0x000fca00078e0a0b */
        /* <DEDUP_REMOVED lines=8> */
.L_x_197:
[----:B------:R-:W-:Y:S05]  /*2a90*/  BSYNC.RECONVERGENT B1 ;  /* 0x0000000000017941 */ /* 0x000fea0003800200 */
.L_x_196:
[----:B------:R-:W-:Y:S05]  /*2aa0*/  @!P0 BRA `(.L_x_195) ;  /* 0x0000000800d48947 */ /* 0x000fea0003800000 */
[----:B------:R-:W-:Y:S01]  /*2ab0*/  IABS R14, R12 ;  /* 0x0000000c000e7213 */ /* 0x000fe20000000000 */
[----:B------:R-:W-:Y:S01]  /*2ac0*/  IMAD.MOV.U32 R10, RZ, RZ, RZ ;  /* 0x000000ffff0a7224 */ /* 0x000fe200078e00ff */
[----:B------:R-:W-:Y:S02]  /*2ad0*/  IADD3 R15, PT, PT, R12, -0x1, RZ ;  /* 0xffffffff0c0f7810 */ /* 0x000fe40007ffe0ff */
[----:B------:R-:W1:Y:S08]  /*2ae0*/  I2F.RP R16, R14 ;  /* 0x0000000e00107306 */ /* 0x000e700000209400 */
[----:B-1----:R-:W1:Y:S02]  /*2af0*/  MUFU.RCP R16, R16 ;  /* 0x0000001000107308 */ /* 0x002e640000001000 */
[----:B-1----:R-:W-:-:S06]  /*2b00*/  VIADD R11, R16, 0xffffffe ;  /* 0x0ffffffe100b7836 */ /* 0x002fcc0000000000 */
[----:B------:R-:W1:Y:S02]  /*2b10*/  F2I.FTZ.U32.TRUNC.NTZ R11, R11 ;  /* 0x0000000b000b7305 */ /* 0x000e64000021f000 */
[----:B-1----:R-:W-:-:S04]  /*2b20*/  IMAD.MOV R17, RZ, RZ, -R11 ;  /* 0x000000ffff117224 */ /* 0x002fc800078e0a0b */
[----:B------:R-:W-:-:S04]  /*2b30*/  IMAD R17, R17, R14, RZ ;  /* 0x0000000e11117224 */ /* 0x000fc800078e02ff */
[----:B------:R-:W-:-:S07]  /*2b40*/  IMAD.HI.U32 R10, R11, R17, R10 ;  /* 0x000000110b0a7227 */ /* 0x000fce00078e000a */
.L_x_199:
[----:B------:R-:W-:Y:S01]  /*2b50*/  IMAD.U32 R12, RZ, RZ, UR8 ;  /* 0x00000008ff0c7e24 */ /* 0x000fe2000f8e00ff */
[----:B0--3--:R-:W0:Y:S01]  /*2b60*/  LDC R18, c[0x0][0x39c] ;  /* 0x0000e700ff127b82 */ /* 0x009e220000000800 */
[----:B------:R-:W-:-:S03]  /*2b70*/  IADD3 R23, PT, PT, R4, R13, RZ ;  /* 0x0000000d04177210 */ /* 0x000fc60007ffe0ff */
[----:B------:R-:W-:-:S04]  /*2b80*/  IABS R16, R12 ;  /* 0x0000000c00107213 */ /* 0x000fc80000000000 */
[----:B------:R-:W1:Y:S08]  /*2b90*/  I2F.RP R19, R16 ;  /* 0x0000001000137306 */ /* 0x000e700000209400 */
[----:B-1----:R-:W1:Y:S01]  /*2ba0*/  MUFU.RCP R19, R19 ;  /* 0x0000001300137308 */ /* 0x002e620000001000 */
[-C--:B0-----:R-:W-:Y:S02]  /*2bb0*/  IMAD R27, R13, R18.reuse, RZ ;  /* 0x000000120d1b7224 */ /* 0x081fe400078e02ff */
[----:B------:R-:W-:Y:S01]  /*2bc0*/  IMAD R25, R23, R18, RZ ;  /* 0x0000001217197224 */ /* 0x000fe200078e02ff */
[----:B------:R-:W-:-:S02]  /*2bd0*/  IADD3 R23, PT, PT, R4, 0x1, R23 ;  /* 0x0000000104177810 */ /* 0x000fc40007ffe017 */
[----:B------:R-:W-:Y:S02]  /*2be0*/  IADD3 R21, PT, PT, R15, R18, R27 ;  /* 0x000000120f157210 */ /* 0x000fe40007ffe01b */
[----:B------:R-:W-:Y:S01]  /*2bf0*/  IABS R20, R27 ;  /* 0x0000001b00147213 */ /* 0x000fe20000000000 */
[----:B------:R-:W-:Y:S01]  /*2c00*/  IMAD.IADD R24, R4, 0x1, R23 ;  /* 0x0000000104187824 */ /* 0x000fe200078e0217 */
[----:B------:R-:W-:Y:S02]  /*2c10*/  IABS R29, R21 ;  /* 0x00000015001d7213 */ /* 0x000fe40000000000 */
[-C--:B------:R-:W-:Y:S02]  /*2c20*/  LOP3.LUT R27, R27, R12.reuse, RZ, 0x3c, !PT ;  /* 0x0000000c1b1b7212 */ /* 0x080fe400078e3cff */
[----:B------:R-:W-:Y:S01]  /*2c30*/  LOP3.LUT R21, R21, R12, RZ, 0x3c, !PT ;  /* 0x0000000c15157212 */ /* 0x000fe200078e3cff */
[----:B------:R-:W-:Y:S01]  /*2c40*/  IMAD.HI.U32 R17, R10, R29, RZ ;  /* 0x0000001d0a117227 */ /* 0x000fe200078e00ff */
[----:B------:R-:W-:-:S02]  /*2c50*/  ISETP.GE.AND P3, PT, R27, RZ, PT ;  /* 0x000000ff1b00720c */ /* 0x000fc40003f66270 */
[----:B------:R-:W-:Y:S01]  /*2c60*/  ISETP.GE.AND P1, PT, R21, RZ, PT ;  /* 0x000000ff1500720c */ /* 0x000fe20003f26270 */
[----:B-1----:R-:W-:Y:S01]  /*2c70*/  VIADD R11, R19, 0xffffffe ;  /* 0x0ffffffe130b7836 */ /* 0x002fe20000000000 */
[----:B------:R-:W-:Y:S02]  /*2c80*/  IADD3 R10, PT, PT, -R17, RZ, RZ ;  /* 0x000000ff110a7210 */ /* 0x000fe40007ffe1ff */
[----:B------:R-:W-:-:S03]  /*2c90*/  IABS R22, R25 ;  /* 0x0000001900167213 */ /* 0x000fc60000000000 */
[----:B------:R-:W0:Y:S01]  /*2ca0*/  F2I.FTZ.U32.TRUNC.NTZ R11, R11 ;  /* 0x0000000b000b7305 */ /* 0x000e22000021f000 */
[----:B------:R-:W-:Y:S02]  /*2cb0*/  IMAD R29, R16, R10, R29 ;  /* 0x0000000a101d7224 */ /* 0x000fe400078e021d */
[----:B------:R-:W-:-:S03]  /*2cc0*/  IMAD.MOV.U32 R10, RZ, RZ, RZ ;  /* 0x000000ffff0a7224 */ /* 0x000fc600078e00ff */
[----:B------:R-:W-:Y:S01]  /*2cd0*/  ISETP.GT.U32.AND P5, PT, R14, R29, PT ;  /* 0x0000001d0e00720c */ /* 0x000fe20003fa4070 */
[----:B0-----:R-:W-:-:S04]  /*2ce0*/  IMAD.MOV R19, RZ, RZ, -R11 ;  /* 0x000000ffff137224 */ /* 0x001fc800078e0a0b */
[----:B------:R-:W-:-:S08]  /*2cf0*/  IMAD R19, R19, R16, RZ ;  /* 0x0000001013137224 */ /* 0x000fd000078e02ff */
[----:B------:R-:W-:Y:S02]  /*2d00*/  @!P5 IMAD.IADD R29, R29, 0x1, -R16 ;  /* 0x000000011d1dd824 */ /* 0x000fe400078e0a10 */
[----:B------:R-:W-:-:S03]  /*2d10*/  IMAD.HI.U32 R10, R11, R19, R10 ;  /* 0x000000130b0a7227 */ /* 0x000fc600078e000a */
[----:B------:R-:W-:Y:S01]  /*2d20*/  ISETP.GE.U32.AND P4, PT, R29, R14, PT ;  /* 0x0000000e1d00720c */ /* 0x000fe20003f86070 */
[----:B------:R-:W-:Y:S01]  /*2d30*/  IMAD.MOV.U32 R11, RZ, RZ, R20 ;  /* 0x000000ffff0b7224 */ /* 0x000fe200078e0014 */
[----:B------:R-:W-:Y:S01]  /*2d40*/  IADD3 R29, PT, PT, R15, R18, R25 ;  /* 0x000000120f1d7210 */ /* 0x000fe20007ffe019 */
[----:B------:R-:W-:Y:S01]  /*2d50*/  @!P5 VIADD R17, R17, 0x1 ;  /* 0x000000011111d836 */ /* 0x000fe20000000000 */
[-C--:B------:R-:W-:Y:S01]  /*2d60*/  LOP3.LUT R20, R25, R12.reuse, RZ, 0x3c, !PT ;  /* 0x0000000c19147212 */ /* 0x080fe200078e3cff */
[----:B------:R-:W-:Y:S01]  /*2d70*/  IMAD.HI.U32 R19, R10, R11, RZ ;  /* 0x0000000b0a137227 */ /* 0x000fe200078e00ff */
[----:B------:R-:W-:Y:S02]  /*2d80*/  IABS R27, R29 ;  /* 0x0000001d001b7213 */ /* 0x000fe40000000000 */
[----:B------:R-:W-:Y:S01]  /*2d90*/  ISETP.GE.AND P0, PT, R20, RZ, PT ;  /* 0x000000ff1400720c */ /* 0x000fe20003f06270 */
[----:B------:R-:W-:Y:S01]  /*2da0*/  IMAD.MOV R14, RZ, RZ, -R19 ;  /* 0x000000ffff0e7224 */ /* 0x000fe200078e0a13 */
[----:B------:R-:W-:Y:S01]  /*2db0*/  LOP3.LUT R29, R29, R12, RZ, 0x3c, !PT ;  /* 0x0000000c1d1d7212 */ /* 0x000fe200078e3cff */
[----:B------:R-:W-:-:S03]  /*2dc0*/  IMAD.HI.U32 R21, R10, R27, RZ ;  /* 0x0000001b0a157227 */ /* 0x000fc600078e00ff */
[----:B------:R-:W-:Y:S01]  /*2dd0*/  ISETP.GE.AND P6, PT, R29, RZ, PT ;  /* 0x000000ff1d00720c */ /* 0x000fe20003fc6270 */
[C---:B------:R-:W-:Y:S01]  /*2de0*/  IMAD R11, R16.reuse, R14, R11 ;  /* 0x0000000e100b7224 */ /* 0x040fe200078e020b */
[----:B------:R-:W-:Y:S01]  /*2df0*/  IADD3 R20, PT, PT, -R21, RZ, RZ ;  /* 0x000000ff15147210 */ /* 0x000fe20007ffe1ff */
[----:B------:R-:W-:Y:S02]  /*2e00*/  IMAD.MOV.U32 R14, RZ, RZ, R16 ;  /* 0x000000ffff0e7224 */ /* 0x000fe400078e0010 */
[----:B------:R-:W-:Y:S02]  /*2e10*/  IMAD R29, R23, R18, R15 ;  /* 0x00000012171d7224 */ /* 0x000fe400078e020f */
[----:B------:R-:W-:Y:S01]  /*2e20*/  IMAD R25, R16, R20, R27 ;  /* 0x0000001410197224 */ /* 0x000fe200078e021b */
[C---:B------:R-:W-:Y:S01]  /*2e30*/  ISETP.GT.U32.AND P2, PT, R14.reuse, R11, PT ;  /* 0x0000000b0e00720c */ /* 0x040fe20003f44070 */
[----:B------:R-:W-:Y:S01]  /*2e40*/  @P4 VIADD R17, R17, 0x1 ;  /* 0x0000000111114836 */ /* 0x000fe20000000000 */
[----:B------:R-:W-:Y:S01]  /*2e50*/  MOV R27, R22 ;  /* 0x00000016001b7202 */ /* 0x000fe20000000f00 */
[----:B------:R-:W-:Y:S01]  /*2e60*/  IMAD R22, R23, R18, -R18 ;  /* 0x0000001217167224 */ /* 0x000fe200078e0a12 */
[----:B------:R-:W-:Y:S01]  /*2e70*/  ISETP.GT.U32.AND P4, PT, R14, R25, PT ;  /* 0x000000190e00720c */ /* 0x000fe20003f84070 */
[----:B------:R-:W-:-:S02]  /*2e80*/  @!P1 IMAD.MOV R17, RZ, RZ, -R17 ;  /* 0x000000ffff119224 */ /* 0x000fc400078e0a11 */
[----:B------:R-:W-:-:S04]  /*2e90*/  IMAD.HI.U32 R20, R10, R27, RZ ;  /* 0x0000001b0a147227 */ /* 0x000fc800078e00ff */
[----:B------:R-:W-:Y:S02]  /*2ea0*/  IMAD R23, R24, R18, -R18 ;  /* 0x0000001218177224 */ /* 0x000fe400078e0a12 */
[----:B------:R-:W-:Y:S02]  /*2eb0*/  @!P2 IMAD.IADD R11, R11, 0x1, -R16 ;  /* 0x000000010b0ba824 */ /* 0x000fe400078e0a10 */
[----:B------:R-:W-:Y:S02]  /*2ec0*/  @!P2 VIADD R19, R19, 0x1 ;  /* 0x000000011313a836 */ /* 0x000fe40000000000 */
[----:B------:R-:W-:Y:S01]  /*2ed0*/  @!P4 IADD3 R25, PT, PT, R25, -R16, RZ ;  /* 0x800000101919c210 */ /* 0x000fe20007ffe0ff */
[----:B------:R-:W-:Y:S01]  /*2ee0*/  @!P4 VIADD R21, R21, 0x1 ;  /* 0x000000011515c836 */ /* 0x000fe20000000000 */
[----:B------:R-:W-:Y:S02]  /*2ef0*/  ISETP.GE.U32.AND P5, PT, R11, R14, PT ;  /* 0x0000000e0b00720c */ /* 0x000fe40003fa6070 */
[----:B------:R-:W-:-:S02]  /*2f00*/  LOP3.LUT R11, R29, R12, RZ, 0x3c, !PT ;  /* 0x0000000c1d0b7212 */ /* 0x000fc400078e3cff */
[----:B------:R-:W-:Y:S02]  /*2f10*/  IABS R29, R29 ;  /* 0x0000001d001d7213 */ /* 0x000fe40000000000 */
[----:B------:R-:W-:Y:S01]  /*2f20*/  ISETP.GE.AND P1, PT, R11, RZ, PT ;  /* 0x000000ff0b00720c */ /* 0x000fe20003f26270 */
[----:B------:R-:W-:-:S04]  /*2f30*/  IMAD.MOV R11, RZ, RZ, -R20 ;  /* 0x000000ffff0b7224 */ /* 0x000fc800078e0a14 */
[----:B------:R-:W-:Y:S02]  /*2f40*/  IMAD R27, R16, R11, R27 ;  /* 0x0000000b101b7224 */ /* 0x000fe400078e021b */
[----:B------:R-:W-:-:S03]  /*2f50*/  IMAD.HI.U32 R11, R10, R29, RZ ;  /* 0x0000001d0a0b7227 */ /* 0x000fc600078e00ff */
[----:B------:R-:W-:Y:S01]  /*2f60*/  ISETP.GT.U32.AND P2, PT, R14, R27, PT ;  /* 0x0000001b0e00720c */ /* 0x000fe20003f44070 */
[----:B------:R-:W-:Y:S01]  /*2f70*/  @P5 VIADD R19, R19, 0x1 ;  /* 0x0000000113135836 */ /* 0x000fe20000000000 */
[----:B------:R-:W-:Y:S01]  /*2f80*/  ISETP.GE.U32.AND P5, PT, R25, R14, PT ;  /* 0x0000000e1900720c */ /* 0x000fe20003fa6070 */
[----:B------:R-:W-:Y:S02]  /*2f90*/  IMAD.MOV R25, RZ, RZ, -R11 ;  /* 0x000000ffff197224 */ /* 0x000fe400078e0a0b */
[----:B------:R-:W-:Y:S02]  /*2fa0*/  @!P3 IMAD.MOV R19, RZ, RZ, -R19 ;  /* 0x000000ffff13b224 */ /* 0x000fe400078e0a13 */
[----:B------:R-:W-:Y:S02]  /*2fb0*/  IMAD R25, R16, R25, R29 ;  /* 0x0000001910197224 */ /* 0x000fe400078e021d */
[----:B------:R-:W-:Y:S01]  /*2fc0*/  IMAD R29, R24, R18, R15 ;  /* 0x00000012181d7224 */ /* 0x000fe200078e020f */
[----:B------:R-:W-:-:S02]  /*2fd0*/  LOP3.LUT R18, R22, R12, RZ, 0x3c, !PT ;  /* 0x0000000c16127212 */ /* 0x000fc400078e3cff */
[----:B------:R-:W-:Y:S01]  /*2fe0*/  ISETP.GT.U32.AND P4, PT, R14, R25, PT ;  /* 0x000000190e00720c */ /* 0x000fe20003f84070 */
[----:B------:R-:W-:Y:S01]  /*2ff0*/  @!P2 VIADD R20, R20, 0x1 ;  /* 0x000000011414a836 */ /* 0x000fe20000000000 */
[----:B------:R-:W-:Y:S01]  /*3000*/  @!P2 IADD3 R27, PT, PT, R27, -R16, RZ ;  /* 0x800000101b1ba210 */ /* 0x000fe20007ffe0ff */
[----:B------:R-:W-:Y:S01]  /*3010*/  @P5 VIADD R21, R21, 0x1 ;  /* 0x0000000115155836 */ /* 0x000fe20000000000 */
[----:B------:R-:W-:Y:S02]  /*3020*/  ISETP.GE.AND P5, PT, R18, RZ, PT ;  /* 0x000000ff1200720c */ /* 0x000fe40003fa6270 */
[----:B------:R-:W-:Y:S02]  /*3030*/  ISETP.GE.U32.AND P3, PT, R27, R14, PT ;  /* 0x0000000e1b00720c */ /* 0x000fe40003f66070 */
[----:B------:R-:W-:Y:S02]  /*3040*/  IABS R27, R22 ;  /* 0x00000016001b7213 */ /* 0x000fe40000000000 */
[----:B------:R-:W-:-:S02]  /*3050*/  LOP3.LUT R18, R29, R12, RZ, 0x3c, !PT ;  /* 0x0000000c1d127212 */ /* 0x000fc400078e3cff */
[----:B------:R-:W-:Y:S01]  /*3060*/  IABS R29, R29 ;  /* 0x0000001d001d7213 */ /* 0x000fe20000000000 */
[----:B------:R-:W-:Y:S01]  /*3070*/  @!P4 IMAD.IADD R25, R25, 0x1, -R16 ;  /* 0x000000011919c824 */ /* 0x000fe200078e0a10 */
[----:B------:R-:W-:Y:S01]  /*3080*/  @!P6 IADD3 R21, PT, PT, -R21, RZ, RZ ;  /* 0x000000ff1515e210 */ /* 0x000fe20007ffe1ff */
[----:B------:R-:W-:Y:S01]  /*3090*/  @!P4 VIADD R11, R11, 0x1 ;  /* 0x000000010b0bc836 */ /* 0x000fe20000000000 */
[----:B------:R-:W-:Y:S01]  /*30a0*/  ISETP.GE.AND P6, PT, R18, RZ, PT ;  /* 0x000000ff1200720c */ /* 0x000fe20003fc6270 */
[----:B------:R-:W-:Y:S01]  /*30b0*/  IMAD.HI.U32 R18, R10, R27, RZ ;  /* 0x0000001b0a127227 */ /* 0x000fe200078e00ff */
[----:B------:R-:W-:-:S03]  /*30c0*/  ISETP.GE.U32.AND P2, PT, R25, R14, PT ;  /* 0x0000000e1900720c */ /* 0x000fc60003f46070 */
[----:B------:R-:W-:-:S04]  /*30d0*/  IMAD.HI.U32 R24, R10, R29, RZ ;  /* 0x0000001d0a187227 */ /* 0x000fc800078e00ff */
[----:B------:R-:W-:Y:S01]  /*30e0*/  IMAD.MOV R22, RZ, RZ, -R18 ;  /* 0x000000ffff167224 */ /* 0x000fe200078e0a12 */
[----:B------:R-:W-:Y:S01]  /*30f0*/  IADD3 R25, PT, PT, -R24, RZ, RZ ;  /* 0x000000ff18197210 */ /* 0x000fe20007ffe1ff */
[----:B------:R-:W-:Y:S02]  /*3100*/  @P3 VIADD R20, R20, 0x1 ;  /* 0x0000000114143836 */ /* 0x000fe40000000000 */
[C---:B------:R-:W-:Y:S02]  /*3110*/  IMAD R27, R16.reuse, R22, R27 ;  /* 0x00000016101b7224 */ /* 0x040fe400078e021b */
[----:B------:R-:W-:Y:S01]  /*3120*/  IMAD R25, R16, R25, R29 ;  /* 0x0000001910197224 */ /* 0x000fe200078e021d */
[----:B------:R-:W-:Y:S01]  /*3130*/  IABS R29, R23 ;  /* 0x00000017001d7213 */ /* 0x000fe20000000000 */
[----:B------:R-:W-:Y:S01]  /*3140*/  @!P0 IMAD.MOV R20, RZ, RZ, -R20 ;  /* 0x000000ffff148224 */ /* 0x000fe200078e0a14 */
[C---:B------:R-:W-:Y:S02]  /*3150*/  ISETP.GT.U32.AND P3, PT, R14.reuse, R27, PT ;  /* 0x0000001b0e00720c */ /* 0x040fe40003f64070 */
[----:B------:R-:W-:Y:S01]  /*3160*/  ISETP.GT.U32.AND P4, PT, R14, R25, PT ;  /* 0x000000190e00720c */ /* 0x000fe20003f84070 */
[----:B------:R-:W-:Y:S01]  /*3170*/  IMAD.HI.U32 R22, R10, R29, RZ ;  /* 0x0000001d0a167227 */ /* 0x000fe200078e00ff */
[----:B------:R-:W-:-:S02]  /*3180*/  @P2 IADD3 R11, PT, PT, R11, 0x1, RZ ;  /* 0x000000010b0b2810 */ /* 0x000fc40007ffe0ff */
[----:B------:R-:W-:-:S04]  /*3190*/  LOP3.LUT R23, R23, R12, RZ, 0x3c, !PT ;  /* 0x0000000c17177212 */ /* 0x000fc800078e3cff */
[----:B------:R-:W-:-:S03]  /*31a0*/  ISETP.GE.AND P0, PT, R23, RZ, PT ;  /* 0x000000ff1700720c */ /* 0x000fc60003f06270 */
[--C-:B------:R-:W-:Y:S02]  /*31b0*/  @!P3 IMAD.IADD R27, R27, 0x1, -R16.reuse ;  /* 0x000000011b1bb824 */ /* 0x100fe400078e0a10 */
[----:B------:R-:W-:Y:S02]  /*31c0*/  @!P4 IMAD.IADD R25, R25, 0x1, -R16 ;  /* 0x000000011919c824 */ /* 0x000fe400078e0a10 */
[----:B------:R-:W-:Y:S01]  /*31d0*/  @!P3 VIADD R18, R18, 0x1 ;  /* 0x000000011212b836 */ /* 0x000fe20000000000 */
[-C--:B------:R-:W-:Y:S01]  /*31e0*/  ISETP.GE.U32.AND P2, PT, R27, R14.reuse, PT ;  /* 0x0000000e1b00720c */ /* 0x080fe20003f46070 */
[----:B------:R-:W-:Y:S01]  /*31f0*/  @!P4 VIADD R24, R24, 0x1 ;  /* 0x000000011818c836 */ /* 0x000fe20000000000 */
[----:B------:R-:W-:Y:S01]  /*3200*/  ISETP.GE.U32.AND P3, PT, R25, R14, PT ;  /* 0x0000000e1900720c */ /* 0x000fe20003f66070 */
[----:B------:R-:W-:-:S04]  /*3210*/  IMAD.MOV R25, RZ, RZ, -R22 ;  /* 0x000000ffff197224 */ /* 0x000fc800078e0a16 */
[----:B------:R-:W-:-:S06]  /*3220*/  IMAD R25, R16, R25, R29 ;  /* 0x0000001910197224 */ /* 0x000fcc00078e021d */
[----:B------:R-:W-:Y:S02]  /*3230*/  @P2 IADD3 R18, PT, PT, R18, 0x1, RZ ;  /* 0x0000000112122810 */ /* 0x000fe40007ffe0ff */
[----:B------:R-:W-:Y:S02]  /*3240*/  ISETP.GT.U32.AND P2, PT, R14, R25, PT ;  /* 0x000000190e00720c */ /* 0x000fe40003f44070 */
[----:B------:R-:W-:Y:S01]  /*3250*/  @P3 IADD3 R24, PT, PT, R24, 0x1, RZ ;  /* 0x0000000118183810 */ /* 0x000fe20007ffe0ff */
[----:B------:R-:W-:Y:S01]  /*3260*/  @!P5 IMAD.MOV R18, RZ, RZ, -R18 ;  /* 0x000000ffff12d224 */ /* 0x000fe200078e0a12 */
[----:B------:R-:W-:Y:S02]  /*3270*/  ISETP.NE.AND P3, PT, R12, RZ, PT ;  /* 0x000000ff0c00720c */ /* 0x000fe40003f65270 */
[----:B------:R-:W-:-:S07]  /*3280*/  @!P6 IADD3 R24, PT, PT, -R24, RZ, RZ ;  /* 0x000000ff1818e210 */ /* 0x000fce0007ffe1ff */
[----:B------:R-:W-:Y:S01]  /*3290*/  @!P2 IMAD.IADD R25, R25, 0x1, -R16 ;  /* 0x000000011919a824 */ /* 0x000fe200078e0a10 */
[----:B------:R-:W-:Y:S01]  /*32a0*/  LOP3.LUT R16, RZ, R12, RZ, 0x33, !PT ;  /* 0x0000000cff107212 */ /* 0x000fe200078e33ff */
[----:B------:R-:W-:-:S03]  /*32b0*/  @!P2 VIADD R22, R22, 0x1 ;  /* 0x000000011616a836 */ /* 0x000fc60000000000 */
[----:B------:R-:W-:Y:S02]  /*32c0*/  ISETP.GE.U32.AND P4, PT, R25, R14, PT ;  /* 0x0000000e1900720c */ /* 0x000fe40003f86070 */
[C---:B------:R-:W-:Y:S01]  /*32d0*/  SEL R26, R16.reuse, R17, !P3 ;  /* 0x00000011101a7207 */ /* 0x040fe20005800000 */
[----:B------:R-:W-:Y:S01]  /*32e0*/  IMAD.MOV.U32 R17, RZ, RZ, R11 ;  /* 0x000000ffff117224 */ /* 0x000fe200078e000b */
[C---:B------:R-:W-:Y:S02]  /*32f0*/  SEL R19, R16.reuse, R19, !P3 ;  /* 0x0000001310137207 */ /* 0x040fe40005800000 */
[C---:B------:R-:W-:Y:S01]  /*3300*/  SEL R18, R16.reuse, R18, !P3 ;  /* 0x0000001210127207 */ /* 0x040fe20005800000 */
[----:B------:R-:W-:Y:S01]  /*3310*/  @!P1 IMAD.MOV R17, RZ, RZ, -R17 ;  /* 0x000000ffff119224 */ /* 0x000fe200078e0a11 */
[----:B------:R-:W-:Y:S01]  /*3320*/  SEL R21, R16, R21, !P3 ;  /* 0x0000001510157207 */ /* 0x000fe20005800000 */
[----:B------:R-:W-:Y:S01]  /*3330*/  IMAD.IADD R19, R26, 0x1, -R19 ;  /* 0x000000011a137824 */ /* 0x000fe200078e0a13 */
[----:B------:R-:W-:-:S02]  /*3340*/  SEL R20, R16, R20, !P3 ;  /* 0x0000001410147207 */ /* 0x000fc40005800000 */
[----:B------:R-:W-:Y:S02]  /*3350*/  SEL R17, R16, R17, !P3 ;  /* 0x0000001110117207 */ /* 0x000fe40005800000 */
[----:B------:R-:W-:Y:S01]  /*3360*/  @P4 IADD3 R22, PT, PT, R22, 0x1, RZ ;  /* 0x0000000116164810 */ /* 0x000fe20007ffe0ff */
[----:B------:R-:W-:Y:S01]  /*3370*/  IMAD.IADD R20, R21, 0x1, -R20 ;  /* 0x0000000115147824 */ /* 0x000fe200078e0a14 */
[----:B------:R-:W-:Y:S01]  /*3380*/  I2FP.F32.S32 R11, R19 ;  /* 0x00000013000b7245 */ /* 0x000fe20000201400 */
[----:B------:R-:W-:Y:S01]  /*3390*/  IMAD.IADD R18, R17, 0x1, -R18 ;  /* 0x0000000111127824 */ /* 0x000fe200078e0a12 */
[----:B------:R-:W-:Y:S01]  /*33a0*/  SEL R17, R16, R24, !P3 ;  /* 0x0000001810117207 */ /* 0x000fe20005800000 */
[----:B------:R-:W-:Y:S01]  /*33b0*/  @!P0 IMAD.MOV R22, RZ, RZ, -R22 ;  /* 0x000000ffff168224 */ /* 0x000fe200078e0a16 */
[----:B------:R-:W-:Y:S02]  /*33c0*/  I2FP.F32.S32 R20, R20 ;  /* 0x0000001400147245 */ /* 0x000fe40000201400 */
[----:B------:R-:W0:Y:S01]  /*33d0*/  F2F.BF16.F32 R11, R11 ;  /* 0x0000000b000b7304 */ /* 0x000e220000202000 */
[----:B------:R-:W-:-:S02]  /*33e0*/  I2FP.F32.S32 R18, R18 ;  /* 0x0000001200127245 */ /* 0x000fc40000201400 */
[----:B------:R-:W-:-:S05]  /*33f0*/  SEL R16, R16, R22, !P3 ;  /* 0x0000001610107207 */ /* 0x000fca0005800000 */
[----:B------:R-:W-:Y:S01]  /*3400*/  IMAD.IADD R16, R17, 0x1, -R16 ;  /* 0x0000000111107824 */ /* 0x000fe200078e0a10 */
[----:B------:R-:W1:Y:S04]  /*3410*/  F2F.BF16.F32 R20, R20 ;  /* 0x0000001400147304 */ /* 0x000e680000202000 */
[----:B------:R-:W-:Y:S02]  /*3420*/  I2FP.F32.S32 R22, R16 ;  /* 0x0000001000167245 */ /* 0x000fe40000201400 */
[----:B0-----:R-:W-:Y:S02]  /*3430*/  SHF.L.U32 R16, R11, 0x10, RZ ;  /* 0x000000100b107819 */ /* 0x001fe400000006ff */
[----:B------:R-:W0:Y:S01]  /*3440*/  F2F.BF16.F32 R18, R18 ;  /* 0x0000001200127304 */ /* 0x000e220000202000 */
[----:B------:R-:W-:-:S02]  /*3450*/  LEA R11, R13, R6, 0x1 ;  /* 0x000000060d0b7211 */ /* 0x000fc400078e08ff */
[----:B------:R-:W-:Y:S01]  /*3460*/  LEA R13, R4, R13, 0x2 ;  /* 0x0000000d040d7211 */ /* 0x000fe200078e10ff */
[----:B-1----:R-:W-:-:S04]  /*3470*/  IMAD.U32 R19, R20, 0x10000, RZ ;  /* 0x0001000014137824 */ /* 0x002fc800078e00ff */
[----:B------:R-:W1:Y:S01]  /*3480*/  F2F.BF16.F32 R22, R22 ;  /* 0x0000001600167304 */ /* 0x000e620000202000 */
[----:B------:R-:W-:Y:S01]  /*3490*/  ISETP.GE.AND P0, PT, R13, R12, PT ;  /* 0x0000000c0d00720c */ /* 0x000fe20003f06270 */
[----:B0-----:R-:W-:-:S06]  /*34a0*/  IMAD.U32 R21, R18, 0x10000, RZ ;  /* 0x0001000012157824 */ /* 0x001fcc00078e00ff */
        /* <DEDUP_REMOVED lines=9> */
[C---:B------:R-:W-:Y:S01]  /*3540*/  IMAD R25, R4.reuse, 0x2, R17 ;  /* 0x0000000204197824 */ /* 0x040fe200078e0211 */
[----:B------:R3:W-:Y:S02]  /*3550*/  STS.U16 [R11], R18 ;  /* 0x000000120b007388 */ /* 0x0007e40000000400 */
[----:B------:R-:W-:Y:S01]  /*3560*/  F2FP.BF16.F32.PACK_AB R20, RZ, R20 ;  /* 0x00000014ff14723e */ /* 0x000fe200000010ff */
[----:B--2---:R-:W-:Y:S01]  /*3570*/  FADD.FTZ R16, R21, -RZ ;  /* 0x800000ff15107221 */ /* 0x004fe20000010000 */
[----:B------:R-:W-:-:S03]  /*3580*/  IMAD R21, R4, 0x2, R25 ;  /* 0x0000000204157824 */ /* 0x000fc600078e0219 */
[----:B------:R3:W-:Y:S01]  /*3590*/  STS.U16 [R17], R20 ;  /* 0x0000001411007388 */ /* 0x0007e20000000400 */
[----:B------:R-:W-:Y:S01]  /*35a0*/  F2FP.BF16.F32.PACK_AB R16, RZ, R16 ;  /* 0x00000010ff10723e */ /* 0x000fe200000010ff */
[----:B0-----:R-:W-:-:S04]  /*35b0*/  FADD.FTZ R19, R23, -RZ ;  /* 0x800000ff17137221 */ /* 0x001fc80000010000 */
[----:B------:R3:W-:Y:S01]  /*35c0*/  STS.U16 [R25], R16 ;  /* 0x0000001019007388 */ /* 0x0007e20000000400 */
[----:B------:R-:W-:-:S05]  /*35d0*/  F2FP.BF16.F32.PACK_AB R19, RZ, R19 ;  /* 0x00000013ff13723e */ /* 0x000fca00000010ff */
[----:B------:R3:W-:Y:S01]  /*35e0*/  STS.U16 [R21], R19 ;  /* 0x0000001315007388 */ /* 0x0007e20000000400 */
[----:B------:R-:W-:Y:S05]  /*35f0*/  @!P0 BRA `(.L_x_199) ;  /* 0xfffffff400548947 */ /* 0x000fea000383ffff */
.L_x_195:
[----:B------:R-:W-:Y:S05]  /*3600*/  BSYNC.RECONVERGENT B0 ;  /* 0x0000000000007941 */ /* 0x000fea0003800200 */
.L_x_194:
[----:B01-3--:R-:W0:Y:S01]  /*3610*/  LDC R18, c[0x0][0x390] ;  /* 0x0000e400ff127b82 */ /* 0x00be220000000800 */
[----:B------:R-:W1:Y:S01]  /*3620*/  LDCU UR7, c[0x0][0x3ac] ;  /* 0x00007580ff0777ac */ /* 0x000e620008000800 */
[----:B------:R-:W-:Y:S06]  /*3630*/  BSSY.RECONVERGENT B0, `(.L_x_200) ;  /* 0x000004f000007945 */ /* 0x000fec0003800200 */
[----:B------:R-:W2:Y:S01]  /*3640*/  S2UR UR5, SR_CTAID.X ;  /* 0x00000000000579c3 */ /* 0x000ea20000002500 */
[----:B-1----:R-:W-:Y:S01]  /*3650*/  IMAD R16, R4, UR7, RZ ;  /* 0x0000000704107c24 */ /* 0x002fe2000f8e02ff */
[----:B0-----:R-:W0:Y:S01]  /*3660*/  I2F.U32.RP R13, R18 ;  /* 0x00000012000d7306 */ /* 0x001e220000209000 */
[----:B------:R-:W-:-:S07]  /*3670*/  ISETP.NE.U32.AND P2, PT, R18, RZ, PT ;  /* 0x000000ff1200720c */ /* 0x000fce0003f45070 */
[----:B0-----:R-:W0:Y:S02]  /*3680*/  MUFU.RCP R13, R13 ;  /* 0x0000000d000d7308 */ /* 0x001e240000001000 */
[----:B0-----:R-:W-:-:S06]  /*3690*/  VIADD R10, R13, 0xffffffe ;  /* 0x0ffffffe0d0a7836 */ /* 0x001fcc0000000000 */
[----:B------:R0:W1:Y:S02]  /*36a0*/  F2I.FTZ.U32.TRUNC.NTZ R11, R10 ;  /* 0x0000000a000b7305 */ /* 0x000064000021f000 */
[----:B0-----:R-:W-:Y:S02]  /*36b0*/  IMAD.MOV.U32 R10, RZ, RZ, RZ ;  /* 0x000000ffff0a7224 */ /* 0x001fe400078e00ff */
[----:B-1----:R-:W-:-:S04]  /*36c0*/  IMAD.MOV R15, RZ, RZ, -R11 ;  /* 0x000000ffff0f7224 */ /* 0x002fc800078e0a0b */
[----:B------:R-:W-:-:S04]  /*36d0*/  IMAD R15, R15, R18, RZ ;  /* 0x000000120f0f7224 */ /* 0x000fc800078e02ff */
[----:B------:R-:W-:-:S06]  /*36e0*/  IMAD.HI.U32 R11, R11, R15, R10 ;  /* 0x0000000f0b0b7227 */ /* 0x000fcc00078e000a */
[----:B--2---:R-:W-:-:S05]  /*36f0*/  IMAD.HI.U32 R11, R11, UR5, RZ ;  /* 0x000000050b0b7c27 */ /* 0x004fca000f8e00ff */
[----:B------:R-:W-:-:S05]  /*3700*/  IADD3 R15, PT, PT, -R11, RZ, RZ ;  /* 0x000000ff0b0f7210 */ /* 0x000fca0007ffe1ff */
[----:B------:R-:W-:-:S05]  /*3710*/  IMAD R13, R18, R15, UR5 ;  /* 0x00000005120d7e24 */ /* 0x000fca000f8e020f */
[----:B------:R-:W-:-:S13]  /*3720*/  ISETP.GE.U32.AND P0, PT, R13, R18, PT ;  /* 0x000000120d00720c */ /* 0x000fda0003f06070 */
[----:B------:R-:W-:Y:S02]  /*3730*/  @P0 IMAD.IADD R13, R13, 0x1, -R18 ;  /* 0x000000010d0d0824 */ /* 0x000fe400078e0a12 */
[----:B------:R-:W-:Y:S01]  /*3740*/  @P0 VIADD R11, R11, 0x1 ;  /* 0x000000010b0b0836 */ /* 0x000fe20000000000 */
[----:B------:R-:W-:Y:S02]  /*3750*/  ISETP.GE.U32.AND P0, PT, R9, R16, PT ;  /* 0x000000100900720c */ /* 0x000fe40003f06070 */
[----:B------:R-:W-:-:S13]  /*3760*/  ISETP.GE.U32.AND P1, PT, R13, R18, PT ;  /* 0x000000120d00720c */ /* 0x000fda0003f26070 */
[----:B------:R-:W-:Y:S02]  /*3770*/  @P1 IADD3 R11, PT, PT, R11, 0x1, RZ ;  /* 0x000000010b0b1810 */ /* 0x000fe40007ffe0ff */
[----:B------:R-:W-:-:S05]  /*3780*/  @!P2 LOP3.LUT R11, RZ, R18, RZ, 0x33, !PT ;  /* 0x00000012ff0ba212 */ /* 0x000fca00078e33ff */
[----:B------:R-:W-:Y:S02]  /*3790*/  IMAD.MOV R13, RZ, RZ, -R11 ;  /* 0x000000ffff0d7224 */ /* 0x000fe400078e0a0b */
[----:B------:R-:W-:Y:S02]  /*37a0*/  IMAD R14, R11, R0, R5 ;  /* 0x000000000b0e7224 */ /* 0x000fe400078e0205 */
[----:B------:R-:W-:Y:S01]  /*37b0*/  IMAD R13, R18, R13, UR5 ;  /* 0x00000005120d7e24 */ /* 0x000fe2000f8e020d */
[----:B------:R-:W-:Y:S06]  /*37c0*/  @P0 BRA `(.L_x_201) ;  /* 0x0000000000d40947 */ /* 0x000fec0003800000 */
        /* <DEDUP_REMOVED lines=21> */
[----:B------:R-:W-:Y:S02]  /*3920*/  ISETP.GE.U32.AND P1, PT, R15, R4, PT ;  /* 0x000000040f00720c */ /* 0x000fe40003f26070 */
[----:B------:R-:W0:Y:S11]  /*3930*/  LDC R15, c[0x0][0x3a0] ;  /* 0x0000e800ff0f7b82 */ /* 0x000e360000000800 */
[----:B------:R-:W-:-:S02]  /*3940*/  @P1 IADD3 R11, PT, PT, R11, 0x1, RZ ;  /* 0x000000010b0b1810 */ /* 0x000fc40007ffe0ff */
[----:B------:R-:W-:-:S05]  /*3950*/  @!P2 LOP3.LUT R11, RZ, R4, RZ, 0x33, !PT ;  /* 0x00000004ff0ba212 */ /* 0x000fca00078e33ff */
[----:B------:R-:W-:-:S05]  /*3960*/  IMAD.IADD R11, R18, 0x1, R11 ;  /* 0x00000001120b7824 */ /* 0x000fca00078e020b */
[C---:B------:R-:W-:Y:S02]  /*3970*/  LOP3.LUT R10, R11.reuse, 0x3, RZ, 0xc0, !PT ;  /* 0x000000030b0a7812 */ /* 0x040fe400078ec0ff */
[----:B------:R-:W-:Y:S02]  /*3980*/  ISETP.GE.U32.AND P1, PT, R11, 0x3, PT ;  /* 0x000000030b00780c */ /* 0x000fe40003f26070 */
[----:B------:R-:W-:Y:S01]  /*3990*/  ISETP.NE.AND P0, PT, R10, 0x3, PT ;  /* 0x000000030a00780c */ /* 0x000fe20003f05270 */
[----:B0-----:R-:W-:-:S12]  /*39a0*/  IMAD R10, R15, 0x2, R8 ;  /* 0x000000020f0a7824 */ /* 0x001fd800078e0208 */
[----:B------:R-:W-:Y:S05]  /*39b0*/  @!P0 BRA `(.L_x_203) ;  /* 0x0000000000248947 */ /* 0x000fea0003800000 */
[----:B------:R-:W-:Y:S01]  /*39c0*/  IADD3 R15, PT, PT, R11, 0x1, RZ ;  /* 0x000000010b0f7810 */ /* 0x000fe20007ffe0ff */
[----:B------:R-:W-:-:S03]  /*39d0*/  IMAD.MOV.U32 R11, RZ, RZ, RZ ;  /* 0x000000ffff0b7224 */ /* 0x000fc600078e00ff */
[----:B------:R-:W-:-:S07]  /*39e0*/  LOP3.LUT R18, R15, 0x3, RZ, 0xc0, !PT ;  /* 0x000000030f127812 */ /* 0x000fce00078ec0ff */
.L_x_204:
[----:B------:R-:W-:Y:S01]  /*39f0*/  IMAD R15, R9, 0x2, R10 ;  /* 0x00000002090f7824 */ /* 0x000fe200078e020a */
[----:B------:R-:W-:Y:S01]  /*3a00*/  IADD3 R11, PT, PT, R11, 0x1, RZ ;  /* 0x000000010b0b7810 */ /* 0x000fe20007ffe0ff */
[----:B------:R-:W-:-:S03]  /*3a10*/  IMAD.IADD R9, R4, 0x1, R9 ;  /* 0x0000000104097824 */ /* 0x000fc600078e0209 */
[----:B------:R0:W-:Y:S01]  /*3a20*/  STS.U16 [R15], RZ ;  /* 0x000000ff0f007388 */ /* 0x0001e20000000400 */
[----:B------:R-:W-:-:S13]  /*3a30*/  ISETP.NE.AND P0, PT, R11, R18, PT ;  /* 0x000000120b00720c */ /* 0x000fda0003f05270 */
[----:B0-----:R-:W-:Y:S05]  /*3a40*/  @P0 BRA `(.L_x_204) ;  /* 0xfffffffc00e80947 */ /* 0x001fea000383ffff */
.L_x_203:
[----:B------:R-:W-:Y:S05]  /*3a50*/  BSYNC.RECONVERGENT B1 ;  /* 0x0000000000017941 */ /* 0x000fea0003800200 */
.L_x_202:
[----:B------:R-:W-:Y:S05]  /*3a60*/  @!P1 BRA `(.L_x_201) ;  /* 0x00000000002c9947 */ /* 0x000fea0003800000 */
.L_x_205:
[----:B0-----:R-:W-:Y:S01]  /*3a70*/  IMAD R19, R9, 0x2, R10 ;  /* 0x0000000209137824 */ /* 0x001fe200078e020a */
[----:B------:R-:W-:-:S04]  /*3a80*/  LEA R9, R4, R9, 0x2 ;  /* 0x0000000904097211 */ /* 0x000fc800078e10ff */
[----:B------:R-:W-:Y:S01]  /*3a90*/  LEA R11, R4, R19, 0x1 ;  /* 0x00000013040b7211 */ /* 0x000fe200078e08ff */
[----:B------:R0:W-:Y:S01]  /*3aa0*/  STS.U16 [R19], RZ ;  /* 0x000000ff13007388 */ /* 0x0001e20000000400 */
[----:B------:R-:W-:-:S03]  /*3ab0*/  ISETP.GE.U32.AND P0, PT, R9, R16, PT ;  /* 0x000000100900720c */ /* 0x000fc60003f06070 */
[C---:B------:R-:W-:Y:S01]  /*3ac0*/  IMAD R15, R4.reuse, 0x2, R11 ;  /* 0x00000002040f7824 */ /* 0x040fe200078e020b */
[----:B------:R0:W-:Y:S03]  /*3ad0*/  STS.U16 [R11], RZ ;  /* 0x000000ff0b007388 */ /* 0x0001e60000000400 */
[----:B------:R-:W-:Y:S01]  /*3ae0*/  IMAD R17, R4, 0x2, R15 ;  /* 0x0000000204117824 */ /* 0x000fe200078e020f */
[----:B------:R0:W-:Y:S04]  /*3af0*/  STS.U16 [R15], RZ ;  /* 0x000000ff0f007388 */ /* 0x0001e80000000400 */
[----:B------:R0:W-:Y:S01]  /*3b00*/  STS.U16 [R17], RZ ;  /* 0x000000ff11007388 */ /* 0x0001e20000000400 */
[----:B------:R-:W-:Y:S05]  /*3b10*/  @!P0 BRA `(.L_x_205) ;  /* 0xfffffffc00d48947 */ /* 0x000fea000383ffff */
.L_x_201:
[----:B------:R-:W-:Y:S05]  /*3b20*/  BSYNC.RECONVERGENT B0 ;  /* 0x0000000000007941 */ /* 0x000fea0003800200 */
.L_x_200:
[----:B------:R-:W1:Y:S08]  /*3b30*/  LDC R9, c[0x0][0x378] ;  /* 0x0000de00ff097b82 */ /* 0x000e700000000800 */
[----:B------:R-:W-:Y:S08]  /*3b40*/  BAR.SYNC.DEFER_BLOCKING 0x0 ;  /* 0x0000000000007b1d */ /* 0x000ff00000010000 */
[----:B------:R-:W2:Y:S08]  /*3b50*/  LDC R4, c[0x0][0x374] ;  /* 0x0000dd00ff047b82 */ /* 0x000eb00000000800 */
[----:B0-----:R-:W0:Y:S01]  /*3b60*/  LDC.64 R10, c[0x0][0x398] ;  /* 0x0000e600ff0a7b82 */ /* 0x001e220000000a00 */
[----:B-1----:R-:W1:Y:S07]  /*3b70*/  I2F.U32.RP R15, R9 ;  /* 0x00000009000f7306 */ /* 0x002e6e0000209000 */
[----:B------:R-:W3:Y:S01]  /*3b80*/  S2UR UR5, SR_CTAID.Z ;  /* 0x00000000000579c3 */ /* 0x000ee20000002700 */
[----:B------:R-:W-:Y:S01]  /*3b90*/  ISETP.NE.U32.AND P2, PT, R9, RZ, PT ;  /* 0x000000ff0900720c */ /* 0x000fe20003f45070 */
[----:B--2---:R-:W2:Y:S06]  /*3ba0*/  I2F.U32.RP R20, R4 ;  /* 0x0000000400147306 */ /* 0x004eac0000209000 */
[----:B------:R-:W4:Y:S02]  /*3bb0*/  S2UR UR6, SR_CTAID.Y ;  /* 0x00000000000679c3 */ /* 0x000f240000002600 */
[----:B-1----:R-:W1:Y:S08]  /*3bc0*/  MUFU.RCP R15, R15 ;  /* 0x0000000f000f7308 */ /* 0x002e700000001000 */
[----:B--2---:R-:W2:Y:S01]  /*3bd0*/  MUFU.RCP R20, R20 ;  /* 0x0000001400147308 */ /* 0x004ea20000001000 */
[----:B-1----:R-:W-:-:S07]  /*3be0*/  VIADD R17, R15, 0xffffffe ;  /* 0x0ffffffe0f117836 */ /* 0x002fce0000000000 */
[----:B------:R-:W1:Y:S01]  /*3bf0*/  F2I.FTZ.U32.TRUNC.NTZ R17, R17 ;  /* 0x0000001100117305 */ /* 0x000e62000021f000 */
[----:B--2---:R-:W-:-:S07]  /*3c00*/  VIADD R18, R20, 0xffffffe ;  /* 0x0ffffffe14127836 */ /* 0x004fce0000000000 */
[----:B------:R2:W5:Y:S01]  /*3c10*/  F2I.FTZ.U32.TRUNC.NTZ R19, R18 ;  /* 0x0000001200137305 */ /* 0x000562000021f000 */
[----:B-1----:R-:W-:Y:S01]  /*3c20*/  IADD3 R16, PT, PT, RZ, -R17, RZ ;  /* 0x80000011ff107210 */ /* 0x002fe20007ffe0ff */
[----:B--2---:R-:W-:-:S04]  /*3c30*/  IMAD.MOV.U32 R18, RZ, RZ, RZ ;  /* 0x000000ffff127224 */ /* 0x004fc800078e00ff */
[----:B------:R-:W-:Y:S02]  /*3c40*/  IMAD R21, R16, R9, RZ ;  /* 0x0000000910157224 */ /* 0x000fe400078e02ff */
[----:B------:R-:W-:Y:S02]  /*3c50*/  IMAD.MOV.U32 R16, RZ, RZ, RZ ;  /* 0x000000ffff107224 */ /* 0x000fe400078e00ff */
[----:B-----5:R-:W-:Y:S02]  /*3c60*/  IMAD.MOV R22, RZ, RZ, -R19 ;  /* 0x000000ffff167224 */ /* 0x020fe400078e0a13 */
[----:B------:R-:W-:Y:S01]  /*3c70*/  IMAD.HI.U32 R15, R17, R21, R16 ;  /* 0x00000015110f7227 */ /* 0x000fe200078e0010 */
[----:B0-----:R-:W-:Y:S02]  /*3c80*/  IADD3 R16, PT, PT, R9, -0x1, R10 ;  /* 0xffffffff09107810 */ /* 0x001fe40007ffe00a */
[----:B------:R-:W-:-:S03]  /*3c90*/  MOV R21, R22 ;  /* 0x0000001600157202 */ /* 0x000fc60000000f00 */
[----:B------:R-:W-:-:S04]  /*3ca0*/  IMAD.HI.U32 R17, R15, R16, RZ ;  /* 0x000000100f117227 */ /* 0x000fc800078e00ff */
[----:B------:R-:W-:Y:S02]  /*3cb0*/  IMAD R21, R21, R4, RZ ;  /* 0x0000000415157224 */ /* 0x000fe400078e02ff */
[----:B------:R-:W-:Y:S02]  /*3cc0*/  IMAD.MOV R15, RZ, RZ, -R17 ;  /* 0x000000ffff0f7224 */ /* 0x000fe400078e0a11 */
[----:B------:R-:W-:Y:S01]  /*3cd0*/  IMAD.HI.U32 R18, R19, R21, R18 ;  /* 0x0000001513127227 */ /* 0x000fe200078e0012 */
[----:B------:R-:W-:-:S03]  /*3ce0*/  IADD3 R19, PT, PT, R4, -0x1, R11 ;  /* 0xffffffff04137810 */ /* 0x000fc60007ffe00b */
[----:B------:R-:W-:Y:S02]  /*3cf0*/  IMAD R16, R9, R15, R16 ;  /* 0x0000000f09107224 */ /* 0x000fe400078e0210 */
[----:B------:R-:W-:-:S03]  /*3d00*/  IMAD.HI.U32 R15, R18, R19, RZ ;  /* 0x00000013120f7227 */ /* 0x000fc600078e00ff */
[----:B------:R-:W-:Y:S02]  /*3d10*/  ISETP.GE.U32.AND P0, PT, R16, R9, PT ;  /* 0x000000091000720c */ /* 0x000fe40003f06070 */
[----:B------:R-:W-:-:S05]  /*3d20*/  IADD3 R18, PT, PT, -R15, RZ, RZ ;  /* 0x000000ff0f127210 */ /* 0x000fca0007ffe1ff */
[----:B------:R-:W-:-:S05]  /*3d30*/  IMAD R19, R4, R18, R19 ;  /* 0x0000001204137224 */ /* 0x000fca00078e0213 */
[----:B------:R-:W-:Y:S01]  /*3d40*/  ISETP.GE.U32.AND P3, PT, R19, R4, PT ;  /* 0x000000041300720c */ /* 0x000fe20003f66070 */
[----:B------:R-:W-:Y:S01]  /*3d50*/  @P0 IMAD.IADD R16, R16, 0x1, -R9 ;  /* 0x0000000110100824 */ /* 0x000fe200078e0a09 */
[----:B------:R-:W-:-:S04]  /*3d60*/  @P0 IADD3 R17, PT, PT, R17, 0x1, RZ ;  /* 0x0000000111110810 */ /* 0x000fc80007ffe0ff */
[----:B------:R-:W-:-:S07]  /*3d70*/  ISETP.GE.U32.AND P1, PT, R16, R9, PT ;  /* 0x000000091000720c */ /* 0x000fce0003f26070 */
[----:B------:R-:W-:Y:S02]  /*3d80*/  @P3 IMAD.IADD R19, R19, 0x1, -R4 ;  /* 0x0000000113133824 */ /* 0x000fe400078e0a04 */
[----:B------:R-:W-:-:S03]  /*3d90*/  @P3 VIADD R15, R15, 0x1 ;  /* 0x000000010f0f3836 */ /* 0x000fc60000000000 */
[----:B------:R-:W-:Y:S01]  /*3da0*/  ISETP.GE.U32.AND P0, PT, R19, R4, PT ;  /* 0x000000041300720c */ /* 0x000fe20003f06070 */
[----:B------:R-:W-:Y:S01]  /*3db0*/  @P1 VIADD R17, R17, 0x1 ;  /* 0x0000000111111836 */ /* 0x000fe20000000000 */
[----:B------:R-:W-:Y:S02]  /*3dc0*/  @!P2 LOP3.LUT R17, RZ, R9, RZ, 0x33, !PT ;  /* 0x00000009ff11a212 */ /* 0x000fe400078e33ff */
[----:B------:R-:W-:-:S03]  /*3dd0*/  ISETP.NE.U32.AND P1, PT, R4, RZ, PT ;  /* 0x000000ff0400720c */ /* 0x000fc60003f25070 */
[----:B---3--:R-:W-:Y:S02]  /*3de0*/  IMAD R9, R17, UR5, R3 ;  /* 0x0000000511097c24 */ /* 0x008fe4000f8e0203 */
[----:B------:R-:W-:-:S03]  /*3df0*/  IMAD R3, R7, R0, RZ ;  /* 0x0000000007037224 */ /* 0x000fc600078e02ff */
[----:B------:R-:W-:Y:S01]  /*3e00*/  VIADDMNMX R10, R9, R17, R10, PT ;  /* 0x00000011090a7246 */ /* 0x000fe2000380010a */
[----:B------:R-:W-:Y:S01]  /*3e10*/  IMAD R3, R3, UR7, RZ ;  /* 0x0000000703037c24 */ /* 0x000fe2000f8e02ff */
[----:B------:R-:W0:Y:S01]  /*3e20*/  LDC R17, c[0x0][0x3a0] ;  /* 0x0000e800ff117b82 */ /* 0x000e220000000800 */
[----:B------:R-:W-:Y:S02]  /*3e30*/  @P0 IADD3 R15, PT, PT, R15, 0x1, RZ ;  /* 0x000000010f0f0810 */ /* 0x000fe40007ffe0ff */
[----:B------:R-:W-:Y:S02]  /*3e40*/  ISETP.GE.AND P0, PT, R9, R10, PT ;  /* 0x0000000a0900720c */ /* 0x000fe40003f06270 */
[----:B------:R-:W-:-:S05]  /*3e50*/  @!P1 LOP3.LUT R15, RZ, R4, RZ, 0x33, !PT ;  /* 0x00000004ff0f9212 */ /* 0x000fca00078e33ff */
[----:B----4-:R-:W-:-:S06]  /*3e60*/  IMAD R16, R15, UR6, R2 ;  /* 0x000000060f107c24 */ /* 0x010fcc000f8e0202 */
[----:B------:R-:W-:Y:S05]  /*3e70*/  @P0 EXIT ;  /* 0x000000000000094d */ /* 0x000fea0003800000 */
[----:B------:R-:W-:Y:S01]  /*3e80*/  IMAD R2, R0, UR7, RZ ;  /* 0x0000000700027c24 */ /* 0x000fe2000f8e02ff */
[----:B------:R-:W1:Y:S01]  /*3e90*/  LDCU.64 UR8, c[0x0][0x358] ;  /* 0x00006b00ff0877ac */ /* 0x000e620008000a00 */
[----:B0-----:R-:W-:Y:S02]  /*3ea0*/  IMAD R8, R17, 0x2, R8 ;  /* 0x0000000211087824 */ /* 0x001fe400078e0208 */
[----:B------:R-:W-:Y:S02]  /*3eb0*/  IMAD R2, R7, R2, RZ ;  /* 0x0000000207027224 */ /* 0x000fe400078e02ff */
[----:B------:R-:W-:Y:S02]  /*3ec0*/  IMAD R8, R3, 0x2, R8 ;  /* 0x0000000203087824 */ /* 0x000fe400078e0208 */
[----:B------:R-:W-:Y:S01]  /*3ed0*/  IMAD R2, R11, 0x4, R2 ;  /* 0x000000040b027824 */ /* 0x000fe200078e0202 */
[----:B------:R-:W-:-:S04]  /*3ee0*/  VIADDMNMX R11, R16, R15, R11, PT ;  /* 0x0000000f100b7246 */ /* 0x000fc8000380010b */
[----:B------:R-:W-:-:S04]  /*3ef0*/  IADD3 R2, PT, PT, R12, R5, R2 ;  /* 0x000000050c027210 */ /* 0x000fc80007ffe002 */
[----:B------:R-:W-:-:S04]  /*3f00*/  IADD3 R2, PT, PT, R2, R17, RZ ;  /* 0x0000001102027210 */ /* 0x000fc80007ffe0ff */
[----:B-1----:R-:W-:-:S07]  /*3f10*/  LEA R7, R2, UR4, 0x1 ;  /* 0x0000000402077c11 */ /* 0x002fce000f8e08ff */
.L_x_222:
[----:B------:R-:W-:Y:S01]  /*3f20*/  ISETP.GE.AND P0, PT, R16, R11, PT ;  /* 0x0000000b1000720c */ /* 0x000fe20003f06270 */
[----:B------:R-:W-:-:S12]  /*3f30*/  BSSY.RECONVERGENT B0, `(.L_x_206) ;  /* 0x00000a1000007945 */ /* 0x000fd80003800200 */
[----:B012---:R-:W-:Y:S05]  /*3f40*/  @P0 BRA `(.L_x_207) ;  /* 0x00000008007c0947 */ /* 0x007fea0003800000 */
[----:B------:R-:W0:Y:S01]  /*3f50*/  LDC R4, c[0x0][0x398] ;  /* 0x0000e600ff047b82 */ /* 0x000e220000000800 */
[----:B------:R-:W1:Y:S02]  /*3f60*/  LDCU UR4, c[0x0][0x3a0] ;  /* 0x00007400ff0477ac */ /* 0x000e640008000800 */
[----:B-1----:R-:W-:Y:S01]  /*3f70*/  IMAD R15, R9, UR4, RZ ;  /* 0x00000004090f7c24 */ /* 0x002fe2000f8e02ff */
[----:B0-----:R-:W-:-:S04]  /*3f80*/  IABS R5, R4 ;  /* 0x0000000400057213 */ /* 0x001fc80000000000 */
[----:B------:R-:W-:Y:S01]  /*3f90*/  IADD3 R17, PT, PT, R4, UR4, R15 ;  /* 0x0000000404117c10 */ /* 0x000fe2000fffe00f */
[----:B------:R-:W0:Y:S04]  /*3fa0*/  I2F.RP R12, R5 ;  /* 0x00000005000c7306 */ /* 0x000e280000209400 */
[----:B------:R-:W-:-:S05]  /*3fb0*/  VIADD R17, R17, 0xffffffff ;  /* 0xffffffff11117836 */ /* 0x000fca0000000000 */
[----:B------:R-:W-:Y:S02]  /*3fc0*/  IABS R20, R17 ;  /* 0x0000001100147213 */ /* 0x000fe40000000000 */
[----:B------:R-:W-:-:S04]  /*3fd0*/  LOP3.LUT R17, R17, R4, RZ, 0x3c, !PT ;  /* 0x0000000411117212 */ /* 0x000fc800078e3cff */
[----:B------:R-:W-:Y:S01]  /*3fe0*/  ISETP.GE.AND P5, PT, R17, RZ, PT ;  /* 0x000000ff1100720c */ /* 0x000fe20003fa6270 */
[----:B0-----:R-:W0:Y:S02]  /*3ff0*/  MUFU.RCP R12, R12 ;  /* 0x0000000c000c7308 */ /* 0x001e240000001000 */
[----:B0-----:R-:W-:Y:S01]  /*4000*/  VIADD R2, R12, 0xffffffe ;  /* 0x0ffffffe0c027836 */ /* 0x001fe20000000000 */
[----:B------:R-:W-:Y:S02]  /*4010*/  IABS R12, R15 ;  /* 0x0000000f000c7213 */ /* 0x000fe40000000000 */
[----:B------:R-:W-:-:S03]  /*4020*/  LOP3.LUT R15, R15, R4, RZ, 0x3c, !PT ;  /* 0x000000040f0f7212 */ /* 0x000fc600078e3cff */
[----:B------:R0:W1:Y:S01]  /*4030*/  F2I.FTZ.U32.TRUNC.NTZ R3, R2 ;  /* 0x0000000200037305 */ /* 0x000062000021f000 */
[----:B------:R-:W-:Y:S01]  /*4040*/  ISETP.GE.AND P3, PT, R15, RZ, PT ;  /* 0x000000ff0f00720c */ /* 0x000fe20003f66270 */
[----:B0-----:R-:W-:Y:S01]  /*4050*/  IMAD.MOV.U32 R2, RZ, RZ, RZ ;  /* 0x000000ffff027224 */ /* 0x001fe200078e00ff */
[----:B-1----:R-:W-:-:S05]  /*4060*/  IADD3 R18, PT, PT, RZ, -R3, RZ ;  /* 0x80000003ff127210 */ /* 0x002fca0007ffe0ff */
[----:B------:R-:W-:-:S04]  /*4070*/  IMAD R19, R18, R5, RZ ;  /* 0x0000000512137224 */ /* 0x000fc800078e02ff */
[----:B------:R-:W-:-:S06]  /*4080*/  IMAD.HI.U32 R3, R3, R19, R2 ;  /* 0x0000001303037227 */ /* 0x000fcc00078e0002 */
[----:B------:R-:W-:-:S04]  /*4090*/  IMAD.HI.U32 R2, R3, R12, RZ ;  /* 0x0000000c03027227 */ /* 0x000fc800078e00ff */
[----:B------:R-:W-:Y:S01]  /*40a0*/  IMAD.HI.U32 R3, R3, R20, RZ ;  /* 0x0000001403037227 */ /* 0x000fe200078e00ff */
[----:B------:R-:W-:-:S03]  /*40b0*/  IADD3 R18, PT, PT, -R2, RZ, RZ ;  /* 0x000000ff02127210 */ /* 0x000fc60007ffe1ff */
[----:B------:R-:W-:Y:S02]  /*40c0*/  IMAD.MOV R19, RZ, RZ, -R3 ;  /* 0x000000ffff137224 */ /* 0x000fe400078e0a03 */
[C---:B------:R-:W-:Y:S02]  /*40d0*/  IMAD R12, R5.reuse, R18, R12 ;  /* 0x00000012050c7224 */ /* 0x040fe400078e020c */
[----:B------:R-:W-:-:S03]  /*40e0*/  IMAD R18, R5, R19, R20 ;  /* 0x0000001305127224 */ /* 0x000fc600078e0214 */
        /* <DEDUP_REMOVED lines=8> */
[----:B------:R-:W-:-:S10]  /*4170*/  IMAD.MOV.U32 R18, RZ, RZ, R16 ;  /* 0x000000ffff127224 */ /* 0x000fd400078e0010 */
[----:B------:R-:W-:Y:S02]  /*4180*/  @P0 IADD3 R2, PT, PT, R2, 0x1, RZ ;  /* 0x0000000102020810 */ /* 0x000fe40007ffe0ff */
[----:B------:R-:W-:Y:S01]  /*4190*/  @P1 VIADD R3, R3, 0x1 ;  /* 0x0000000103031836 */ /* 0x000fe20000000000 */
[----:B------:R-:W-:Y:S02]  /*41a0*/  ISETP.NE.AND P0, PT, R4, RZ, PT ;  /* 0x000000ff0400720c */ /* 0x000fe40003f05270 */
[----:B------:R-:W-:Y:S01]  /*41b0*/  @!P3 IADD3 R2, PT, PT, -R2, RZ, RZ ;  /* 0x000000ff0202b210 */ /* 0x000fe20007ffe1ff */
[----:B------:R-:W-:Y:S01]  /*41c0*/  IMAD.MOV.U32 R12, RZ, RZ, R3 ;  /* 0x000000ffff0c7224 */ /* 0x000fe200078e0003 */
[----:B------:R-:W-:-:S03]  /*41d0*/  LOP3.LUT R3, RZ, R4, RZ, 0x33, !PT ;  /* 0x00000004ff037212 */ /* 0x000fc600078e33ff */
[----:B------:R-:W-:Y:S01]  /*41e0*/  @!P5 IMAD.MOV R12, RZ, RZ, -R12 ;  /* 0x000000ffff0cd224 */ /* 0x000fe200078e0a0c */
[----:B------:R-:W-:-:S04]  /*41f0*/  SEL R15, R3, R2, !P0 ;  /* 0x00000002030f7207 */ /* 0x000fc80004000000 */
[----:B------:R-:W-:-:S07]  /*4200*/  SEL R12, R3, R12, !P0 ;  /* 0x0000000c030c7207 */ /* 0x000fce0004000000 */
.L_x_221:
[----:B------:R-:W-:Y:S01]  /*4210*/  ISETP.GE.AND P0, PT, R15, R12, PT ;  /* 0x0000000c0f00720c */ /* 0x000fe20003f06270 */
[----:B------:R-:W-:-:S12]  /*4220*/  BSSY.RECONVERGENT B1, `(.L_x_208) ;  /* 0x000004f000017945 */ /* 0x000fd80003800200 */
[----:B012---:R-:W-:Y:S05]  /*4230*/  @P0 BRA `(.L_x_209) ;  /* 0x0000000400340947 */ /* 0x007fea0003800000 */
[----:B------:R-:W0:Y:S01]  /*4240*/  S2UR UR5, SR_CgaCtaId ;  /* 0x00000000000579c3 */ /* 0x000e220000008800 */
[----:B------:R-:W1:Y:S01]  /*4250*/  LDCU UR6, c[0x0][0x39c] ;  /* 0x00007380ff0677ac */ /* 0x000e620008000800 */
[----:B------:R-:W-:Y:S01]  /*4260*/  MOV R5, R15 ;  /* 0x0000000f00057202 */ /* 0x000fe20000000f00 */
[----:B------:R-:W-:Y:S02]  /*4270*/  UMOV UR4, 0x400 ;  /* 0x0000040000047882 */ /* 0x000fe40000000000 */
[----:B0-----:R-:W-:-:S04]  /*4280*/  ULEA UR4, UR5, UR4, 0x18 ;  /* 0x0000000405047291 */ /* 0x001fc8000f8ec0ff */
[----:B-1----:R-:W-:-:S06]  /*4290*/  ULEA UR4, UR6, UR4, 0x2 ;  /* 0x0000000406047291 */ /* 0x002fcc000f8e10ff */
[----:B------:R-:W-:-:S05]  /*42a0*/  LEA R4, R18, UR4, 0x2 ;  /* 0x0000000412047c11 */ /* 0x000fca000f8e10ff */
[----:B------:R0:W1:Y:S02]  /*42b0*/  LDS R2, [R4] ;  /* 0x0000000004027984 */ /* 0x0000640000000800 */
.L_x_217:
[----:B------:R-:W2:Y:S01]  /*42c0*/  S2UR UR5, SR_CgaCtaId ;  /* 0x00000000000579c3 */ /* 0x000ea20000008800 */
[----:B------:R-:W-:Y:S01]  /*42d0*/  UMOV UR4, 0x400 ;  /* 0x0000040000047882 */ /* 0x000fe20000000000 */
[----:B------:R-:W-:Y:S01]  /*42e0*/  BSSY.RECONVERGENT B2, `(.L_x_210) ;  /* 0x000003f000027945 */ /* 0x000fe20003800200 */
[----:B--2---:R-:W-:-:S06]  /*42f0*/  ULEA UR4, UR5, UR4, 0x18 ;  /* 0x0000000405047291 */ /* 0x004fcc000f8ec0ff */
[----:B------:R-:W-:-:S05]  /*4300*/  LEA R3, R18, UR4, 0x2 ;  /* 0x0000000412037c11 */ /* 0x000fca000f8e10ff */
[----:B-1----:R-:W1:Y:S02]  /*4310*/  LDS R19, [R3] ;  /* 0x0000000003137984 */ /* 0x002e640000000800 */
[----:B-1----:R-:W-:-:S13]  /*4320*/  ISETP.GE.AND P0, PT, R19, R2, PT ;  /* 0x000000021300720c */ /* 0x002fda0003f06270 */
[----:B------:R-:W-:Y:S05]  /*4330*/  @P0 BRA `(.L_x_211) ;  /* 0x0000000000e40947 */ /* 0x000fea0003800000 */
[----:B------:R-:W1:Y:S01]  /*4340*/  LDCU UR4, c[0x0][0x3b8] ;  /* 0x00007700ff0477ac */ /* 0x000e620008000800 */
[----:B------:R-:W2:Y:S01]  /*4350*/  LDCU UR5, c[0x0][0x3b0] ;  /* 0x00007600ff0577ac */ /* 0x000ea20008000800 */
[----:B-1----:R-:W-:Y:S02]  /*4360*/  IMAD R20, R5, UR4, RZ ;  /* 0x0000000405147c24 */ /* 0x002fe4000f8e02ff */
[----:B--2---:R-:W-:-:S05]  /*4370*/  IMAD R3, R13, UR5, RZ ;  /* 0x000000050d037c24 */ /* 0x004fca000f8e02ff */
[----:B------:R-:W-:Y:S02]  /*4380*/  IADD3 R17, P0, PT, R20, R3, RZ ;  /* 0x0000000314117210 */ /* 0x000fe40007f1e0ff */
[----:B------:R-:W-:-:S04]  /*4390*/  SHF.R.S32.HI R3, RZ, 0x1f, R3 ;  /* 0x0000001fff037819 */ /* 0x000fc80000011403 */
[----:B------:R-:W-:-:S07]  /*43a0*/  LEA.HI.X.SX32 R20, R20, R3, 0x1, P0 ;  /* 0x0000000314147211 */ /* 0x000fce00000f0eff */
.L_x_216:
[----:B-1----:R-:W1:Y:S01]  /*43b0*/  LDC R21, c[0x0][0x394] ;  /* 0x0000e500ff157b82 */ /* 0x002e620000000800 */
[----:B------:R-:W-:Y:S01]  /*43c0*/  BSSY.RECONVERGENT B3, `(.L_x_212) ;  /* 0x000002d000037945 */ /* 0x000fe20003800200 */
[----:B-1----:R-:W-:-:S13]  /*43d0*/  ISETP.GE.AND P0, PT, R14, R21, PT ;  /* 0x000000150e00720c */ /* 0x002fda0003f06270 */
[----:B------:R-:W-:Y:S05]  /*43e0*/  @P0 BRA `(.L_x_213) ;  /* 0x0000000000a80947 */ /* 0x000fea0003800000 */
[----:B------:R-:W1:Y:S01]  /*43f0*/  LDC R3, c[0x0][0x3a4] ;  /* 0x0000e900ff037b82 */ /* 0x000e620000000800 */
[C---:B------:R-:W-:Y:S01]  /*4400*/  IMAD R2, R19.reuse, 0x2, R6 ;  /* 0x0000000213027824 */ /* 0x040fe200078e0206 */
[----:B------:R-:W2:Y:S01]  /*4410*/  LDCU UR4, c[0x0][0x3bc] ;  /* 0x00007780ff0477ac */ /* 0x000ea20008000800 */
[----:B------:R-:W-:Y:S01]  /*4420*/  BSSY.RECONVERGENT B4, `(.L_x_214) ;  /* 0x0000025000047945 */ /* 0x000fe20003800200 */
[----:B------:R-:W-:Y:S01]  /*4430*/  MOV R23, R7 ;  /* 0x0000000700177202 */ /* 0x000fe20000000f00 */
[----:B------:R-:W-:Y:S02]  /*4440*/  IMAD.MOV.U32 R24, RZ, RZ, R14 ;  /* 0x000000ffff187224 */ /* 0x000fe400078e000e */
[----:B------:R-:W3:Y:S01]  /*4450*/  LDS.U16 R2, [R2] ;  /* 0x0000000002027984 */ /* 0x000ee20000000400 */
[----:B--2---:R-:W-:Y:S02]  /*4460*/  IMAD R26, R19, UR4, RZ ;  /* 0x00000004131a7c24 */ /* 0x004fe4000f8e02ff */
[----:B-1----:R-:W-:-:S05]  /*4470*/  IMAD R22, R3, 0x2, R6 ;  /* 0x0000000203167824 */ /* 0x002fca00078e0206 */
[----:B------:R-:W-:-:S06]  /*4480*/  LEA R25, R5, R22, 0x1 ;  /* 0x0000001605197211 */ /* 0x000fcc00078e08ff */
[----:B------:R-:W1:Y:S01]  /*4490*/  LDS.U16 R25, [R25] ;  /* 0x0000000019197984 */ /* 0x000e620000000400 */
[----:B---3--:R-:W-:Y:S02]  /*44a0*/  IMAD.U32 R3, R2, 0x10000, RZ ;  /* 0x0001000002037824 */ /* 0x008fe400078e00ff */
[----:B-1----:R-:W-:-:S04]  /*44b0*/  IMAD.U32 R22, R25, 0x10000, RZ ;  /* 0x0001000019167824 */ /* 0x002fc800078e00ff */
[----:B------:R-:W-:Y:S01]  /*44c0*/  FMUL.FTZ R3, R3, R22 ;  /* 0x0000001603037220 */ /* 0x000fe20000410000 */
[----:B------:R-:W-:-:S04]  /*44d0*/  IADD3 R22, P0, PT, R26, R17, RZ ;  /* 0x000000111a167210 */ /* 0x000fc80007f1e0ff */
[----:B------:R-:W-:Y:S01]  /*44e0*/  LEA.HI.X.SX32 R26, R26, R20, 0x1, P0 ;  /* 0x000000141a1a7211 */ /* 0x000fe200000f0eff */
[----:B------:R-:W1:Y:S02]  /*44f0*/  F2F.BF16.F32 R3, R3 ;  /* 0x0000000300037304 */ /* 0x000e640000202000 */
[----:B-1----:R-:W-:-:S07]  /*4500*/  IMAD.U32 R25, R3, 0x10000, RZ ;  /* 0x0001000003197824 */ /* 0x002fce00078e00ff */
.L_x_215:
[----:B------:R-:W1:Y:S01]  /*4510*/  LDCU UR4, c[0x0][0x3b4] ;  /* 0x00007680ff0477ac */ /* 0x000e620008000800 */
[----:B------:R-:W2:Y:S01]  /*4520*/  LDCU.64 UR6, c[0x0][0x388] ;  /* 0x00007100ff0677ac */ /* 0x000ea20008000a00 */
[----:B-1----:R-:W-:Y:S01]  /*4530*/  IMAD R3, R24, UR4, RZ ;  /* 0x0000000418037c24 */ /* 0x002fe2000f8e02ff */
[----:B------:R-:W1:Y:S04]  /*4540*/  LDCU UR4, c[0x0][0x3a8] ;  /* 0x00007500ff0477ac */ /* 0x000e680008000800 */
[----:B------:R-:W-:-:S04]  /*4550*/  IADD3 R27, P0, PT, R3, R22, RZ ;  /* 0x00000016031b7210 */ /* 0x000fc80007f1e0ff */
[----:B------:R-:W-:Y:S02]  /*4560*/  LEA.HI.X.SX32 R28, R3, R26, 0x1, P0 ;  /* 0x0000001a031c7211 */ /* 0x000fe400000f0eff */
[----:B--2---:R-:W-:-:S04]  /*4570*/  LEA R2, P0, R27, UR6, 0x1 ;  /* 0x000000061b027c11 */ /* 0x004fc8000f8008ff */
[----:B------:R-:W-:Y:S02]  /*4580*/  LEA.HI.X R3, R27, UR7, R28, 0x1, P0 ;  /* 0x000000071b037c11 */ /* 0x000fe400080f0c1c */
[----:B------:R-:W2:Y:S04]  /*4590*/  LDS.U16 R27, [R23] ;  /* 0x00000000171b7984 */ /* 0x000ea80000000400 */
[----:B------:R-:W3:Y:S01]  /*45a0*/  LDG.E.U16.CONSTANT R2, desc[UR8][R2.64] ;  /* 0x0000000802027981 */ /* 0x000ee2000c1e9500 */
[----:B-1----:R-:W-:-:S05]  /*45b0*/  IMAD R24, R0, UR4, R24 ;  /* 0x0000000400187c24 */ /* 0x002fca000f8e0218 */
[----:B------:R-:W-:Y:S01]  /*45c0*/  ISETP.GE.AND P0, PT, R24, R21, PT ;  /* 0x000000151800720c */ /* 0x000fe20003f06270 */
[----:B--2---:R-:W-:Y:S01]  /*45d0*/  IMAD.U32 R27, R27, 0x10000, RZ ;  /* 0x000100001b1b7824 */ /* 0x004fe200078e00ff */
[----:B---3--:R-:W-:-:S05]  /*45e0*/  SHF.L.U32 R28, R2, 0x10, RZ ;  /* 0x00000010021c7819 */ /* 0x008fca00000006ff */
[----:B------:R-:W-:-:S06]  /*45f0*/  FMUL.FTZ R28, R25, R28 ;  /* 0x0000001c191c7220 */ /* 0x000fcc0000410000 */
[----:B------:R-:W1:Y:S02]  /*4600*/  F2F.BF16.F32 R28, R28 ;  /* 0x0000001c001c7304 */ /* 0x000e640000202000 */
[----:B-1----:R-:W-:-:S04]  /*4610*/  IMAD.U32 R29, R28, 0x10000, RZ ;  /* 0x000100001c1d7824 */ /* 0x002fc800078e00ff */
[----:B------:R-:W-:-:S05]  /*4620*/  FADD.FTZ R27, R27, R29 ;  /* 0x0000001d1b1b7221 */ /* 0x000fca0000010000 */
[----:B------:R-:W-:-:S05]  /*4630*/  F2FP.BF16.F32.PACK_AB R27, RZ, R27 ;  /* 0x0000001bff1b723e */ /* 0x000fca00000010ff */
[----:B------:R1:W-:Y:S02]  /*4640*/  STS.U16 [R23], R27 ;  /* 0x0000001b17007388 */ /* 0x0003e40000000400 */
[----:B-1----:R-:W-:Y:S01]  /*4650*/  LEA R23, R0, R23, 0x1 ;  /* 0x0000001700177211 */ /* 0x002fe200078e08ff */
[----:B------:R-:W-:Y:S06]  /*4660*/  @!P0 BRA `(.L_x_215) ;  /* 0xfffffffc00a88947 */ /* 0x000fec000383ffff */
[----:B------:R-:W-:Y:S05]  /*4670*/  BSYNC.RECONVERGENT B4 ;  /* 0x0000000000047941 */ /* 0x000fea0003800200 */
.L_x_214:
[----:B------:R1:W2:Y:S02]  /*4680*/  LDS R2, [R4] ;  /* 0x0000000004027984 */ /* 0x0002a40000000800 */
.L_x_213:
[----:B------:R-:W-:Y:S05]  /*4690*/  BSYNC.RECONVERGENT B3 ;  /* 0x0000000000037941 */ /* 0x000fea0003800200 */
.L_x_212:
[----:B------:R-:W-:-:S05]  /*46a0*/  VIADD R19, R19, 0x1 ;  /* 0x0000000113137836 */ /* 0x000fca0000000000 */
[----:B--2---:R-:W-:-:S13]  /*46b0*/  ISETP.GE.AND P0, PT, R19, R2, PT ;  /* 0x000000021300720c */ /* 0x004fda0003f06270 */
[----:B------:R-:W-:Y:S05]  /*46c0*/  @!P0 BRA `(.L_x_216) ;  /* 0xfffffffc00388947 */ /* 0x000fea000383ffff */
.L_x_211:
[----:B------:R-:W-:Y:S05]  /*46d0*/  BSYNC.RECONVERGENT B2 ;  /* 0x0000000000027941 */ /* 0x000fea0003800200 */
.L_x_210:
[----:B------:R-:W-:-:S05]  /*46e0*/  VIADD R5, R5, 0x1 ;  /* 0x0000000105057836 */ /* 0x000fca0000000000 */
[----:B------:R-:W-:-:S13]  /*46f0*/  ISETP.NE.AND P0, PT, R5, R12, PT ;  /* 0x0000000c0500720c */ /* 0x000fda0003f05270 */
[----:B------:R-:W-:Y:S05]  /*4700*/  @P0 BRA `(.L_x_217) ;  /* 0xfffffff800ec0947 */ /* 0x000fea000383ffff */
.L_x_209:
[----:B------:R-:W-:Y:S05]  /*4710*/  BSYNC.RECONVERGENT B1 ;  /* 0x0000000000017941 */ /* 0x000fea0003800200 */
.L_x_208:
[----:B------:R-:W2:Y:S01]  /*4720*/  LDC R17, c[0x0][0x394] ;  /* 0x0000e500ff117b82 */ /* 0x000ea20000000800 */
[----:B------:R-:W-:Y:S01]  /*4730*/  BSSY.RECONVERGENT B1, `(.L_x_218) ;  /* 0x000001c000017945 */ /* 0x000fe20003800200 */
[----:B--2---:R-:W-:-:S13]  /*4740*/  ISETP.GE.AND P0, PT, R14, R17, PT ;  /* 0x000000110e00720c */ /* 0x004fda0003f06270 */
[----:B------:R-:W-:Y:S05]  /*4750*/  @P0 BRA `(.L_x_219) ;  /* 0x0000000000640947 */ /* 0x000fea0003800000 */
[----:B------:R-:W2:Y:S01]  /*4760*/  LDCU.64 UR4, c[0x0][0x398] ;  /* 0x00007300ff0477ac */ /* 0x000ea20008000a00 */
[----:B------:R-:W3:Y:S01]  /*4770*/  S2R R19, SR_TID.X ;  /* 0x0000000000137919 */ /* 0x000ee20000002100 */
[----:B------:R-:W4:Y:S01]  /*4780*/  LDC R21, c[0x0][0x3a8] ;  /* 0x0000ea00ff157b82 */ /* 0x000f220000000800 */
[----:B------:R-:W-:-:S07]  /*4790*/  MOV R22, R14 ;  /* 0x0000000e00167202 */ /* 0x000fce0000000f00 */
[----:B------:R-:W3:Y:S01]  /*47a0*/  LDC.64 R2, c[0x0][0x380] ;  /* 0x0000e000ff027b82 */ /* 0x000ee20000000a00 */
[----:B--2---:R-:W-:Y:S02]  /*47b0*/  IMAD R5, R17, UR4, RZ ;  /* 0x0000000411057c24 */ /* 0x004fe4000f8e02ff */
[----:B01----:R-:W-:Y:S02]  /*47c0*/  IMAD R4, R9, UR5, R18 ;  /* 0x0000000509047c24 */ /* 0x003fe4000f8e0212 */
[----:B------:R-:W-:Y:S02]  /*47d0*/  IMAD R20, R5, UR5, RZ ;  /* 0x0000000505147c24 */ /* 0x000fe4000f8e02ff */
[----:B------:R-:W-:Y:S02]  /*47e0*/  IMAD R4, R4, R17, RZ ;  /* 0x0000001104047224 */ /* 0x000fe400078e02ff */
[----:B------:R-:W-:-:S05]  /*47f0*/  IMAD R5, R13, R20, RZ ;  /* 0x000000140d057224 */ /* 0x000fca00078e02ff */
[----:B------:R-:W-:Y:S02]  /*4800*/  IADD3 R20, P0, PT, R4, R5, RZ ;  /* 0x0000000504147210 */ /* 0x000fe40007f1e0ff */
[----:B------:R-:W-:-:S04]  /*4810*/  SHF.R.S32.HI R5, RZ, 0x1f, R5 ;  /* 0x0000001fff057819 */ /* 0x000fc80000011405 */
[----:B------:R-:W-:-:S07]  /*4820*/  LEA.HI.X.SX32 R27, R4, R5, 0x1, P0 ;  /* 0x00000005041b7211 */ /* 0x000fce00000f0eff */
.L_x_220:
[----:B--23--:R-:W-:Y:S01]  /*4830*/  IMAD R23, R19, 0x2, R8 ;  /* 0x0000000213177824 */ /* 0x00cfe200078e0208 */
[----:B------:R-:W-:Y:S01]  /*4840*/  IADD3 R5, P0, PT, R22, R20, RZ ;  /* 0x0000001416057210 */ /* 0x000fe20007f1e0ff */
[----:B------:R-:W-:-:S03]  /*4850*/  IMAD.IADD R19, R0, 0x1, R19 ;  /* 0x0000000100137824 */ /* 0x000fc600078e0213 */
[----:B------:R-:W0:Y:S01]  /*4860*/  LDS.U16 R25, [R23] ;  /* 0x0000000017197984 */ /* 0x000e220000000400 */
[----:B------:R-:W-:Y:S01]  /*4870*/  LEA.HI.X.SX32 R24, R22, R27, 0x1, P0 ;  /* 0x0000001b16187211 */ /* 0x000fe200000f0eff */
[----:B----4-:R-:W-:Y:S01]  /*4880*/  IMAD R22, R0, R21, R22 ;  /* 0x0000001500167224 */ /* 0x010fe200078e0216 */
[C---:B------:R-:W-:Y:S01]  /*4890*/  LEA R4, P0, R5.reuse, R2, 0x1 ;  /* 0x0000000205047211 */ /* 0x040fe200078008ff */
[----:B------:R2:W-:Y:S03]  /*48a0*/  STS.U16 [R23], RZ ;  /* 0x000000ff17007388 */ /* 0x0005e60000000400 */
[----:B------:R-:W-:Y:S02]  /*48b0*/  LEA.HI.X R5, R5, R3, R24, 0x1, P0 ;  /* 0x0000000305057211 */ /* 0x000fe400000f0c18 */
[----:B------:R-:W-:-:S03]  /*48c0*/  ISETP.GE.AND P0, PT, R22, R17, PT ;  /* 0x000000111600720c */ /* 0x000fc60003f06270 */
[----:B0-----:R2:W-:Y:S10]  /*48d0*/  STG.E.U16 desc[UR8][R4.64], R25 ;  /* 0x0000001904007986 */ /* 0x0015f4000c101508 */
[----:B------:R-:W-:Y:S05]  /*48e0*/  @!P0 BRA `(.L_x_220) ;  /* 0xfffffffc00d08947 */ /* 0x000fea000383ffff */
.L_x_219:
[----:B------:R-:W-:Y:S05]  /*48f0*/  BSYNC.RECONVERGENT B1 ;  /* 0x0000000000017941 */ /* 0x000fea0003800200 */
.L_x_218:
[----:B------:R-:W3:Y:S02]  /*4900*/  LDCU UR4, c[0x0][0x364] ;  /* 0x00006c80ff0477ac */ /* 0x000ee40008000800 */
[----:B---3--:R-:W-:-:S04]  /*4910*/  IADD3 R18, PT, PT, R18, UR4, RZ ;  /* 0x0000000412127c10 */ /* 0x008fc8000fffe0ff */
[----:B------:R-:W-:-:S13]  /*4920*/  ISETP.GE.AND P0, PT, R18, R11, PT ;  /* 0x0000000b1200720c */ /* 0x000fda0003f06270 */
[----:B------:R-:W-:Y:S05]  /*4930*/  @!P0 BRA `(.L_x_221) ;  /* 0xfffffff800348947 */ /* 0x000fea000383ffff */
.L_x_207:
[----:B------:R-:W-:Y:S05]  /*4940*/  BSYNC.RECONVERGENT B0 ;  /* 0x0000000000007941 */ /* 0x000fea0003800200 */
.L_x_206:
[----:B------:R-:W3:Y:S02]  /*4950*/  LDCU UR4, c[0x0][0x368] ;  /* 0x00006d00ff0477ac */ /* 0x000ee40008000800 */
[----:B---3--:R-:W-:-:S05]  /*4960*/  VIADD R9, R9, UR4 ;  /* 0x0000000409097c36 */ /* 0x008fca0008000000 */
[----:B------:R-:W-:-:S13]  /*4970*/  ISETP.GE.AND P0, PT, R9, R10, PT ;  /* 0x0000000a0900720c */ /* 0x000fda0003f06270 */
[----:B------:R-:W-:Y:S05]  /*4980*/  @!P0 BRA `(.L_x_222) ;  /* 0xfffffff400648947 */ /* 0x000fea000383ffff */
[----:B------:R-:W-:Y:S05]  /*4990*/  EXIT ;  /* 0x000000000000794d */ /* 0x000fea0003800000 */
.L_x_223:
        /* <DEDUP_REMOVED lines=14> */
.L_x_595:


//--------------------- .text._ZN2at6native58_GLOBAL__N__9a069279_25_AdaptiveAveragePooling_cu_ef17039c31adaptive_average_gradinput_nhwcIiN3c104HalfEEEvPT0_PKS5_iiiiiiiiT_S9_S9_S9_ --------------------------
	.section	.text._ZN2at6native58_GLOBAL__N__9a069279_25_AdaptiveAveragePooling_cu_ef17039c31adaptive_average_gradinput_nhwcIiN3c104HalfEEEvPT0_PKS5_iiiiiiiiT_S9_S9_S9_,"ax",@progbits
	.align	128
.text._ZN2at6native58_GLOBAL__N__9a069279_25_AdaptiveAveragePooling_cu_ef17039c31adaptive_average_gradinput_nhwcIiN3c104HalfEEEvPT0_PKS5_iiiiiiiiT_S9_S9_S9_:
        .type           _ZN2at6native58_GLOBAL__N__9a069279_25_AdaptiveAveragePooling_cu_ef17039c31adaptive_average_gradinput_nhwcIiN3c104HalfEEEvPT0_PKS5_iiiiiiiiT_S9_S9_S9_,@function
        .size           _ZN2at6native58_GLOBAL__N__9a069279_25_AdaptiveAveragePooling_cu_ef17039c31adaptive_average_gradinput_nhwcIiN3c104HalfEEEvPT0_PKS5_iiiiiiiiT_S9_S9_S9_,(.L_x_596 - _ZN2at6native58_GLOBAL__N__9a069279_25_AdaptiveAveragePooling_cu_ef17039c31adaptive_average_gradinput_nhwcIiN3c104HalfEEEvPT0_PKS5_iiiiiiiiT_S9_S9_S9_)
        .other          _ZN2at6native58_GLOBAL__N__9a069279_25_AdaptiveAveragePooling_cu_ef17039c31adaptive_average_gradinput_nhwcIiN3c104HalfEEEvPT0_PKS5_iiiiiiiiT_S9_S9_S9_,@"STO_CUDA_ENTRY STV_DEFAULT"
_ZN2at6native58_GLOBAL__N__9a069279_25_AdaptiveAveragePooling_cu_ef17039c31adaptive_average_gradinput_nhwcIiN3c104HalfEEEvPT0_PKS5_iiiiiiiiT_S9_S9_S9_:
        /* <DEDUP_REMOVED lines=70> */
.L_x_228:
        /* <DEDUP_REMOVED lines=50> */
.L_x_227:
[----:B------:R-:W-:Y:S05]  /*0780*/  BSYNC.RECONVERGENT B1 ;  /* 0x0000000000017941 */ /* 0x000fea0003800200 */
.L_x_226:
        /* <DEDUP_REMOVED lines=10> */
.L_x_229:
        /* <DEDUP_REMOVED lines=151> */
.L_x_225:
[----:B------:R-:W-:Y:S05]  /*11a0*/  BSYNC.RECONVERGENT B0 ;  /* 0x0000000000007941 */ /* 0x000fea0003800200 */
.L_x_224:
        /* <DEDUP_REMOVED lines=51> */
.L_x_234:
[----:B------:R-:W-:Y:S02]  /*14e0*/  IMAD.U32 R10, RZ, RZ, UR6 ;  /* 0x00000006ff0a7e24 */ /* 0x000fe4000f8e00ff */
[----:B------:R-:W-:Y:S02]  /*14f0*/  IMAD R19, R13, UR5, RZ ;  /* 0x000000050d137c24 */ /* 0x000fe4000f8e02ff */
[----:B------:R-:W-:Y:S01]  /*1500*/  VIADD R12, R12, 0x1 ;  /* 0x000000010c0c7836 */ /* 0x000fe20000000000 */
[----:B0-----:R-:W-:Y:S02]  /*1510*/  IABS R18, R10 ;  /* 0x0000000a00127213 */ /* 0x001fe40000000000 */
        /* <DEDUP_REMOVED lines=18> */
[----:B------:R-:W-:-:S03]  /*1640*/  @!P5 VIADD R16, R16, 0x1 ;  /* 0x000000011010d836 */ /* 0x000fc60000000000 */
[----:B------:R-:W-:Y:S02]  /*1650*/  ISETP.GE.U32.AND P3, PT, R20, R11, PT ;  /* 0x0000000b1400720c */ /* 0x000fe40003f66070 */
[----:B------:R-:W-:Y:S01]  /*1660*/  MOV R11, R18 ;  /* 0x00000012000b7202 */ /* 0x000fe20000000f00 */
[----:B0-----:R-:W-:-:S04]  /*1670*/  IMAD.MOV R25, RZ, RZ, -R15 ;  /* 0x000000ffff197224 */ /* 0x001fc800078e0a0f */
[----:B------:R-:W-:-:S06]  /*1680*/  IMAD R23, R25, R18, RZ ;  /* 0x0000001219177224 */ /* 0x000fcc00078e02ff */
        /* <DEDUP_REMOVED lines=17> */
[----:B------:R-:W-:Y:S01]  /*17a0*/  SEL R15, R18, R15, !P3 ;  /* 0x0000000f120f7207 */ /* 0x000fe20005800000 */
[----:B------:R-:W-:Y:S02]  /*17b0*/  IMAD R18, R13, 0x2, R8 ;  /* 0x000000020d127824 */ /* 0x000fe400078e0208 */
[----:B------:R-:W-:Y:S01]  /*17c0*/  IMAD.IADD R13, R4, 0x1, R13 ;  /* 0x00000001040d7824 */ /* 0x000fe200078e020d */
[----:B------:R-:W-:-:S04]  /*17d0*/  IADD3 R15, PT, PT, R16, -R15, RZ ;  /* 0x8000000f100f7210 */ /* 0x000fc80007ffe0ff */
[----:B------:R-:W-:-:S04]  /*17e0*/  I2FP.F32.S32 R15, R15 ;  /* 0x0000000f000f7245 */ /* 0x000fc80000201400 */
[----:B------:R-:W-:-:S05]  /*17f0*/  F2FP.F16.F32.PACK_AB R15, RZ, R15 ;  /* 0x0000000fff0f723e */ /* 0x000fca00000000ff */
[----:B------:R-:W-:-:S06]  /*1800*/  HADD2.F32 R15, -RZ, R15.H0_H0 ;  /* 0x2000000fff0f7230 */ /* 0x000fcc0000004100 */
[----:B------:R-:W0:Y:S02]  /*1810*/  MUFU.RCP R15, R15 ;  /* 0x0000000f000f7308 */ /* 0x000e240000001000 */
[----:B0-----:R-:W-:-:S05]  /*1820*/  FADD.FTZ R16, R15, -RZ ;  /* 0x800000ff0f107221 */ /* 0x001fca0000010000 */
[----:B------:R-:W-:-:S05]  /*1830*/  F2FP.F16.F32.PACK_AB R16, RZ, R16 ;  /* 0x00000010ff10723e */ /* 0x000fca00000000ff */
[----:B------:R0:W-:Y:S01]  /*1840*/  STS.U16 [R18], R16 ;  /* 0x0000001012007388 */ /* 0x0001e20000000400 */
[----:B------:R-:W-:Y:S05]  /*1850*/  @P1 BRA `(.L_x_234) ;  /* 0xfffffffc00201947 */ /* 0x000fea000383ffff */
.L_x_233:
[----:B------:R-:W-:Y:S05]  /*1860*/  BSYNC.RECONVERGENT B1 ;  /* 0x0000000000017941 */ /* 0x000fea0003800200 */
.L_x_232:
[----:B------:R-:W-:Y:S05]  /*1870*/  @!P0 BRA `(.L_x_231) ;  /* 0x0000000800d48947 */ /* 0x000fea0003800000 */
[----:B------:R-:W-:Y:S01]  /*1880*/  IABS R12, R10 ;  /* 0x0000000a000c7213 */ /* 0x000fe20000000000 */
[----:B------:R-:W-:Y:S02]  /*1890*/  VIADD R15, R10, 0xffffffff ;  /* 0xffffffff0a0f7836 */ /* 0x000fe40000000000 */
[----:B------:R-:W-:Y:S01]  /*18a0*/  IMAD.MOV.U32 R10, RZ, RZ, RZ ;  /* 0x000000ffff0a7224 */ /* 0x000fe200078e00ff */
[----:B------:R-:W1:Y:S08]  /*18b0*/  I2F.RP R14, R12 ;  /* 0x0000000c000e7306 */ /* 0x000e700000209400 */
[----:B-1----:R-:W1:Y:S02]  /*18c0*/  MUFU.RCP R14, R14 ;  /* 0x0000000e000e7308 */ /* 0x002e640000001000 */
[----:B-1----:R-:W-:-:S06]  /*18d0*/  IADD3 R11, PT, PT, R14, 0xffffffe, RZ ;  /* 0x0ffffffe0e0b7810 */ /* 0x002fcc0007ffe0ff */
[----:B------:R-:W1:Y:S02]  /*18e0*/  F2I.FTZ.U32.TRUNC.NTZ R11, R11 ;  /* 0x0000000b000b7305 */ /* 0x000e64000021f000 */
[----:B-1----:R-:W-:-:S04]  /*18f0*/  IMAD.MOV R17, RZ, RZ, -R11 ;  /* 0x000000ffff117224 */ /* 0x002fc800078e0a0b */
[----:B------:R-:W-:-:S04]  /*1900*/  IMAD R17, R17, R12, RZ ;  /* 0x0000000c11117224 */ /* 0x000fc800078e02ff */
[----:B------:R-:W-:-:S07]  /*1910*/  IMAD.HI.U32 R10, R11, R17, R10 ;  /* 0x000000110b0a7227 */ /* 0x000fce00078e000a */
.L_x_235:
[----:B------:R-:W0:Y:S01]  /*1920*/  LDC R14, c[0x0][0x3a0] ;  /* 0x0000e800ff0e7b82 */ /* 0x000e220000000800 */
[----:B-1----:R-:W-:-:S07]  /*1930*/  IADD3 R23, PT, PT, R4, R13, RZ ;  /* 0x0000000d04177210 */ /* 0x002fce0007ffe0ff */
[----:B------:R-:W1:Y:S01]  /*1940*/  LDC R20, c[0x0][0x398] ;  /* 0x0000e600ff147b82 */ /* 0x000e620000000800 */
[----:B0-----:R-:W-:-:S04]  /*1950*/  IABS R16, R14 ;  /* 0x0000000e00107213 */ /* 0x001fc80000000000 */
[----:B------:R-:W0:Y:S01]  /*1960*/  I2F.RP R19, R16 ;  /* 0x0000001000137306 */ /* 0x000e220000209400 */
[-C--:B-1----:R-:W-:Y:S02]  /*1970*/  IMAD R17, R13, R20.reuse, RZ ;  /* 0x000000140d117224 */ /* 0x082fe400078e02ff */
[-C--:B------:R-:W-:Y:S01]  /*1980*/  IMAD R21, R23, R20.reuse, RZ ;  /* 0x0000001417157224 */ /* 0x080fe200078e02ff */
[----:B------:R-:W-:Y:S02]  /*1990*/  IADD3 R23, PT, PT, R4, 0x1, R23 ;  /* 0x0000000104177810 */ /* 0x000fe40007ffe017 */
[----:B------:R-:W-:Y:S02]  /*19a0*/  IADD3 R25, PT, PT, R15, R20, R17 ;  /* 0x000000140f197210 */ /* 0x000fe40007ffe011 */
[----:B------:R-:W-:Y:S02]  /*19b0*/  IABS R29, R17 ;  /* 0x00000011001d7213 */ /* 0x000fe40000000000 */
[----:B------:R-:W-:Y:S01]  /*19c0*/  IABS R27, R25 ;  /* 0x00000019001b7213 */ /* 0x000fe20000000000 */
[----:B0-----:R-:W0:Y:S01]  /*19d0*/  MUFU.RCP R19, R19 ;  /* 0x0000001300137308 */ /* 0x001e220000001000 */
[----:B------:R-:W-:-:S03]  /*19e0*/  LOP3.LUT R17, R17, R14, RZ, 0x3c, !PT ;  /* 0x0000000e11117212 */ /* 0x000fc600078e3cff */
[----:B------:R-:W-:Y:S01]  /*19f0*/  IMAD.HI.U32 R18, R10, R27, RZ ;  /* 0x0000001b0a127227 */ /* 0x000fe200078e00ff */
[----:B------:R-:W-:Y:S02]  /*1a00*/  LOP3.LUT R22, R25, R14, RZ, 0x3c, !PT ;  /* 0x0000000e19167212 */ /* 0x000fe400078e3cff */
[----:B------:R-:W-:Y:S01]  /*1a10*/  ISETP.GE.AND P6, PT, R17, RZ, PT ;  /* 0x000000ff1100720c */ /* 0x000fe20003fc6270 */
[----:B------:R-:W-:Y:S01]  /*1a20*/  IMAD.MOV R10, RZ, RZ, -R18 ;  /* 0x000000ffff0a7224 */ /* 0x000fe200078e0a12 */
[----:B------:R-:W-:-:S03]  /*1a30*/  ISETP.GE.AND P3, PT, R22, RZ, PT ;  /* 0x000000ff1600720c */ /* 0x000fc60003f66270 */
[----:B------:R-:W-:Y:S02]  /*1a40*/  IMAD R27, R16, R10, R27 ;  /* 0x0000000a101b7224 */ /* 0x000fe400078e021b */
[----:B------:R-:W-:-:S03]  /*1a50*/  IMAD.MOV.U32 R10, RZ, RZ, RZ ;  /* 0x000000ffff0a7224 */ /* 0x000fc600078e00ff */
[----:B------:R-:W-:Y:S02]  /*1a60*/  ISETP.GT.U32.AND P2, PT, R12, R27, PT ;  /* 0x0000001b0c00720c */ /* 0x000fe40003f44070 */
[----:B0-----:R-:W-:-:S06]  /*1a70*/  IADD3 R11, PT, PT, R19, 0xffffffe, RZ ;  /* 0x0ffffffe130b7810 */ /* 0x001fcc0007ffe0ff */
[----:B------:R-:W0:Y:S05]  /*1a80*/  F2I.FTZ.U32.TRUNC.NTZ R11, R11 ;  /* 0x0000000b000b7305 */ /* 0x000e2a000021f000 */
[----:B------:R-:W-:Y:S02]  /*1a90*/  @!P2 IMAD.IADD R27, R27, 0x1, -R16 ;  /* 0x000000011b1ba824 */ /* 0x000fe400078e0a10 */
[----:B------:R-:W-:-:S03]  /*1aa0*/  @!P2 VIADD R18, R18, 0x1 ;  /* 0x000000011212a836 */ /* 0x000fc60000000000 */
[----:B------:R-:W-:Y:S02]  /*1ab0*/  ISETP.GE.U32.AND P0, PT, R27, R12, PT ;  /* 0x0000000c1b00720c */ /* 0x000fe40003f06070 */
[----:B------:R-:W-:Y:S01]  /*1ac0*/  IABS R27, R21 ;  /* 0x00000015001b7213 */ /* 0x000fe20000000000 */
[----:B0-----:R-:W-:-:S04]  /*1ad0*/  IMAD.MOV R19, RZ, RZ, -R11 ;  /* 0x000000ffff137224 */ /* 0x001fc800078e0a0b */
[----:B------:R-:W-:-:S04]  /*1ae0*/  IMAD R19, R19, R16, RZ ;  /* 0x0000001013137224 */ /* 0x000fc800078e02ff */
[----:B------:R-:W-:Y:S01]  /*1af0*/  IMAD.HI.U32 R10, R11, R19, R10 ;  /* 0x000000130b0a7227 */ /* 0x000fe200078e000a */
[----:B------:R-:W-:Y:S02]  /*1b00*/  IADD3 R11, PT, PT, R15, R20, R21 ;  /* 0x000000140f0b7210 */ /* 0x000fe40007ffe015 */
[----:B------:R-:W-:Y:S02]  /*1b10*/  @P0 IADD3 R18, PT, PT, R18, 0x1, RZ ;  /* 0x0000000112120810 */ /* 0x000fe40007ffe0ff */
[----:B------:R-:W-:Y:S01]  /*1b20*/  IABS R24, R11 ;  /* 0x0000000b00187213 */ /* 0x000fe20000000000 */
[----:B------:R-:W-:Y:S01]  /*1b30*/  IMAD.HI.U32 R19, R10, R29, RZ ;  /* 0x0000001d0a137227 */ /* 0x000fe200078e00ff */
[----:B------:R-:W-:Y:S02]  /*1b40*/  LOP3.LUT R22, R11, R14, RZ, 0x3c, !PT ;  /* 0x0000000e0b167212 */ /* 0x000fe400078e3cff */
[----:B------:R-:W-:Y:S01]  /*1b50*/  MOV R25, R24 ;  /* 0x0000001800197202 */ /* 0x000fe20000000f00 */
[----:B------:R-:W-:Y:S01]  /*1b60*/  IMAD.MOV R12, RZ, RZ, -R19 ;  /* 0x000000ffff0c7224 */ /* 0x000fe200078e0a13 */
[----:B------:R-:W-:Y:S01]  /*1b70*/  ISETP.GE.AND P5, PT, R22, RZ, PT ;  /* 0x000000ff1600720c */ /* 0x000fe20003fa6270 */
[----:B------:R-:W-:Y:S01]  /*1b80*/  @!P3 IMAD.MOV R18, RZ, RZ, -R18 ;  /* 0x000000ffff12b224 */ /* 0x000fe200078e0a12 */
[----:B------:R-:W-:Y:S01]  /*1b90*/  LOP3.LUT R24, R21, R14, RZ, 0x3c, !PT ;  /* 0x0000000e15187212 */ /* 0x000fe200078e3cff */
[----:B------:R-:W-:-:S02]  /*1ba0*/  IMAD R17, R16, R12, R29 ;  /* 0x0000000c10117224 */ /* 0x000fc400078e021d */
[----:B------:R-:W-:Y:S01]  /*1bb0*/  IMAD.MOV.U32 R12, RZ, RZ, R16 ;  /* 0x000000ffff0c7224 */ /* 0x000fe200078e0010 */
[----:B------:R-:W-:Y:S01]  /*1bc0*/  ISETP.GE.AND P4, PT, R24, RZ, PT ;  /* 0x000000ff1800720c */ /* 0x000fe20003f86270 */
[----:B------:R-:W-:-:S03]  /*1bd0*/  IMAD.HI.U32 R11, R10, R25, RZ ;  /* 0x000000190a0b7227 */ /* 0x000fc600078e00ff */
[----:B------:R-:W-:Y:S01]  /*1be0*/  ISETP.GT.U32.AND P1, PT, R12, R17, PT ;  /* 0x000000110c00720c */ /* 0x000fe20003f24070 */
[----:B------:R-:W-:Y:S02]  /*1bf0*/  IMAD.MOV R22, RZ, RZ, -R11 ;  /* 0x000000ffff167224 */ /* 0x000fe400078e0a0b */
[----:B------:R-:W-:Y:S02]  /*1c00*/  IMAD R29, R23, R20, R15 ;  /* 0x00000014171d7224 */ /* 0x000fe400078e020f */
[----:B------:R-:W-:Y:S02]  /*1c10*/  IMAD R25, R16, R22, R25 ;  /* 0x0000001610197224 */ /* 0x000fe400078e0219 */
[----:B------:R-:W-:-:S03]  /*1c20*/  IMAD.HI.U32 R21, R10, R27, RZ ;  /* 0x0000001b0a157227 */ /* 0x000fc600078e00ff */
[----:B------:R-:W-:Y:S01]  /*1c30*/  ISETP.GT.U32.AND P0, PT, R12, R25, PT ;  /* 0x000000190c00720c */ /* 0x000fe20003f04070 */
[----:B------:R-:W-:Y:S02]  /*1c40*/  IMAD.IADD R22, R4, 0x1, R23 ;  /* 0x0000000104167824 */ /* 0x000fe400078e0217 */
[----:B------:R-:W-:Y:S02]  /*1c50*/  @!P1 IMAD.IADD R17, R17, 0x1, -R16 ;  /* 0x0000000111119824 */ /* 0x000fe400078e0a10 */
[----:B------:R-:W-:Y:S02]  /*1c60*/  @!P1 VIADD R19, R19, 0x1 ;  /* 0x0000000113139836 */ /* 0x000fe40000000000 */
[--C-:B------:R-:W-:Y:S01]  /*1c70*/  IMAD R24, R23, R20, -R20.reuse ;  /* 0x0000001417187224 */ /* 0x100fe200078e0a14 */
[----:B------:R-:W-:Y:S01]  /*1c80*/  ISETP.GE.U32.AND P2, PT, R17, R12, PT ;  /* 0x0000000c1100720c */ /* 0x000fe20003f46070 */
[----:B------:R-:W-:Y:S01]  /*1c90*/  IMAD R23, R22, R20, -R20 ;  /* 0x0000001416177224 */ /* 0x000fe200078e0a14 */
[----:B------:R-:W-:-:S02]  /*1ca0*/  LOP3.LUT R17, R29, R14, RZ, 0x3c, !PT ;  /* 0x0000000e1d117212 */ /* 0x000fc400078e3cff */
[----:B------:R-:W-:Y:S01]  /*1cb0*/  IABS R29, R29 ;  /* 0x0000001d001d7213 */ /* 0x000fe20000000000 */
[----:B------:R-:W-:Y:S01]  /*1cc0*/  @!P0 VIADD R11, R11, 0x1 ;  /* 0x000000010b0b8836 */ /* 0x000fe20000000000 */
[----:B------:R-:W-:Y:S01]  /*1cd0*/  ISETP.GE.AND P3, PT, R17, RZ, PT ;  /* 0x000000ff1100720c */ /* 0x000fe20003f66270 */
[----:B------:R-:W-:Y:S01]  /*1ce0*/  IMAD.MOV R17, RZ, RZ, -R21 ;  /* 0x000000ffff117224 */ /* 0x000fe200078e0a15 */
[----:B------:R-:W-:-:S03]  /*1cf0*/  @!P0 IADD3 R25, PT, PT, R25, -R16, RZ ;  /* 0x8000001019198210 */ /* 0x000fc60007ffe0ff */
[----:B------:R-:W-:Y:S02]  /*1d00*/  IMAD R27, R16, R17, R27 ;  /* 0x00000011101b7224 */ /* 0x000fe400078e021b */
[----:B------:R-:W-:-:S03]  /*1d10*/  IMAD.HI.U32 R17, R10, R29, RZ ;  /* 0x0000001d0a117227 */ /* 0x000fc600078e00ff */
[----:B------:R-:W-:Y:S01]  /*1d20*/  ISETP.GT.U32.AND P1, PT, R12, R27, PT ;  /* 0x0000001b0c00720c */ /* 0x000fe20003f24070 */
[----:B------:R-:W-:Y:S01]  /*1d30*/  @P2 VIADD R19, R19, 0x1 ;  /* 0x0000000113132836 */ /* 0x000fe20000000000 */
[----:B------:R-:W-:Y:S01]  /*1d40*/  ISETP.GE.U32.AND P2, PT, R25, R12, PT ;  /* 0x0000000c1900720c */ /* 0x000fe20003f46070 */
[----:B------:R-:W-:-:S04]  /*1d50*/  IMAD.MOV R25, RZ, RZ, -R17 ;  /* 0x000000ffff197224 */ /* 0x000fc800078e0a11 */
[----:B------:R-:W-:Y:S02]  /*1d60*/  IMAD R25, R16, R25, R29 ;  /* 0x0000001910197224 */ /* 0x000fe400078e021d */
[----:B------:R-:W-:Y:S01]  /*1d70*/  IMAD R29, R22, R20, R15 ;  /* 0x00000014161d7224 */ /* 0x000fe200078e020f */
[----:B------:R-:W-:Y:S02]  /*1d80*/  MOV R22, R19 ;  /* 0x0000001300167202 */ /* 0x000fe40000000f00 */
[----:B------:R-:W-:Y:S01]  /*1d90*/  ISETP.GT.U32.AND P0, PT, R12, R25, PT ;  /* 0x000000190c00720c */ /* 0x000fe20003f04070 */
[----:B------:R-:W-:Y:S01]  /*1da0*/  @!P1 IMAD.IADD R27, R27, 0x1, -R16 ;  /* 0x000000011b1b9824 */ /* 0x000fe200078e0a10 */
[----:B------:R-:W-:Y:S01]  /*1db0*/  LOP3.LUT R19, R24, R14, RZ, 0x3c, !PT ;  /* 0x0000000e18137212 */ /* 0x000fe200078e3cff */
[----:B------:R-:W-:Y:S01]  /*1dc0*/  @!P6 IMAD.MOV R22, RZ, RZ, -R22 ;  /* 0x000000ffff16e224 */ /* 0x000fe200078e0a16 */
[----:B------:R-:W-:Y:S01]  /*1dd0*/  @P2 IADD3 R11, PT, PT, R11, 0x1, RZ ;  /* 0x000000010b0b2810 */ /* 0x000fe20007ffe0ff */
[----:B------:R-:W-:Y:S01]  /*1de0*/  @!P1 VIADD R21, R21, 0x1 ;  /* 0x0000000115159836 */ /* 0x000fe20000000000 */
[----:B------:R-:W-:-:S02]  /*1df0*/  ISETP.GE.U32.AND P6, PT, R27, R12, PT ;  /* 0x0000000c1b00720c */ /* 0x000fc40003fc6070 */
[----:B------:R-:W-:Y:S02]  /*1e00*/  ISETP.GE.AND P2, PT, R19, RZ, PT ;  /* 0x000000ff1300720c */ /* 0x000fe40003f46270 */
[----:B------:R-:W-:Y:S02]  /*1e10*/  LOP3.LUT R19, R29, R14, RZ, 0x3c, !PT ;  /* 0x0000000e1d137212 */ /* 0x000fe400078e3cff */
[----:B------:R-:W-:Y:S01]  /*1e20*/  IABS R29, R29 ;  /* 0x0000001d001d7213 */ /* 0x000fe20000000000 */
[----:B------:R-:W-:Y:S01]  /*1e30*/  @!P0 IMAD.IADD R25, R25, 0x1, -R16 ;  /* 0x0000000119198824 */ /* 0x000fe200078e0a10 */
[----:B------:R-:W-:Y:S01]  /*1e40*/  IABS R27, R24 ;  /* 0x00000018001b7213 */ /* 0x000fe20000000000 */
[----:B------:R-:W-:Y:S01]  /*1e50*/  @!P0 VIADD R17, R17, 0x1 ;  /* 0x0000000111118836 */ /* 0x000fe20000000000 */
[----:B------:R-:W-:Y:S01]  /*1e60*/  ISETP.GE.AND P1, PT, R19, RZ, PT ;  /* 0x000000ff1300720c */ /* 0x000fe20003f26270 */
[----:B------:R-:W-:-:S04]  /*1e70*/  IMAD.HI.U32 R20, R10, R29, RZ ;  /* 0x0000001d0a147227 */ /* 0x000fc800078e00ff */
[----:B------:R-:W-:-:S04]  /*1e80*/  IMAD.HI.U32 R19, R10, R27, RZ ;  /* 0x0000001b0a137227 */ /* 0x000fc800078e00ff */
[----:B------:R-:W-:Y:S01]  /*1e90*/  @P6 VIADD R21, R21, 0x1 ;  /* 0x0000000115156836 */ /* 0x000fe20000000000 */
[----:B------:R-:W-:Y:S01]  /*1ea0*/  ISETP.GE.U32.AND P6, PT, R25, R12, PT ;  /* 0x0000000c1900720c */ /* 0x000fe20003fc6070 */
[----:B------:R-:W-:Y:S01]  /*1eb0*/  IMAD.MOV R25, RZ, RZ, -R20 ;  /* 0x000000ffff197224 */ /* 0x000fe200078e0a14 */
[----:B------:R-:W-:Y:S02]  /*1ec0*/  IADD3 R24, PT, PT, -R19, RZ, RZ ;  /* 0x000000ff13187210 */ /* 0x000fe40007ffe1ff */
[----:B------:R-:W-:Y:S01]  /*1ed0*/  @!P4 IADD3 R21, PT, PT, -R21, RZ, RZ ;  /* 0x000000ff1515c210 */ /* 0x000fe20007ffe1ff */
[C---:B------:R-:W-:Y:S02]  /*1ee0*/  IMAD R25, R16.reuse, R25, R29 ;  /* 0x0000001910197224 */ /* 0x040fe400078e021d */
[----:B------:R-:W-:Y:S02]  /*1ef0*/  IMAD R27, R16, R24, R27 ;  /* 0x00000018101b7224 */ /* 0x000fe400078e021b */
[----:B------:R-:W-:Y:S01]  /*1f00*/  IMAD.MOV.U32 R24, RZ, RZ, R11 ;  /* 0x000000ffff187224 */ /* 0x000fe200078e000b */
[----:B------:R-:W-:-:S02]  /*1f10*/  ISETP.GT.U32.AND P4, PT, R12, R25, PT ;  /* 0x000000190c00720c */ /* 0x000fc40003f84070 */
[----:B------:R-:W-:Y:S01]  /*1f20*/  LOP3.LUT R11, RZ, R14, RZ, 0x33, !PT ;  /* 0x0000000eff0b7212 */ /* 0x000fe200078e33ff */
[----:B------:R-:W-:Y:S01]  /*1f30*/  @!P5 IMAD.MOV R24, RZ, RZ, -R24 ;  /* 0x000000ffff18d224 */ /* 0x000fe200078e0a18 */
[----:B------:R-:W-:Y:S02]  /*1f40*/  ISETP.GT.U32.AND P5, PT, R12, R27, PT ;  /* 0x0000001b0c00720c */ /* 0x000fe40003fa4070 */
[----:B------:R-:W-:-:S05]  /*1f50*/  @P6 IADD3 R17, PT, PT, R17, 0x1, RZ ;  /* 0x0000000111116810 */ /* 0x000fca0007ffe0ff */
[----:B------:R-:W-:Y:S02]  /*1f60*/  @!P3 IMAD.MOV R17, RZ, RZ, -R17 ;  /* 0x000000ffff11b224 */ /* 0x000fe400078e0a11 */
[--C-:B------:R-:W-:Y:S02]  /*1f70*/  @!P4 IMAD.IADD R25, R25, 0x1, -R16.reuse ;  /* 0x000000011919c824 */ /* 0x100fe400078e0a10 */
[----:B------:R-:W-:Y:S02]  /*1f80*/  @!P4 VIADD R20, R20, 0x1 ;  /* 0x000000011414c836 */ /* 0x000fe40000000000 */
[----:B------:R-:W-:Y:S01]  /*1f90*/  @!P5 IMAD.IADD R27, R27, 0x1, -R16 ;  /* 0x000000011b1bd824 */ /* 0x000fe200078e0a10 */
[----:B------:R-:W-:Y:S01]  /*1fa0*/  ISETP.GE.U32.AND P6, PT, R25, R12, PT ;  /* 0x0000000c1900720c */ /* 0x000fe20003fc6070 */
[----:B------:R-:W-:Y:S01]  /*1fb0*/  @!P5 VIADD R19, R19, 0x1 ;  /* 0x000000011313d836 */ /* 0x000fe20000000000 */
[----:B------:R-:W-:Y:S02]  /*1fc0*/  IABS R25, R23 ;  /* 0x0000001700197213 */ /* 0x000fe40000000000 */
[----:B------:R-:W-:-:S02]  /*1fd0*/  ISETP.NE.AND P5, PT, R14, RZ, PT ;  /* 0x000000ff0e00720c */ /* 0x000fc40003fa5270 */
[----:B------:R-:W-:Y:S02]  /*1fe0*/  ISETP.GE.U32.AND P0, PT, R27, R12, PT ;  /* 0x0000000c1b00720c */ /* 0x000fe40003f06070 */
[----:B------:R-:W-:Y:S01]  /*1ff0*/  SEL R27, R11, R18, !P5 ;  /* 0x000000120b1b7207 */ /* 0x000fe20006800000 */
[----:B------:R-:W-:Y:S01]  /*2000*/  IMAD.HI.U32 R18, R10, R25, RZ ;  /* 0x000000190a127227 */ /* 0x000fe200078e00ff */
[----:B------:R-:W-:Y:S02]  /*2010*/  LOP3.LUT R23, R23, R14, RZ, 0x3c, !PT ;  /* 0x0000000e17177212 */ /* 0x000fe400078e3cff */
[C---:B------:R-:W-:Y:S01]  /*2020*/  SEL R22, R11.reuse, R22, !P5 ;  /* 0x000000160b167207 */ /* 0x040fe20006800000 */
[----:B------:R-:W-:Y:S01]  /*2030*/  IMAD.MOV R26, RZ, RZ, -R18 ;  /* 0x000000ffff1a7224 */ /* 0x000fe200078e0a12 */
[----:B------:R-:W-:Y:S01]  /*2040*/  SEL R24, R11, R24, !P5 ;  /* 0x000000180b187207 */ /* 0x000fe20006800000 */
[----:B------:R-:W-:Y:S01]  /*2050*/  @P6 VIADD R20, R20, 0x1 ;  /* 0x0000000114146836 */ /* 0x000fe20000000000 */
[----:B------:R-:W-:Y:S01]  /*2060*/  ISETP.GE.AND P6, PT, R23, RZ, PT ;  /* 0x000000ff1700720c */ /* 0x000fe20003fc6270 */
[----:B------:R-:W-:Y:S01]  /*2070*/  IMAD R25, R16, R26, R25 ;  /* 0x0000001a10197224 */ /* 0x000fe200078e0219 */
[----:B------:R-:W-:Y:S01]  /*2080*/  SEL R21, R11, R21, !P5 ;  /* 0x000000150b157207 */ /* 0x000fe20006800000 */
[----:B------:R-:W-:Y:S01]  /*2090*/  IMAD.IADD R22, R27, 0x1, -R22 ;  /* 0x000000011b167824 */ /* 0x000fe200078e0a16 */
[----:B------:R-:W-:Y:S01]  /*20a0*/  @P0 IADD3 R19, PT, PT, R19, 0x1, RZ ;  /* 0x0000000113130810 */ /* 0x000fe20007ffe0ff */
[----:B------:R-:W-:Y:S01]  /*20b0*/  @!P1 IMAD.MOV R20, RZ, RZ, -R20 ;  /* 0x000000ffff149224 */ /* 0x000fe200078e0a14 */
[----:B------:R-:W-:Y:S01]  /*20c0*/  ISETP.GT.U32.AND P0, PT, R12, R25, PT ;  /* 0x000000190c00720c */ /* 0x000fe20003f04070 */
[----:B------:R-:W-:Y:S01]  /*20d0*/  IMAD.IADD R21, R24, 0x1, -R21 ;  /* 0x0000000118157824 */ /* 0x000fe200078e0a15 */
[----:B------:R-:W-:-:S02]  /*20e0*/  @!P2 IADD3 R19, PT, PT, -R19, RZ, RZ ;  /* 0x000000ff1313a210 */ /* 0x000fc40007ffe1ff */
[C---:B------:R-:W-:Y:S02]  /*20f0*/  SEL R20, R11.reuse, R20, !P5 ;  /* 0x000000140b147207 */ /* 0x040fe40006800000 */
[----:B------:R-:W-:Y:S02]  /*2100*/  SEL R19, R11, R19, !P5 ;  /* 0x000000130b137207 */ /* 0x000fe40006800000 */
[----:B------:R-:W-:-:S04]  /*2110*/  I2FP.F32.S32 R21, R21 ;  /* 0x0000001500157245 */ /* 0x000fc80000201400 */
[----:B------:R-:W-:Y:S01]  /*2120*/  F2FP.F16.F32.PACK_AB R21, RZ, R21 ;  /* 0x00000015ff15723e */ /* 0x000fe200000000ff */
[----:B------:R-:W-:Y:S01]  /*2130*/  @!P0 IMAD.IADD R25, R25, 0x1, -R16 ;  /* 0x0000000119198824 */ /* 0x000fe200078e0a10 */
[----:B------:R-:W-:Y:S02]  /*2140*/  @!P0 IADD3 R18, PT, PT, R18, 0x1, RZ ;  /* 0x0000000112128810 */ /* 0x000fe40007ffe0ff */
[----:B------:R-:W-:Y:S01]  /*2150*/  I2FP.F32.S32 R16, R22 ;  /* 0x0000001600107245 */ /* 0x000fe20000201400 */
[----:B------:R-:W-:Y:S01]  /*2160*/  HADD2.F32 R21, -RZ, R21.H0_H0 ;  /* 0x20000015ff157230 */ /* 0x000fe20000004100 */
[----:B------:R-:W-:Y:S02]  /*2170*/  ISETP.GE.U32.AND P4, PT, R25, R12, PT ;  /* 0x0000000c1900720c */ /* 0x000fe40003f86070 */
[----:B------:R-:W-:Y:S02]  /*2180*/  SEL R22, R11, R17, !P5 ;  /* 0x000000110b167207 */ /* 0x000fe40006800000 */
[----:B------:R-:W-:-:S03]  /*2190*/  F2FP.F16.F32.PACK_AB R16, RZ, R16 ;  /* 0x00000010ff10723e */ /* 0x000fc600000000ff */
[----:B------:R-:W-:Y:S02]  /*21a0*/  IMAD.IADD R19, R22, 0x1, -R19 ;  /* 0x0000000116137824 */ /* 0x000fe400078e0a13 */
[----:B------:R-:W-:-:S03]  /*21b0*/  HADD2.F32 R16, -RZ, R16.H0_H0 ;  /* 0x20000010ff107230 */ /* 0x000fc60000004100 */
[----:B------:R-:W-:Y:S01]  /*21c0*/  I2FP.F32.S32 R19, R19 ;  /* 0x0000001300137245 */ /* 0x000fe20000201400 */
[----:B------:R-:W-:Y:S02]  /*21d0*/  @P4 VIADD R18, R18, 0x1 ;  /* 0x0000000112124836 */ /* 0x000fe40000000000 */
[----:B------:R-:W0:Y:S01]  /*21e0*/  MUFU.RCP R16, R16 ;  /* 0x0000001000107308 */ /* 0x000e220000001000 */
[----:B------:R-:W-:Y:S01]  /*21f0*/  F2FP.F16.F32.PACK_AB R19, RZ, R19 ;  /* 0x00000013ff13723e */ /* 0x000fe200000000ff */
[----:B------:R-:W-:-:S04]  /*2200*/  @!P6 IMAD.MOV R18, RZ, RZ, -R18 ;  /* 0x000000ffff12e224 */ /* 0x000fc800078e0a12 */
[----:B------:R-:W-:Y:S01]  /*2210*/  HADD2.F32 R19, -RZ, R19.H0_H0 ;  /* 0x20000013ff137230 */ /* 0x000fe20000004100 */
[----:B------:R-:W-:Y:S02]  /*2220*/  SEL R11, R11, R18, !P5 ;  /* 0x000000120b0b7207 */ /* 0x000fe40006800000 */
[----:B------:R-:W1:Y:S02]  /*2230*/  MUFU.RCP R18, R21 ;  /* 0x0000001500127308 */ /* 0x000e640000001000 */
[----:B------:R-:W-:-:S04]  /*2240*/  IADD3 R11, PT, PT, R20, -R11, RZ ;  /* 0x8000000b140b7210 */ /* 0x000fc80007ffe0ff */
[----:B------:R-:W-:Y:S02]  /*2250*/  I2FP.F32.S32 R11, R11 ;  /* 0x0000000b000b7245 */ /* 0x000fe40000201400 */
[----:B------:R-:W2:Y:S01]  /*2260*/  MUFU.RCP R19, R19 ;  /* 0x0000001300137308 */ /* 0x000ea20000001000 */
[----:B0-----:R-:W-:Y:S01]  /*2270*/  FADD.FTZ R16, R16, -RZ ;  /* 0x800000ff10107221 */ /* 0x001fe20000010000 */
[----:B------:R-:W-:-:S04]  /*2280*/  F2FP.F16.F32.PACK_AB R11, RZ, R11 ;  /* 0x0000000bff0b723e */ /* 0x000fc800000000ff */
[----:B------:R-:W-:Y:S01]  /*2290*/  F2FP.F16.F32.PACK_AB R16, RZ, R16 ;  /* 0x00000010ff10723e */ /* 0x000fe200000000ff */
[----:B------:R-:W-:Y:S02]  /*22a0*/  HADD2.F32 R22, -RZ, R11.H0_H0 ;  /* 0x2000000bff167230 */ /* 0x000fe40000004100 */
[----:B------:R-:W-:Y:S02]  /*22b0*/  IMAD R11, R13, 0x2, R8 ;  /* 0x000000020d0b7824 */ /* 0x000fe400078e0208 */
[----:B-1----:R-:W-:Y:S01]  /*22c0*/  FADD.FTZ R18, R18, -RZ ;  /* 0x800000ff12127221 */ /* 0x002fe20000010000 */
[C---:B------:R-:W-:Y:S01]  /*22d0*/  IMAD R13, R4.reuse, 0x4, R13 ;  /* 0x00000004040d7824 */ /* 0x040fe200078e020d */
[----:B------:R-:W0:Y:S01]  /*22e0*/  MUFU.RCP R22, R22 ;  /* 0x0000001600167308 */ /* 0x000e220000001000 */
[C---:B------:R-:W-:Y:S02]  /*22f0*/  IMAD R17, R4.reuse, 0x2, R11 ;  /* 0x0000000204117824 */ /* 0x040fe400078e020b */
[----:B------:R-:W-:Y:S01]  /*2300*/  F2FP.F16.F32.PACK_AB R18, RZ, R18 ;  /* 0x00000012ff12723e */ /* 0x000fe200000000ff */
[----:B------:R1:W-:Y:S01]  /*2310*/  STS.U16 [R11], R16 ;  /* 0x000000100b007388 */ /* 0x0003e20000000400 */
[----:B--2---:R-:W-:Y:S01]  /*2320*/  FADD.FTZ R20, R19, -RZ ;  /* 0x800000ff13147221 */ /* 0x004fe20000010000 */
[----:B------:R-:W-:Y:S01]  /*2330*/  IMAD R23, R4, 0x2, R17 ;  /* 0x0000000204177824 */ /* 0x000fe200078e0211 */
[----:B------:R-:W-:Y:S01]  /*2340*/  ISETP.GE.AND P0, PT, R13, R14, PT ;  /* 0x0000000e0d00720c */ /* 0x000fe20003f06270 */
[----:B------:R1:W-:Y:S02]  /*2350*/  STS.U16 [R17], R18 ;  /* 0x0000001211007388 */ /* 0x0003e40000000400 */
[----:B------:R-:W-:-:S02]  /*2360*/  F2FP.F16.F32.PACK_AB R20, RZ, R20 ;  /* 0x00000014ff14723e */ /* 0x000fc400000000ff */
[----:B------:R-:W-:-:S03]  /*2370*/  LEA R19, R4, R23, 0x1 ;  /* 0x0000001704137211 */ /* 0x000fc600078e08ff */
[----:B------:R1:W-:Y:S01]  /*2380*/  STS.U16 [R23], R20 ;  /* 0x0000001417007388 */ /* 0x0003e20000000400 */
[----:B0-----:R-:W-:-:S05]  /*2390*/  FADD.FTZ R21, R22, -RZ ;  /* 0x800000ff16157221 */ /* 0x001fca0000010000 */
[----:B------:R-:W-:-:S05]  /*23a0*/  F2FP.F16.F32.PACK_AB R21, RZ, R21 ;  /* 0x00000015ff15723e */ /* 0x000fca00000000ff */
[----:B------:R1:W-:Y:S01]  /*23b0*/  STS.U16 [R19], R21 ;  /* 0x0000001513007388 */ /* 0x0003e20000000400 */
[----:B------:R-:W-:Y:S05]  /*23c0*/  @!P0 BRA `(.L_x_235) ;  /* 0xfffffff400548947 */ /* 0x000fea000383ffff */
.L_x_231:
[----:B------:R-:W-:Y:S05]  /*23d0*/  BSYNC.RECONVERGENT B0 ;  /* 0x0000000000007941 */ /* 0x000fea0003800200 */
.L_x_230:
        /* <DEDUP_REMOVED lines=25> */
[----:B------:R-:W-:-:S05]  /*2570*/  IMAD R13, R4, R10, R13 ;  /* 0x0000000a040d7224 */ /* 0x000fca00078e020d */
[----:B------:R-:W-:-:S13]  /*2580*/  ISETP.GE.U32.AND P0, PT, R13, R4, PT ;  /* 0x000000040d00720c */ /* 0x000fda0003f06070 */
[----:B------:R-:W-:Y:S01]  /*2590*/  @P0 IADD3 R13, PT, PT, -R4, R13, RZ ;  /* 0x0000000d040d0210 */ /* 0x000fe20007ffe1ff */
[----:B------:R-:W-:-:S03]  /*25a0*/  @P0 VIADD R11, R11, 0x1 ;  /* 0x000000010b0b0836 */ /* 0x000fc60000000000 */
        /* <DEDUP_REMOVED lines=22> */
.L_x_240:
        /* <DEDUP_REMOVED lines=10> */
[----:B------:R-:W-:Y:S01]  /*27b0*/  ISETP.GE.AND P2, PT, R21, RZ, PT ;  /* 0x000000ff1500720c */ /* 0x000fe20003f46270 */
[----:B0-----:R-:W0:Y:S02]  /*27c0*/  MUFU.RCP R20, R20 ;  /* 0x0000001400147308 */ /* 0x001e240000001000 */
[----:B------:R-:W-:-:S04]  /*27d0*/  IMAD.MOV R10, RZ, RZ, -R17 ;  /* 0x000000ffff0a7224 */ /* 0x000fc800078e0a11 */
[----:B------:R-:W-:Y:S01]  /*27e0*/  IMAD R23, R18, R10, R23 ;  /* 0x0000000a12177224 */ /* 0x000fe200078e0217 */
[----:B------:R-:W-:-:S04]  /*27f0*/  MOV R10, RZ ;  /* 0x000000ff000a7202 */ /* 0x000fc80000000f00 */
        /* <DEDUP_REMOVED lines=41> */
.L_x_239:
[----:B------:R-:W-:Y:S05]  /*2a90*/  BSYNC.RECONVERGENT B1 ;  /* 0x0000000000017941 */ /* 0x000fea0003800200 */
.L_x_238:
[----:B------:R-:W-:Y:S05]  /*2aa0*/  @!P0 BRA `(.L_x_237) ;  /* 0x0000000800d48947 */ /* 0x000fea0003800000 */
[----:B------:R-:W-:Y:S01]  /*2ab0*/  IABS R14, R12 ;  /* 0x0000000c000e7213 */ /* 0x000fe20000000000 */
[----:B------:R-:W-:Y:S02]  /*2ac0*/  IMAD.MOV.U32 R10, RZ, RZ, RZ ;  /* 0x000000ffff0a7224 */ /* 0x000fe400078e00ff */
[----:B------:R-:W-:Y:S01]  /*2ad0*/  VIADD R15, R12, 0xffffffff ;  /* 0xffffffff0c0f7836 */ /* 0x000fe20000000000 */
[----:B------:R-:W1:Y:S08]  /*2ae0*/  I2F.RP R16, R14 ;  /* 0x0000000e00107306 */ /* 0x000e700000209400 */
[----:B-1----:R-:W1:Y:S02]  /*2af0*/  MUFU.RCP R16, R16 ;  /* 0x0000001000107308 */ /* 0x002e640000001000 */
[----:B-1----:R-:W-:-:S06]  /*2b00*/  IADD3 R11, PT, PT, R16, 0xffffffe, RZ ;  /* 0x0ffffffe100b7810 */ /* 0x002fcc0007ffe0ff */
[----:B------:R-:W0:Y:S02]  /*2b10*/  F2I.FTZ.U32.TRUNC.NTZ R11, R11 ;  /* 0x0000000b000b7305 */ /* 0x000e24000021f000 */
[----:B0-----:R-:W-:-:S04]  /*2b20*/  IMAD.MOV R17, RZ, RZ, -R11 ;  /* 0x000000ffff117224 */ /* 0x001fc800078e0a0b */
[----:B------:R-:W-:-:S04]  /*2b30*/  IMAD R17, R17, R14, RZ ;  /* 0x0000000e11117224 */ /* 0x000fc800078e02ff */
[----:B------:R-:W-:-:S07]  /*2b40*/  IMAD.HI.U32 R10, R11, R17, R10 ;  /* 0x000000110b0a7227 */ /* 0x000fce00078e000a */
.L_x_241:
[----:B------:R-:W-:Y:S01]  /*2b50*/  MOV R12, UR8 ;  /* 0x00000008000c7c02 */ /* 0x000fe20008000f00 */
[----:B--2---:R-:W0:Y:S01]  /*2b60*/  LDC R20, c[0x0][0x39c] ;  /* 0x0000e700ff147b82 */ /* 0x004e220000000800 */
[----:B------:R-:W-:Y:S02]  /*2b70*/  IMAD.IADD R23, R4, 0x1, R13 ;  /* 0x0000000104177824 */ /* 0x000fe400078e020d */
[----:B------:R-:W-:-:S04]  /*2b80*/  IABS R16, R12 ;  /* 0x0000000c00107213 */ /* 0x000fc80000000000 */
[----:B------:R-:W1:Y:S08]  /*2b90*/  I2F.RP R19, R16 ;  /* 0x0000001000137306 */ /* 0x000e700000209400 */
[----:B-1----:R-:W1:Y:S01]  /*2ba0*/  MUFU.RCP R19, R19 ;  /* 0x0000001300137308 */ /* 0x002e620000001000 */
[-C--:B0-----:R-:W-:Y:S02]  /*2bb0*/  IMAD R17, R13, R20.reuse, RZ ;  /* 0x000000140d117224 */ /* 0x081fe400078e02ff */
[----:B------:R-:W-:Y:S01]  /*2bc0*/  IMAD R21, R23, R20, RZ ;  /* 0x0000001417157224 */ /* 0x000fe200078e02ff */
[----:B------:R-:W-:-:S02]  /*2bd0*/  IADD3 R23, PT, PT, R4, 0x1, R23 ;  /* 0x0000000104177810 */ /* 0x000fc40007ffe017 */
[----:B------:R-:W-:Y:S02]  /*2be0*/  IADD3 R25, PT, PT, R15, R20, R17 ;  /* 0x000000140f197210 */ /* 0x000fe40007ffe011 */
[----:B------:R-:W-:Y:S02]  /*2bf0*/  IABS R29, R17 ;  /* 0x00000011001d7213 */ /* 0x000fe40000000000 */
[----:B------:R-:W-:Y:S02]  /*2c00*/  IABS R27, R25 ;  /* 0x00000019001b7213 */ /* 0x000fe40000000000 */
[-C--:B------:R-:W-:Y:S02]  /*2c10*/  LOP3.LUT R17, R17, R12.reuse, RZ, 0x3c, !PT ;  /* 0x0000000c11117212 */ /* 0x080fe400078e3cff */
[----:B------:R-:W-:Y:S01]  /*2c20*/  LOP3.LUT R22, R25, R12, RZ, 0x3c, !PT ;  /* 0x0000000c19167212 */ /* 0x000fe200078e3cff */
[----:B------:R-:W-:Y:S01]  /*2c30*/  IMAD.HI.U32 R18, R10, R27, RZ ;  /* 0x0000001b0a127227 */ /* 0x000fe200078e00ff */
[----:B------:R-:W-:-:S02]  /*2c40*/  ISETP.GE.AND P6, PT, R17, RZ, PT ;  /* 0x000000ff1100720c */ /* 0x000fc40003fc6270 */
[----:B------:R-:W-:Y:S01]  /*2c50*/  ISETP.GE.AND P3, PT, R22, RZ, PT ;  /* 0x000000ff1600720c */ /* 0x000fe20003f66270 */
[----:B-1----:R-:W-:Y:S02]  /*2c60*/  VIADD R11, R19, 0xffffffe ;  /* 0x0ffffffe130b7836 */ /* 0x002fe40000000000 */
[----:B------:R-:W-:-:S04]  /*2c70*/  IMAD.MOV R10, RZ, RZ, -R18 ;  /* 0x000000ffff0a7224 */ /* 0x000fc800078e0a12 */
[----:B------:R-:W0:Y:S01]  /*2c80*/  F2I.FTZ.U32.TRUNC.NTZ R11, R11 ;  /* 0x0000000b000b7305 */ /* 0x000e22000021f000 */
[----:B------:R-:W-:Y:S01]  /*2c90*/  IMAD R27, R16, R10, R27 ;  /* 0x0000000a101b7224 */ /* 0x000fe200078e021b */
[----:B------:R-:W-:-:S04]  /*2ca0*/  MOV R10, RZ ;  /* 0x000000ff000a7202 */ /* 0x000fc80000000f00 */
[----:B------:R-:W-:Y:S01]  /*2cb0*/  ISETP.GT.U32.AND P2, PT, R14, R27, PT ;  /* 0x0000001b0e00720c */ /* 0x000fe20003f44070 */
[----:B0-----:R-:W-:-:S04]  /*2cc0*/  IMAD.MOV R19, RZ, RZ, -R11 ;  /* 0x000000ffff137224 */ /* 0x001fc800078e0a0b */
[----:B------:R-:W-:-:S08]  /*2cd0*/  IMAD R19, R19, R16, RZ ;  /* 0x0000001013137224 */ /* 0x000fd000078e02ff */
[----:B------:R-:W-:Y:S02]  /*2ce0*/  @!P2 IMAD.IADD R27, R27, 0x1, -R16 ;  /* 0x000000011b1ba824 */ /* 0x000fe400078e0a10 */
[----:B------:R-:W-:Y:S01]  /*2cf0*/  IMAD.HI.U32 R10, R11, R19, R10 ;  /* 0x000000130b0a7227 */ /* 0x000fe200078e000a */
[----:B------:R-:W-:Y:S02]  /*2d00*/  IADD3 R11, PT, PT, R15, R20, R21 ;  /* 0x000000140f0b7210 */ /* 0x000fe40007ffe015 */
[----:B------:R-:W-:Y:S01]  /*2d10*/  ISETP.GE.U32.AND P0, PT, R27, R14, PT ;  /* 0x0000000e1b00720c */ /* 0x000fe20003f06070 */
[----:B------:R-:W-:Y:S01]  /*2d20*/  @!P2 VIADD R18, R18, 0x1 ;  /* 0x000000011212a836 */ /* 0x000fe20000000000 */
[----:B------:R-:W-:Y:S01]  /*2d30*/  IABS R24, R11 ;  /* 0x0000000b00187213 */ /* 0x000fe20000000000 */
[----:B------:R-:W-:Y:S01]  /*2d40*/  IMAD.HI.U32 R19, R10, R29, RZ ;  /* 0x0000001d0a137227 */ /* 0x000fe200078e00ff */
[-C--:B------:R-:W-:Y:S02]  /*2d50*/  LOP3.LUT R22, R11, R12.reuse, RZ, 0x3c, !PT ;  /* 0x0000000c0b167212 */ /* 0x080fe400078e3cff */
[----:B------:R-:W-:Y:S01]  /*2d60*/  IABS R27, R21 ;  /* 0x00000015001b7213 */ /* 0x000fe20000000000 */
[----:B------:R-:W-:Y:S01]  /*2d70*/  IMAD.MOV R14, RZ, RZ, -R19 ;  /* 0x000000ffff0e7224 */ /* 0x000fe200078e0a13 */
[----:B------:R-:W-:Y:S01]  /*2d80*/  ISETP.GE.AND P5, PT, R22, RZ, PT ;  /* 0x000000ff1600720c */ /* 0x000fe20003fa6270 */
[----:B------:R-:W-:Y:S01]  /*2d90*/  IMAD.MOV.U32 R25, RZ, RZ, R24 ;  /* 0x000000ffff197224 */ /* 0x000fe200078e0018 */
[----:B------:R-:W-:Y:S01]  /*2da0*/  LOP3.LUT R24, R21, R12, RZ, 0x3c, !PT ;  /* 0x0000000c15187212 */ /* 0x000fe200078e3cff */
[----:B------:R-:W-:Y:S01]  /*2db0*/  IMAD R17, R16, R14, R29 ;  /* 0x0000000e10117224 */ /* 0x000fe200078e021d */
[----:B------:R-:W-:Y:S01]  /*2dc0*/  MOV R14, R16 ;  /* 0x00000010000e7202 */ /* 0x000fe20000000f00 */
[----:B------:R-:W-:Y:S01]  /*2dd0*/  IMAD.HI.U32 R11, R10, R25, RZ ;  /* 0x000000190a0b7227 */ /* 0x000fe200078e00ff */
[----:B------:R-:W-:-:S02]  /*2de0*/  ISETP.GE.AND P4, PT, R24, RZ, PT ;  /* 0x000000ff1800720c */ /* 0x000fc40003f86270 */
[----:B------:R-:W-:Y:S01]  /*2df0*/  ISETP.GT.U32.AND P1, PT, R14, R17, PT ;  /* 0x000000110e00720c */ /* 0x000fe20003f24070 */
[----:B------:R-:W-:Y:S02]  /*2e00*/  IMAD.MOV R22, RZ, RZ, -R11 ;  /* 0x000000ffff167224 */ /* 0x000fe400078e0a0b */
[----:B------:R-:W-:Y:S02]  /*2e10*/  IMAD R29, R23, R20, R15 ;  /* 0x00000014171d7224 */ /* 0x000fe400078e020f */
[----:B------:R-:W-:Y:S01]  /*2e20*/  IMAD R25, R16, R22, R25 ;  /* 0x0000001610197224 */ /* 0x000fe200078e0219 */
[----:B------:R-:W-:Y:S01]  /*2e30*/  IADD3 R22, PT, PT, R4, R23, RZ ;  /* 0x0000001704167210 */ /* 0x000fe20007ffe0ff */
[----:B------:R-:W-:Y:S02]  /*2e40*/  @P0 VIADD R18, R18, 0x1 ;  /* 0x0000000112120836 */ /* 0x000fe40000000000 */
[----:B------:R-:W-:Y:S01]  /*2e50*/  IMAD.HI.U32 R21, R10, R27, RZ ;  /* 0x0000001b0a157227 */ /* 0x000fe200078e00ff */
[----:B------:R-:W-:-:S03]  /*2e60*/  ISETP.GT.U32.AND P0, PT, R14, R25, PT ;  /* 0x000000190e00720c */ /* 0x000fc60003f04070 */
[----:B------:R-:W-:Y:S01]  /*2e70*/  @!P1 IADD3 R17, PT, PT, R17, -R16, RZ ;  /* 0x8000001011119210 */ /* 0x000fe20007ffe0ff */
[----:B------:R-:W-:Y:S01]  /*2e80*/  @!P3 IMAD.MOV R18, RZ, RZ, -R18 ;  /* 0x000000ffff12b224 */ /* 0x000fe200078e0a12 */
[----:B------:R-:W-:Y:S01]  /*2e90*/  @!P1 IADD3 R19, PT, PT, R19, 0x1, RZ ;  /* 0x0000000113139810 */ /* 0x000fe20007ffe0ff */
[--C-:B------:R-:W-:Y:S01]  /*2ea0*/  IMAD R24, R23, R20, -R20.reuse ;  /* 0x0000001417187224 */ /* 0x100fe200078e0a14 */
[----:B------:R-:W-:Y:S01]  /*2eb0*/  ISETP.GE.U32.AND P2, PT, R17, R14, PT ;  /* 0x0000000e1100720c */ /* 0x000fe20003f46070 */
[----:B------:R-:W-:Y:S01]  /*2ec0*/  IMAD R23, R22, R20, -R20 ;  /* 0x0000001416177224 */ /* 0x000fe200078e0a14 */
[----:B------:R-:W-:Y:S02]  /*2ed0*/  LOP3.LUT R17, R29, R12, RZ, 0x3c, !PT ;  /* 0x0000000c1d117212 */ /* 0x000fe400078e3cff */
[----:B------:R-:W-:Y:S02]  /*2ee0*/  IABS R29, R29 ;  /* 0x0000001d001d7213 */ /* 0x000fe40000000000 */
[----:B------:R-:W-:Y:S01]  /*2ef0*/  ISETP.GE.AND P3, PT, R17, RZ, PT ;  /* 0x000000ff1100720c */ /* 0x000fe20003f66270 */
[----:B------:R-:W-:Y:S01]  /*2f00*/  IMAD.MOV R17, RZ, RZ, -R21 ;  /* 0x000000ffff117224 */ /* 0x000fe200078e0a15 */
[----:B------:R-:W-:Y:S01]  /*2f10*/  @!P0 IADD3 R11, PT, PT, R11, 0x1, RZ ;  /* 0x000000010b0b8810 */ /* 0x000fe20007ffe0ff */
[----:B------:R-:W-:-:S02]  /*2f20*/  @!P0 IMAD.IADD R25, R25, 0x1, -R16 ;  /* 0x0000000119198824 */ /* 0x000fc400078e0a10 */
[----:B------:R-:W-:Y:S02]  /*2f30*/  IMAD R27, R16, R17, R27 ;  /* 0x00000011101b7224 */ /* 0x000fe400078e021b */
[----:B------:R-:W-:-:S03]  /*2f40*/  IMAD.HI.U32 R17, R10, R29, RZ ;  /* 0x0000001d0a117227 */ /* 0x000fc600078e00ff */
[----:B------:R-:W-:Y:S01]  /*2f50*/  ISETP.GT.U32.AND P1, PT, R14, R27, PT ;  /* 0x0000001b0e00720c */ /* 0x000fe20003f24070 */
[----:B------:R-:W-:Y:S01]  /*2f60*/  @P2 VIADD R19, R19, 0x1 ;  /* 0x0000000113132836 */ /* 0x000fe20000000000 */
[----:B------:R-:W-:Y:S01]  /*2f70*/  ISETP.GE.U32.AND P2, PT, R25, R14, PT ;  /* 0x0000000e1900720c */ /* 0x000fe20003f46070 */
[----:B------:R-:W-:-:S04]  /*2f80*/  IMAD.MOV R25, RZ, RZ, -R17 ;  /* 0x000000ffff197224 */ /* 0x000fc800078e0a11 */
[----:B------:R-:W-:Y:S02]  /*2f90*/  IMAD R25, R16, R25, R29 ;  /* 0x0000001910197224 */ /* 0x000fe400078e021d */
[----:B------:R-:W-:Y:S02]  /*2fa0*/  IMAD R29, R22, R20, R15 ;  /* 0x00000014161d7224 */ /* 0x000fe400078e020f */
[----:B------:R-:W-:Y:S01]  /*2fb0*/  IMAD.MOV.U32 R22, RZ, RZ, R19 ;  /* 0x000000ffff167224 */ /* 0x000fe200078e0013 */
[----:B------:R-:W-:Y:S01]  /*2fc0*/  ISETP.GT.U32.AND P0, PT, R14, R25, PT ;  /* 0x000000190e00720c */ /* 0x000fe20003f04070 */
[----:B------:R-:W-:Y:S01]  /*2fd0*/  @!P1 IMAD.IADD R27, R27, 0x1, -R16 ;  /* 0x000000011b1b9824 */ /* 0x000fe200078e0a10 */
[----:B------:R-:W-:Y:S01]  /*2fe0*/  LOP3.LUT R19, R24, R12, RZ, 0x3c, !PT ;  /* 0x0000000c18137212 */ /* 0x000fe200078e3cff */
[----:B------:R-:W-:Y:S02]  /*2ff0*/  @!P6 IMAD.MOV R22, RZ, RZ, -R22 ;  /* 0x000000ffff16e224 */ /* 0x000fe400078e0a16 */
[----:B------:R-:W-:Y:S01]  /*3000*/  @P2 VIADD R11, R11, 0x1 ;  /* 0x000000010b0b2836 */ /* 0x000fe20000000000 */
[----:B------:R-:W-:Y:S01]  /*3010*/  ISETP.GE.U32.AND P6, PT, R27, R14, PT ;  /* 0x0000000e1b00720c */ /* 0x000fe20003fc6070 */
[----:B------:R-:W-:Y:S01]  /*3020*/  @!P1 VIADD R21, R21, 0x1 ;  /* 0x0000000115159836 */ /* 0x000fe20000000000 */
[----:B------:R-:W-:-:S02]  /*3030*/  ISETP.GE.AND P2, PT, R19, RZ, PT ;  /* 0x000000ff1300720c */ /* 0x000fc40003f46270 */
[----:B------:R-:W-:Y:S02]  /*3040*/  LOP3.LUT R19, R29, R12, RZ, 0x3c, !PT ;  /* 0x0000000c1d137212 */ /* 0x000fe400078e3cff */
[----:B------:R-:W-:Y:S01]  /*3050*/  IABS R29, R29 ;  /* 0x0000001d001d7213 */ /* 0x000fe20000000000 */
[----:B------:R-:W-:Y:S01]  /*3060*/  @!P0 IMAD.IADD R25, R25, 0x1, -R16 ;  /* 0x0000000119198824 */ /* 0x000fe200078e0a10 */
[----:B------:R-:W-:Y:S01]  /*3070*/  IABS R27, R24 ;  /* 0x00000018001b7213 */ /* 0x000fe20000000000 */
[----:B------:R-:W-:Y:S01]  /*3080*/  @!P0 VIADD R17, R17, 0x1 ;  /* 0x0000000111118836 */ /* 0x000fe20000000000 */
[----:B------:R-:W-:Y:S01]  /*3090*/  ISETP.GE.AND P1, PT, R19, RZ, PT ;  /* 0x000000ff1300720c */ /* 0x000fe20003f26270 */
[C---:B------:R-:W-:Y:S02]  /*30a0*/  IMAD.HI.U32 R20, R10.reuse, R29, RZ ;  /* 0x0000001d0a147227 */ /* 0x040fe400078e00ff */
[----:B------:R-:W-:Y:S02]  /*30b0*/  @P6 IADD3 R21, PT, PT, R21, 0x1, RZ ;  /* 0x0000000115156810 */ /* 0x000fe40007ffe0ff */
[----:B------:R-:W-:Y:S01]  /*30c0*/  IMAD.HI.U32 R19, R10, R27, RZ ;  /* 0x0000001b0a137227 */ /* 0x000fe200078e00ff */
[----:B------:R-:W-:-:S03]  /*30d0*/  ISETP.GE.U32.AND P6, PT, R25, R14, PT ;  /* 0x0000000e1900720c */ /* 0x000fc60003fc6070 */
[----:B------:R-:W-:Y:S02]  /*30e0*/  IMAD.MOV R25, RZ, RZ, -R20 ;  /* 0x000000ffff197224 */ /* 0x000fe400078e0a14 */
[----:B------:R-:W-:Y:S02]  /*30f0*/  IMAD.MOV R24, RZ, RZ, -R19 ;  /* 0x000000ffff187224 */ /* 0x000fe400078e0a13 */
[C---:B------:R-:W-:Y:S02]  /*3100*/  IMAD R25, R16.reuse, R25, R29 ;  /* 0x0000001910197224 */ /* 0x040fe400078e021d */
[----:B------:R-:W-:Y:S02]  /*3110*/  IMAD R27, R16, R24, R27 ;  /* 0x00000018101b7224 */ /* 0x000fe400078e021b */
[----:B------:R-:W-:Y:S01]  /*3120*/  IMAD.MOV.U32 R24, RZ, RZ, R11 ;  /* 0x000000ffff187224 */ /* 0x000fe200078e000b */
[----:B------:R-:W-:Y:S01]  /*3130*/  LOP3.LUT R11, RZ, R12, RZ, 0x33, !PT ;  /* 0x0000000cff0b7212 */ /* 0x000fe200078e33ff */
[----:B------:R-:W-:Y:S01]  /*3140*/  @!P4 IMAD.MOV R21, RZ, RZ, -R21 ;  /* 0x000000ffff15c224 */ /* 0x000fe200078e0a15 */
[----:B------:R-:W-:Y:S01]  /*3150*/  ISETP.GT.U32.AND P4, PT, R14, R25, PT ;  /* 0x000000190e00720c */ /* 0x000fe20003f84070 */
[----:B------:R-:W-:Y:S01]  /*3160*/  @P6 VIADD R17, R17, 0x1 ;  /* 0x0000000111116836 */ /* 0x000fe20000000000 */
[----:B------:R-:W-:-:S02]  /*3170*/  @!P5 IADD3 R24, PT, PT, -R24, RZ, RZ ;  /* 0x000000ff1818d210 */ /* 0x000fc40007ffe1ff */
[----:B------:R-:W-:Y:S02]  /*3180*/  ISETP.GT.U32.AND P5, PT, R14, R27, PT ;  /* 0x0000001b0e00720c */ /* 0x000fe40003fa4070 */
[----:B------:R-:W-:-:S07]  /*3190*/  @!P3 IADD3 R17, PT, PT, -R17, RZ, RZ ;  /* 0x000000ff1111b210 */ /* 0x000fce0007ffe1ff */
[----:B------:R-:W-:Y:S01]  /*31a0*/  @!P4 IADD3 R25, PT, PT, R25, -R16, RZ ;  /* 0x800000101919c210 */ /* 0x000fe20007ffe0ff */
[----:B------:R-:W-:-:S03]  /*31b0*/  @!P4 VIADD R20, R20, 0x1 ;  /* 0x000000011414c836 */ /* 0x000fc60000000000 */
[----:B------:R-:W-:Y:S01]  /*31c0*/  @!P5 IMAD.IADD R27, R27, 0x1, -R16 ;  /* 0x000000011b1bd824 */ /* 0x000fe200078e0a10 */
[-C--:B------:R-:W-:Y:S01]  /*31d0*/  ISETP.GE.U32.AND P6, PT, R25, R14.reuse, PT ;  /* 0x0000000e1900720c */ /* 0x080fe20003fc6070 */
[----:B------:R-:W-:Y:S01]  /*31e0*/  @!P5 VIADD R19, R19, 0x1 ;  /* 0x000000011313d836 */ /* 0x000fe20000000000 */
[----:B------:R-:W-:Y:S02]  /*31f0*/  IABS R25, R23 ;  /* 0x0000001700197213 */ /* 0x000fe40000000000 */
[----:B------:R-:W-:Y:S02]  /*3200*/  ISETP.NE.AND P5, PT, R12, RZ, PT ;  /* 0x000000ff0c00720c */ /* 0x000fe40003fa5270 */
[----:B------:R-:W-:Y:S02]  /*3210*/  ISETP.GE.U32.AND P0, PT, R27, R14, PT ;  /* 0x0000000e1b00720c */ /* 0x000fe40003f06070 */
[----:B------:R-:W-:Y:S01]  /*3220*/  SEL R27, R11, R18, !P5 ;  /* 0x000000120b1b7207 */ /* 0x000fe20006800000 */
[----:B------:R-:W-:Y:S01]  /*3230*/  IMAD.HI.U32 R18, R10, R25, RZ ;  /* 0x000000190a127227 */ /* 0x000fe200078e00ff */
[----:B------:R-:W-:-:S02]  /*3240*/  LOP3.LUT R23, R23, R12, RZ, 0x3c, !PT ;  /* 0x0000000c17177212 */ /* 0x000fc400078e3cff */
[----:B------:R-:W-:Y:S02]  /*3250*/  SEL R22, R11, R22, !P5 ;  /* 0x000000160b167207 */ /* 0x000fe40006800000 */
[----:B------:R-:W-:Y:S02]  /*3260*/  IADD3 R26, PT, PT, -R18, RZ, RZ ;  /* 0x000000ff121a7210 */ /* 0x000fe40007ffe1ff */
[----:B------:R-:W-:Y:S01]  /*3270*/  @P6 IADD3 R20, PT, PT, R20, 0x1, RZ ;  /* 0x0000000114146810 */ /* 0x000fe20007ffe0ff */
[----:B------:R-:W-:Y:S01]  /*3280*/  IMAD.IADD R22, R27, 0x1, -R22 ;  /* 0x000000011b167824 */ /* 0x000fe200078e0a16 */
[----:B------:R-:W-:Y:S01]  /*3290*/  ISETP.GE.AND P6, PT, R23, RZ, PT ;  /* 0x000000ff1700720c */ /* 0x000fe20003fc6270 */
[----:B------:R-:W-:Y:S01]  /*32a0*/  IMAD R25, R16, R26, R25 ;  /* 0x0000001a10197224 */ /* 0x000fe200078e0219 */
[----:B------:R-:W-:Y:S01]  /*32b0*/  SEL R24, R11, R24, !P5 ;  /* 0x000000180b187207 */ /* 0x000fe20006800000 */
[----:B------:R-:W-:Y:S01]  /*32c0*/  @P0 VIADD R19, R19, 0x1 ;  /* 0x0000000113130836 */ /* 0x000fe20000000000 */
[----:B------:R-:W-:Y:S01]  /*32d0*/  SEL R21, R11, R21, !P5 ;  /* 0x000000150b157207 */ /* 0x000fe20006800000 */
[----:B------:R-:W-:Y:S01]  /*32e0*/  @!P1 IMAD.MOV R20, RZ, RZ, -R20 ;  /* 0x000000ffff149224 */ /* 0x000fe200078e0a14 */
[----:B------:R-:W-:Y:S01]  /*32f0*/  ISETP.GT.U32.AND P0, PT, R14, R25, PT ;  /* 0x000000190e00720c */ /* 0x000fe20003f04070 */
[----:B------:R-:W-:-:S02]  /*3300*/  @!P2 IMAD.MOV R19, RZ, RZ, -R19 ;  /* 0x000000ffff13a224 */ /* 0x000fc400078e0a13 */
[----:B------:R-:W-:Y:S01]  /*3310*/  IMAD.IADD R21, R24, 0x1, -R21 ;  /* 0x0000000118157824 */ /* 0x000fe200078e0a15 */
[C---:B------:R-:W-:Y:S02]  /*3320*/  SEL R20, R11.reuse, R20, !P5 ;  /* 0x000000140b147207 */ /* 0x040fe40006800000 */
[----:B------:R-:W-:Y:S02]  /*3330*/  SEL R19, R11, R19, !P5 ;  /* 0x000000130b137207 */ /* 0x000fe40006800000 */
[----:B------:R-:W-:-:S04]  /*3340*/  I2FP.F32.S32 R21, R21 ;  /* 0x0000001500157245 */ /* 0x000fc80000201400 */
[----:B------:R-:W-:Y:S01]  /*3350*/  F2FP.F16.F32.PACK_AB R21, RZ, R21 ;  /* 0x00000015ff15723e */ /* 0x000fe200000000ff */
[----:B------:R-:W-:Y:S01]  /*3360*/  @!P0 IMAD.IADD R25, R25, 0x1, -R16 ;  /* 0x0000000119198824 */ /* 0x000fe200078e0a10 */
[----:B------:R-:W-:Y:S01]  /*3370*/  I2FP.F32.S32 R16, R22 ;  /* 0x0000001600107245 */ /* 0x000fe20000201400 */
[----:B------:R-:W-:Y:S01]  /*3380*/  @!P0 VIADD R18, R18, 0x1 ;  /* 0x0000000112128836 */ /* 0x000fe20000000000 */
[----:B------:R-:W-:Y:S01]  /*3390*/  SEL R22, R11, R17, !P5 ;  /* 0x000000110b167207 */ /* 0x000fe20006800000 */
[----:B------:R-:W-:Y:S01]  /*33a0*/  HADD2.F32 R21, -RZ, R21.H0_H0 ;  /* 0x20000015ff157230 */ /* 0x000fe20000004100 */
[----:B------:R-:W-:Y:S02]  /*33b0*/  ISETP.GE.U32.AND P4, PT, R25, R14, PT ;  /* 0x0000000e1900720c */ /* 0x000fe40003f86070 */
[----:B------:R-:W-:Y:S02]  /*33c0*/  IADD3 R19, PT, PT, R22, -R19, RZ ;  /* 0x8000001316137210 */ /* 0x000fe40007ffe0ff */
[----:B------:R-:W-:-:S02]  /*33d0*/  F2FP.F16.F32.PACK_AB R16, RZ, R16 ;  /* 0x00000010ff10723e */ /* 0x000fc400000000ff */
[----:B------:R-:W-:-:S03]  /*33e0*/  I2FP.F32.S32 R19, R19 ;  /* 0x0000001300137245 */ /* 0x000fc60000201400 */
[----:B------:R-:W-:Y:S01]  /*33f0*/  HADD2.F32 R16, -RZ, R16.H0_H0 ;  /* 0x20000010ff107230 */ /* 0x000fe20000004100 */
[----:B------:R-:W-:-:S03]  /*3400*/  F2FP.F16.F32.PACK_AB R19, RZ, R19 ;  /* 0x00000013ff13723e */ /* 0x000fc600000000ff */
[----:B------:R-:W-:Y:S02]  /*3410*/  @P4 VIADD R18, R18, 0x1 ;  /* 0x0000000112124836 */ /* 0x000fe40000000000 */
[----:B------:R-:W-:Y:S01]  /*3420*/  HADD2.F32 R19, -RZ, R19.H0_H0 ;  /* 0x20000013ff137230 */ /* 0x000fe20000004100 */
[----:B------:R-:W0:Y:S01]  /*3430*/  MUFU.RCP R16, R16 ;  /* 0x0000001000107308 */ /* 0x000e220000001000 */
[----:B------:R-:W-:-:S05]  /*3440*/  @!P6 IMAD.MOV R18, RZ, RZ, -R18 ;  /* 0x000000ffff12e224 */ /* 0x000fca00078e0a12 */
[----:B------:R-:W-:Y:S02]  /*3450*/  SEL R11, R11, R18, !P5 ;  /* 0x000000120b0b7207 */ /* 0x000fe40006800000 */
[----:B------:R-:W1:Y:S03]  /*3460*/  MUFU.RCP R18, R21 ;  /* 0x0000001500127308 */ /* 0x000e660000001000 */
[----:B------:R-:W-:-:S05]  /*3470*/  IMAD.IADD R11, R20, 0x1, -R11 ;  /* 0x00000001140b7824 */ /* 0x000fca00078e0a0b */
[----:B------:R-:W-:Y:S01]  /*3480*/  I2FP.F32.S32 R11, R11 ;  /* 0x0000000b000b7245 */ /* 0x000fe20000201400 */
[----:B------:R-:W2:Y:S01]  /*3490*/  MUFU.RCP R19, R19 ;  /* 0x0000001300137308 */ /* 0x000ea20000001000 */
[----:B0-----:R-:W-:Y:S02]  /*34a0*/  FADD.FTZ R16, R16, -RZ ;  /* 0x800000ff10107221 */ /* 0x001fe40000010000 */
[----:B------:R-:W-:-:S03]  /*34b0*/  F2FP.F16.F32.PACK_AB R11, RZ, R11 ;  /* 0x0000000bff0b723e */ /* 0x000fc600000000ff */
[----:B------:R-:W-:Y:S02]  /*34c0*/  F2FP.F16.F32.PACK_AB R16, RZ, R16 ;  /* 0x00000010ff10723e */ /* 0x000fe400000000ff */
[----:B------:R-:W-:Y:S02]  /*34d0*/  HADD2.F32 R22, -RZ, R11.H0_H0 ;  /* 0x2000000bff167230 */ /* 0x000fe40000004100 */
[----:B-1----:R-:W-:Y:S01]  /*34e0*/  FADD.FTZ R18, R18, -RZ ;  /* 0x800000ff12127221 */ /* 0x002fe20000010000 */
[----:B------:R-:W-:Y:S02]  /*34f0*/  IMAD R11, R13, 0x2, R6 ;  /* 0x000000020d0b7824 */ /* 0x000fe400078e0206 */
[C---:B------:R-:W-:Y:S01]  /*3500*/  IMAD R13, R4.reuse, 0x4, R13 ;  /* 0x00000004040d7824 */ /* 0x040fe200078e020d */
[----:B------:R-:W0:Y:S01]  /*3510*/  MUFU.RCP R22, R22 ;  /* 0x0000001600167308 */ /* 0x000e220000001000 */
[----:B------:R-:W-:Y:S01]  /*3520*/  IMAD R17, R4, 0x2, R11 ;  /* 0x0000000204117824 */ /* 0x000fe200078e020b */
[----:B------:R-:W-:Y:S01]  /*3530*/  F2FP.F16.F32.PACK_AB R18, RZ, R18 ;  /* 0x00000012ff12723e */ /* 0x000fe200000000ff */
[----:B--2---:R-:W-:Y:S01]  /*3540*/  FADD.FTZ R20, R19, -RZ ;  /* 0x800000ff13147221 */ /* 0x004fe20000010000 */
[----:B------:R2:W-:Y:S01]  /*3550*/  STS.U16 [R11], R16 ;  /* 0x000000100b007388 */ /* 0x0005e20000000400 */
[----:B------:R-:W-:-:S02]  /*3560*/  ISETP.GE.AND P0, PT, R13, R12, PT ;  /* 0x0000000c0d00720c */ /* 0x000fc40003f06270 */
[----:B------:R-:W-:Y:S01]  /*3570*/  LEA R23, R4, R17, 0x1 ;  /* 0x0000001104177211 */ /* 0x000fe200078e08ff */
[----:B------:R2:W-:Y:S01]  /*3580*/  STS.U16 [R17], R18 ;  /* 0x0000001211007388 */ /* 0x0005e20000000400 */
[----:B------:R-:W-:-:S03]  /*3590*/  F2FP.F16.F32.PACK_AB R20, RZ, R20 ;  /* 0x00000014ff14723e */ /* 0x000fc600000000ff */
[----:B------:R-:W-:Y:S02]  /*35a0*/  IMAD R19, R4, 0x2, R23 ;  /* 0x0000000204137824 */ /* 0x000fe400078e0217 */
[----:B------:R2:W-:Y:S01]  /*35b0*/  STS.U16 [R23], R20 ;  /* 0x0000001417007388 */ /* 0x0005e20000000400 */
[----:B0-----:R-:W-:-:S05]  /*35c0*/  FADD.FTZ R21, R22, -RZ ;  /* 0x800000ff16157221 */ /* 0x001fca0000010000 */
[----:B------:R-:W-:-:S05]  /*35d0*/  F2FP.F16.F32.PACK_AB R21, RZ, R21 ;  /* 0x00000015ff15723e */ /* 0x000fca00000000ff */
[----:B------:R2:W-:Y:S01]  /*35e0*/  STS.U16 [R19], R21 ;  /* 0x0000001513007388 */ /* 0x0005e20000000400 */
[----:B------:R-:W-:Y:S05]  /*35f0*/  @!P0 BRA `(.L_x_241) ;  /* 0xfffffff400548947 */ /* 0x000fea000383ffff */
.L_x_237:
[----:B------:R-:W-:Y:S05]  /*3600*/  BSYNC.RECONVERGENT B0 ;  /* 0x0000000000007941 */ /* 0x000fea0003800200 */
.L_x_236:
[----:B012---:R-:W0:Y:S01]  /*3610*/  LDC R18, c[0x0][0x390] ;  /* 0x0000e400ff127b82 */ /* 0x007e220000000800 */
        /* <DEDUP_REMOVED lines=9> */
[----:B0-----:R-:W-:Y:S01]  /*36b0*/  IMAD.MOV.U32 R10, RZ, RZ, RZ ;  /* 0x000000ffff0a7224 */ /* 0x001fe200078e00ff */
[----:B-1----:R-:W-:-:S05]  /*36c0*/  IADD3 R15, PT, PT, RZ, -R11, RZ ;  /* 0x8000000bff0f7210 */ /* 0x002fca0007ffe0ff */
[----:B------:R-:W-:-:S04]  /*36d0*/  IMAD R15, R15, R18, RZ ;  /* 0x000000120f0f7224 */ /* 0x000fc800078e02ff */
[----:B------:R-:W-:-:S06]  /*36e0*/  IMAD.HI.U32 R11, R11, R15, R10 ;  /* 0x0000000f0b0b7227 */ /* 0x000fcc00078e000a */
[----:B--2---:R-:W-:-:S04]  /*36f0*/  IMAD.HI.U32 R11, R11, UR5, RZ ;  /* 0x000000050b0b7c27 */ /* 0x004fc8000f8e00ff */
[----:B------:R-:W-:-:S04]  /*3700*/  IMAD.MOV R15, RZ, RZ, -R11 ;  /* 0x000000ffff0f7224 */ /* 0x000fc800078e0a0b */
[----:B------:R-:W-:-:S05]  /*3710*/  IMAD R13, R18, R15, UR5 ;  /* 0x00000005120d7e24 */ /* 0x000fca000f8e020f */
[----:B------:R-:W-:-:S13]  /*3720*/  ISETP.GE.U32.AND P0, PT, R13, R18, PT ;  /* 0x000000120d00720c */ /* 0x000fda0003f06070 */
[----:B------:R-:W-:Y:S01]  /*3730*/  @P0 IMAD.IADD R13, R13, 0x1, -R18 ;  /* 0x000000010d0d0824 */ /* 0x000fe200078e0a12 */
[----:B------:R-:W-:Y:S02]  /*3740*/  @P0 IADD3 R11, PT, PT, R11, 0x1, RZ ;  /* 0x000000010b0b0810 */ /* 0x000fe40007ffe0ff */
[----:B------:R-:W-:Y:S02]  /*3750*/  ISETP.GE.U32.AND P0, PT, R9, R16, PT ;  /* 0x000000100900720c */ /* 0x000fe40003f06070 */
[----:B------:R-:W-:-:S13]  /*3760*/  ISETP.GE.U32.AND P1, PT, R13, R18, PT ;  /* 0x000000120d00720c */ /* 0x000fda0003f26070 */
[----:B------:R-:W-:Y:S01]  /*3770*/  @P1 VIADD R11, R11, 0x1 ;  /* 0x000000010b0b1836 */ /* 0x000fe20000000000 */
        /* <DEDUP_REMOVED lines=26> */
[-C--:B------:R-:W-:Y:S02]  /*3920*/  ISETP.GE.U32.AND P1, PT, R15, R4.reuse, PT ;  /* 0x000000040f00720c */ /* 0x080fe40003f26070 */
[----:B------:R-:W0:Y:S11]  /*3930*/  LDC R15, c[0x0][0x3a0] ;  /* 0x0000e800ff0f7b82 */ /* 0x000e360000000800 */
[----:B------:R-:W-:Y:S01]  /*3940*/  @P1 VIADD R11, R11, 0x1 ;  /* 0x000000010b0b1836 */ /* 0x000fe20000000000 */
[----:B------:R-:W-:-:S05]  /*3950*/  @!P2 LOP3.LUT R11, RZ, R4, RZ, 0x33, !PT ;  /* 0x00000004ff0ba212 */ /* 0x000fca00078e33ff */
[----:B------:R-:W-:-:S05]  /*3960*/  IMAD.IADD R11, R18, 0x1, R11 ;  /* 0x00000001120b7824 */ /* 0x000fca00078e020b */
[C---:B------:R-:W-:Y:S02]  /*3970*/  LOP3.LUT R10, R11.reuse, 0x3, RZ, 0xc0, !PT ;  /* 0x000000030b0a7812 */ /* 0x040fe400078ec0ff */
[----:B------:R-:W-:Y:S02]  /*3980*/  ISETP.GE.U32.AND P1, PT, R11, 0x3, PT ;  /* 0x000000030b00780c */ /* 0x000fe40003f26070 */
[----:B------:R-:W-:Y:S02]  /*3990*/  ISETP.NE.AND P0, PT, R10, 0x3, PT ;  /* 0x000000030a00780c */ /* 0x000fe40003f05270 */
[----:B0-----:R-:W-:-:S11]  /*39a0*/  LEA R10, R15, R8, 0x1 ;  /* 0x000000080f0a7211 */ /* 0x001fd600078e08ff */
[----:B------:R-:W-:Y:S05]  /*39b0*/  @!P0 BRA `(.L_x_245) ;  /* 0x0000000000248947 */ /* 0x000fea0003800000 */
[----:B------:R-:W-:Y:S02]  /*39c0*/  VIADD R15, R11, 0x1 ;  /* 0x000000010b0f7836 */ /* 0x000fe40000000000 */
[----:B------:R-:W-:-:S03]  /*39d0*/  IMAD.MOV.U32 R11, RZ, RZ, RZ ;  /* 0x000000ffff0b7224 */ /* 0x000fc600078e00ff */
[----:B------:R-:W-:-:S07]  /*39e0*/  LOP3.LUT R18, R15, 0x3, RZ, 0xc0, !PT ;  /* 0x000000030f127812 */ /* 0x000fce00078ec0ff */
.L_x_246:
[----:B------:R-:W-:Y:S01]  /*39f0*/  IMAD R15, R9, 0x2, R10 ;  /* 0x00000002090f7824 */ /* 0x000fe200078e020a */
[----:B------:R-:W-:Y:S01]  /*3a00*/  IADD3 R11, PT, PT, R11, 0x1, RZ ;  /* 0x000000010b0b7810 */ /* 0x000fe20007ffe0ff */
[----:B------:R-:W-:-:S03]  /*3a10*/  IMAD.IADD R9, R4, 0x1, R9 ;  /* 0x0000000104097824 */ /* 0x000fc600078e0209 */
[----:B------:R0:W-:Y:S01]  /*3a20*/  STS.U16 [R15], RZ ;  /* 0x000000ff0f007388 */ /* 0x0001e20000000400 */
[----:B------:R-:W-:-:S13]  /*3a30*/  ISETP.NE.AND P0, PT, R11, R18, PT ;  /* 0x000000120b00720c */ /* 0x000fda0003f05270 */
[----:B0-----:R-:W-:Y:S05]  /*3a40*/  @P0 BRA `(.L_x_246) ;  /* 0xfffffffc00e80947 */ /* 0x001fea000383ffff */
.L_x_245:
[----:B------:R-:W-:Y:S05]  /*3a50*/  BSYNC.RECONVERGENT B1 ;  /* 0x0000000000017941 */ /* 0x000fea0003800200 */
.L_x_244:
[----:B------:R-:W-:Y:S05]  /*3a60*/  @!P1 BRA `(.L_x_243) ;  /* 0x00000000002c9947 */ /* 0x000fea0003800000 */
.L_x_247:
        /* <DEDUP_REMOVED lines=11> */
.L_x_243:
[----:B------:R-:W-:Y:S05]  /*3b20*/  BSYNC.RECONVERGENT B0 ;  /* 0x0000000000007941 */ /* 0x000fea0003800200 */
.L_x_242:
        /* <DEDUP_REMOVED lines=63> */
.L_x_264:
        /* <DEDUP_REMOVED lines=47> */
.L_x_263:
        /* <DEDUP_REMOVED lines=11> */
.L_x_259:
        /* <DEDUP_REMOVED lines=15> */
.L_x_258:
        /* <DEDUP_REMOVED lines=8> */
[----:B------:R-:W-:Y:S02]  /*4430*/  IMAD.MOV.U32 R25, RZ, RZ, R7 ;  /* 0x000000ffff197224 */ /* 0x000fe400078e0007 */
[----:B------:R-:W-:Y:S01]  /*4440*/  IMAD.MOV.U32 R24, RZ, RZ, R14 ;  /* 0x000000ffff187224 */ /* 0x000fe200078e000e */
[----:B------:R-:W3:Y:S01]  /*4450*/  LDS.U16 R2, [R2] ;  /* 0x0000000002027984 */ /* 0x000ee20000000400 */
[----:B--2---:R-:W-:Y:S02]  /*4460*/  IMAD R27, R19, UR4, RZ ;  /* 0x00000004131b7c24 */ /* 0x004fe4000f8e02ff */
[----:B-1----:R-:W-:-:S05]  /*4470*/  IMAD R26, R3, 0x2, R6 ;  /* 0x00000002031a7824 */ /* 0x002fca00078e0206 */
[----:B------:R-:W-:-:S06]  /*4480*/  LEA R26, R5, R26, 0x1 ;  /* 0x0000001a051a7211 */ /* 0x000fcc00078e08ff */
[----:B------:R-:W1:Y:S01]  /*4490*/  LDS.U16 R26, [R26] ;  /* 0x000000001a1a7984 */ /* 0x000e620000000400 */
[----:B---3--:R-:W-:Y:S02]  /*44a0*/  HADD2.F32 R3, -RZ, R2.H0_H0 ;  /* 0x20000002ff037230 */ /* 0x008fe40000004100 */
[----:B-1----:R-:W-:-:S05]  /*44b0*/  HADD2.F32 R22, -RZ, R26.H0_H0 ;  /* 0x2000001aff167230 */ /* 0x002fca0000004100 */
[----:B------:R-:W-:Y:S01]  /*44c0*/  FMUL.FTZ R3, R3, R22 ;  /* 0x0000001603037220 */ /* 0x000fe20000410000 */
[----:B------:R-:W-:-:S04]  /*44d0*/  IADD3 R22, P0, PT, R27, R17, RZ ;  /* 0x000000111b167210 */ /* 0x000fc80007f1e0ff */
[----:B------:R-:W-:Y:S02]  /*44e0*/  F2FP.F16.F32.PACK_AB R3, RZ, R3 ;  /* 0x00000003ff03723e */ /* 0x000fe400000000ff */
[----:B------:R-:W-:-:S03]  /*44f0*/  LEA.HI.X.SX32 R26, R27, R20, 0x1, P0 ;  /* 0x000000141b1a7211 */ /* 0x000fc600000f0eff */
[----:B------:R-:W-:-:S07]  /*4500*/  HADD2.F32 R23, -RZ, R3.H0_H0 ;  /* 0x20000003ff177230 */ /* 0x000fce0000004100 */
.L_x_257:
        /* <DEDUP_REMOVED lines=12> */
[----:B--2---:R-:W-:Y:S02]  /*45d0*/  HADD2.F32 R27, -RZ, R27.H0_H0 ;  /* 0x2000001bff1b7230 */ /* 0x004fe40000004100 */
[----:B---3--:R-:W-:-:S05]  /*45e0*/  HADD2.F32 R28, -RZ, R2.H0_H0 ;  /* 0x20000002ff1c7230 */ /* 0x008fca0000004100 */
[----:B------:R-:W-:-:S05]  /*45f0*/  FMUL.FTZ R28, R23, R28 ;  /* 0x0000001c171c7220 */ /* 0x000fca0000410000 */
[----:B------:R-:W-:-:S05]  /*4600*/  F2FP.F16.F32.PACK_AB R28, RZ, R28 ;  /* 0x0000001cff1c723e */ /* 0x000fca00000000ff */
[----:B------:R-:W-:-:S05]  /*4610*/  HADD2.F32 R28, -RZ, R28.H0_H0 ;  /* 0x2000001cff1c7230 */ /* 0x000fca0000004100 */
[----:B------:R-:W-:-:S05]  /*4620*/  FADD.FTZ R27, R27, R28 ;  /* 0x0000001c1b1b7221 */ /* 0x000fca0000010000 */
[----:B------:R-:W-:-:S05]  /*4630*/  F2FP.F16.F32.PACK_AB R27, RZ, R27 ;  /* 0x0000001bff1b723e */ /* 0x000fca00000000ff */
[----:B------:R1:W-:Y:S02]  /*4640*/  STS.U16 [R25], R27 ;  /* 0x0000001b19007388 */ /* 0x0003e40000000400 */
[----:B-1----:R-:W-:Y:S01]  /*4650*/  LEA R25, R0, R25, 0x1 ;  /* 0x0000001900197211 */ /* 0x002fe200078e08ff */
[----:B------:R-:W-:Y:S06]  /*4660*/  @!P0 BRA `(.L_x_257) ;  /* 0xfffffffc00a88947 */ /* 0x000fec000383ffff */
[----:B------:R-:W-:Y:S05]  /*4670*/  BSYNC.RECONVERGENT B4 ;  /* 0x0000000000047941 */ /* 0x000fea0003800200 */
.L_x_256:
[----:B------:R1:W2:Y:S02]  /*4680*/  LDS R2, [R4] ;  /* 0x0000000004027984 */ /* 0x0002a40000000800 */
.L_x_255:
[----:B------:R-:W-:Y:S05]  /*4690*/  BSYNC.RECONVERGENT B3 ;  /* 0x0000000000037941 */ /* 0x000fea0003800200 */
.L_x_254:
[----:B------:R-:W-:-:S05]  /*46a0*/  VIADD R19, R19, 0x1 ;  /* 0x0000000113137836 */ /* 0x000fca0000000000 */
[----:B--2---:R-:W-:-:S13]  /*46b0*/  ISETP.GE.AND P0, PT, R19, R2, PT ;  /* 0x000000021300720c */ /* 0x004fda0003f06270 */
[----:B------:R-:W-:Y:S05]  /*46c0*/  @!P0 BRA `(.L_x_258) ;  /* 0xfffffffc00388947 */ /* 0x000fea000383ffff */
.L_x_253:
[----:B------:R-:W-:Y:S05]  /*46d0*/  BSYNC.RECONVERGENT B2 ;  /* 0x0000000000027941 */ /* 0x000fea0003800200 */
.L_x_252:
[----:B------:R-:W-:-:S05]  /*46e0*/  VIADD R5, R5, 0x1 ;  /* 0x0000000105057836 */ /* 0x000fca0000000000 */
[----:B------:R-:W-:-:S13]  /*46f0*/  ISETP.NE.AND P0, PT, R5, R12, PT ;  /* 0x0000000c0500720c */ /* 0x000fda0003f05270 */
[----:B------:R-:W-:Y:S05]  /*4700*/  @P0 BRA `(.L_x_259) ;  /* 0xfffffff800ec0947 */ /* 0x000fea000383ffff */
.L_x_251:
[----:B------:R-:W-:Y:S05]  /*4710*/  BSYNC.RECONVERGENT B1 ;  /* 0x0000000000017941 */ /* 0x000fea0003800200 */
.L_x_250:
        /* <DEDUP_REMOVED lines=17> */
.L_x_262:
        /* <DEDUP_REMOVED lines=12> */
.L_x_261:
[----:B------:R-:W-:Y:S05]  /*48f0*/  BSYNC.RECONVERGENT B1 ;  /* 0x0000000000017941 */ /* 0x000fea0003800200 */
.L_x_260:
[----:B------:R-:W3:Y:S02]  /*4900*/  LDCU UR4, c[0x0][0x364] ;  /* 0x00006c80ff0477ac */ /* 0x000ee40008000800 */
[----:B---3--:R-:W-:-:S04]  /*4910*/  IADD3 R18, PT, PT, R18, UR4, RZ ;  /* 0x0000000412127c10 */ /* 0x008fc8000fffe0ff */
[----:B------:R-:W-:-:S13]  /*4920*/  ISETP.GE.AND P0, PT, R18, R11, PT ;  /* 0x0000000b1200720c */ /* 0x000fda0003f06270 */
[----:B------:R-:W-:Y:S05]  /*4930*/  @!P0 BRA `(.L_x_263) ;  /* 0xfffffff800348947 */ /* 0x000fea000383ffff */
.L_x_249:
[----:B------:R-:W-:Y:S05]  /*4940*/  BSYNC.RECONVERGENT B0 ;  /* 0x0000000000007941 */ /* 0x000fea0003800200 */
.L_x_248:
[----:B------:R-:W3:Y:S02]  /*4950*/  LDCU UR4, c[0x0][0x368] ;  /* 0x00006d00ff0477ac */ /* 0x000ee40008000800 */
[----:B---3--:R-:W-:-:S05]  /*4960*/  VIADD R9, R9, UR4 ;  /* 0x0000000409097c36 */ /* 0x008fca0008000000 */
[----:B------:R-:W-:-:S13]  /*4970*/  ISETP.GE.AND P0, PT, R9, R10, PT ;  /* 0x0000000a0900720c */ /* 0x000fda0003f06270 */
[----:B------:R-:W-:Y:S05]  /*4980*/  @!P0 BRA `(.L_x_264) ;  /* 0xfffffff400648947 */ /* 0x000fea000383ffff */
[----:B------:R-:W-:Y:S05]  /*4990*/  EXIT ;  /* 0x000000000000794d */ /* 0x000fea0003800000 */
.L_x_265:
        /* <DEDUP_REMOVED lines=14> */
.L_x_596:


//--------------------- .text._ZN2at6native58_GLOBAL__N__9a069279_25_AdaptiveAveragePooling_cu_ef17039c31adaptive_average_gradinput_nhwcIifEEvPT0_PKS3_iiiiiiiiT_S7_S7_S7_ --------------------------
	.section	.text._ZN2at6native58_GLOBAL__N__9a069279_25_AdaptiveAveragePooling_cu_ef17039c31adaptive_average_gradinput_nhwcIifEEvPT0_PKS3_iiiiiiiiT_S7_S7_S7_,"ax",@progbits
	.align	128
.text._ZN2at6native58_GLOBAL__N__9a069279_25_AdaptiveAveragePooling_cu_ef17039c31adaptive_average_gradinput_nhwcIifEEvPT0_PKS3_iiiiiiiiT_S7_S7_S7_:
        .type           _ZN2at6native58_GLOBAL__N__9a069279_25_AdaptiveAveragePooling_cu_ef17039c31adaptive_average_gradinput_nhwcIifEEvPT0_PKS3_iiiiiiiiT_S7_S7_S7_,@function
        .size           _ZN2at6native58_GLOBAL__N__9a069279_25_AdaptiveAveragePooling_cu_ef17039c31adaptive_average_gradinput_nhwcIifEEvPT0_PKS3_iiiiiiiiT_S7_S7_S7_,(.L_x_597 - _ZN2at6native58_GLOBAL__N__9a069279_25_AdaptiveAveragePooling_cu_ef17039c31adaptive_average_gradinput_nhwcIifEEvPT0_PKS3_iiiiiiiiT_S7_S7_S7_)
        .other          _ZN2at6native58_GLOBAL__N__9a069279_25_AdaptiveAveragePooling_cu_ef17039c31adaptive_average_gradinput_nhwcIifEEvPT0_PKS3_iiiiiiiiT_S7_S7_S7_,@"STO_CUDA_ENTRY STV_DEFAULT"
_ZN2at6native58_GLOBAL__N__9a069279_25_AdaptiveAveragePooling_cu_ef17039c31adaptive_average_gradinput_nhwcIifEEvPT0_PKS3_iiiiiiiiT_S7_S7_S7_:
        /* <DEDUP_REMOVED lines=70> */
.L_x_270:
        /* <DEDUP_REMOVED lines=50> */
.L_x_269:
[----:B------:R-:W-:Y:S05]  /*0780*/  BSYNC.RECONVERGENT B1 ;  /* 0x0000000000017941 */ /* 0x000fea0003800200 */
.L_x_268:
        /* <DEDUP_REMOVED lines=10> */
.L_x_271:
        /* <DEDUP_REMOVED lines=151> */
.L_x_267:
[----:B------:R-:W-:Y:S05]  /*11a0*/  BSYNC.RECONVERGENT B0 ;  /* 0x0000000000007941 */ /* 0x000fea0003800200 */
.L_x_266:
        /* <DEDUP_REMOVED lines=29> */
[----:B------:R-:W-:-:S13]  /*1380*/  ISETP.GE.U32.AND P1, PT, R11, R4, PT ;  /* 0x000000040b00720c */ /* 0x000fda0003f26070 */
[----:B------:R-:W-:Y:S01]  /*1390*/  @P1 VIADD R8, R8, 0x1 ;  /* 0x0000000108081836 */ /* 0x000fe20000000000 */
[----:B------:R-:W-:-:S05]  /*13a0*/  @!P2 LOP3.LUT R8, RZ, R4, RZ, 0x33, !PT ;  /* 0x00000004ff08a212 */ /* 0x000fca00078e33ff */
[----:B------:R-:W-:Y:S01]  /*13b0*/  IMAD.IADD R16, R13, 0x1, R8 ;  /* 0x000000010d107824 */ /* 0x000fe200078e0208 */
[----:B------:R-:W-:-:S04]  /*13c0*/  MOV R13, R9 ;  /* 0x00000009000d7202 */ /* 0x000fc80000000f00 */
        /* <DEDUP_REMOVED lines=17> */
.L_x_276:
[----:B------:R-:W-:Y:S02]  /*14e0*/  IMAD.U32 R10, RZ, RZ, UR6 ;  /* 0x00000006ff0a7e24 */ /* 0x000fe4000f8e00ff */
[----:B------:R-:W-:Y:S02]  /*14f0*/  IMAD R19, R13, UR5, RZ ;  /* 0x000000050d137c24 */ /* 0x000fe4000f8e02ff */
[----:B------:R-:W-:Y:S01]  /*1500*/  VIADD R11, R11, 0x1 ;  /* 0x000000010b0b7836 */ /* 0x000fe20000000000 */
[----:B0-----:R-:W-:Y:S02]  /*1510*/  IABS R18, R10 ;  /* 0x0000000a00127213 */ /* 0x001fe40000000000 */
[----:B------:R-:W-:Y:S02]  /*1520*/  IADD3 R21, PT, PT, R19, UR5, RZ ;  /* 0x0000000513157c10 */ /* 0x000fe4000fffe0ff */
[----:B------:R-:W0:Y:S02]  /*1530*/  I2F.RP R20, R18 ;  /* 0x0000001200147306 */ /* 0x000e240000209400 */
[----:B------:R-:W-:-:S04]  /*1540*/  IADD3 R21, PT, PT, R21, -0x1, R10 ;  /* 0xffffffff15157810 */ /* 0x000fc80007ffe00a */
        /* <DEDUP_REMOVED lines=41> */
[----:B------:R-:W-:-:S06]  /*17e0*/  I2FP.F32.S32 R15, R15 ;  /* 0x0000000f000f7245 */ /* 0x000fcc0000201400 */
[----:B------:R-:W0:Y:S02]  /*17f0*/  MUFU.RCP R15, R15 ;  /* 0x0000000f000f7308 */ /* 0x000e240000001000 */
[----:B0-----:R0:W-:Y:S01]  /*1800*/  STS [R18], R15 ;  /* 0x0000000f12007388 */ /* 0x0011e20000000800 */
[----:B------:R-:W-:Y:S05]  /*1810*/  @P1 BRA `(.L_x_276) ;  /* 0xfffffffc00301947 */ /* 0x000fea000383ffff */
.L_x_275:
[----:B------:R-:W-:Y:S05]  /*1820*/  BSYNC.RECONVERGENT B1 ;  /* 0x0000000000017941 */ /* 0x000fea0003800200 */
.L_x_274:
[----:B------:R-:W-:Y:S05]  /*1830*/  @!P0 BRA `(.L_x_273) ;  /* 0x0000000800948947 */ /* 0x000fea0003800000 */
[----:B------:R-:W-:Y:S01]  /*1840*/  IABS R8, R10 ;  /* 0x0000000a00087213 */ /* 0x000fe20000000000 */
[----:B0-----:R-:W-:Y:S02]  /*1850*/  VIADD R15, R10, 0xffffffff ;  /* 0xffffffff0a0f7836 */ /* 0x001fe40000000000 */
[----:B------:R-:W-:Y:S01]  /*1860*/  IMAD.MOV.U32 R10, RZ, RZ, RZ ;  /* 0x000000ffff0a7224 */ /* 0x000fe200078e00ff */
[----:B------:R-:W0:Y:S08]  /*1870*/  I2F.RP R14, R8 ;  /* 0x00000008000e7306 */ /* 0x000e300000209400 */
[----:B0-----:R-:W0:Y:S02]  /*1880*/  MUFU.RCP R14, R14 ;  /* 0x0000000e000e7308 */ /* 0x001e240000001000 */
[----:B0-----:R-:W-:-:S06]  /*1890*/  IADD3 R11, PT, PT, R14, 0xffffffe, RZ ;  /* 0x0ffffffe0e0b7810 */ /* 0x001fcc0007ffe0ff */
[----:B------:R-:W0:Y:S02]  /*18a0*/  F2I.FTZ.U32.TRUNC.NTZ R11, R11 ;  /* 0x0000000b000b7305 */ /* 0x000e24000021f000 */
[----:B0-----:R-:W-:-:S04]  /*18b0*/  IMAD.MOV R17, RZ, RZ, -R11 ;  /* 0x000000ffff117224 */ /* 0x001fc800078e0a0b */
[----:B------:R-:W-:-:S04]  /*18c0*/  IMAD R17, R17, R8, RZ ;  /* 0x0000000811117224 */ /* 0x000fc800078e02ff */
[----:B------:R-:W-:-:S07]  /*18d0*/  IMAD.HI.U32 R10, R11, R17, R10 ;  /* 0x000000110b0a7227 */ /* 0x000fce00078e000a */
.L_x_277:
[----:B------:R-:W0:Y:S01]  /*18e0*/  LDC R14, c[0x0][0x3a0] ;  /* 0x0000e800ff0e7b82 */ /* 0x000e220000000800 */
[----:B--2---:R-:W-:-:S07]  /*18f0*/  IMAD.IADD R23, R4, 0x1, R13 ;  /* 0x0000000104177824 */ /* 0x004fce00078e020d */
        /* <DEDUP_REMOVED lines=15> */
[----:B------:R-:W-:Y:S02]  /*19f0*/  ISETP.GE.AND P1, PT, R21, RZ, PT ;  /* 0x000000ff1500720c */ /* 0x000fe40003f26270 */
[----:B------:R-:W-:Y:S01]  /*1a00*/  IABS R22, R25 ;  /* 0x0000001900167213 */ /* 0x000fe20000000000 */
[----:B------:R-:W-:Y:S01]  /*1a10*/  IMAD R29, R16, R10, R29 ;  /* 0x0000000a101d7224 */ /* 0x000fe200078e021d */
[----:B------:R-:W-:Y:S01]  /*1a20*/  IADD3 R24, PT, PT, R4, R23, RZ ;  /* 0x0000001704187210 */ /* 0x000fe20007ffe0ff */
[----:B------:R-:W-:-:S03]  /*1a30*/  IMAD.MOV.U32 R10, RZ, RZ, RZ ;  /* 0x000000ffff0a7224 */ /* 0x000fc600078e00ff */
[----:B------:R-:W-:Y:S02]  /*1a40*/  ISETP.GT.U32.AND P5, PT, R8, R29, PT ;  /* 0x0000001d0800720c */ /* 0x000fe40003fa4070 */
[----:B0-----:R-:W-:-:S06]  /*1a50*/  IADD3 R11, PT, PT, R19, 0xffffffe, RZ ;  /* 0x0ffffffe130b7810 */ /* 0x001fcc0007ffe0ff */
[----:B------:R-:W0:Y:S05]  /*1a60*/  F2I.FTZ.U32.TRUNC.NTZ R11, R11 ;  /* 0x0000000b000b7305 */ /* 0x000e2a000021f000 */
[----:B------:R-:W-:Y:S02]  /*1a70*/  @!P5 IMAD.IADD R29, R29, 0x1, -R16 ;  /* 0x000000011d1dd824 */ /* 0x000fe400078e0a10 */
[----:B------:R-:W-:-:S03]  /*1a80*/  @!P5 VIADD R17, R17, 0x1 ;  /* 0x000000011111d836 */ /* 0x000fc60000000000 */
[----:B------:R-:W-:Y:S02]  /*1a90*/  ISETP.GE.U32.AND P4, PT, R29, R8, PT ;  /* 0x000000081d00720c */ /* 0x000fe40003f86070 */
[----:B------:R-:W-:Y:S01]  /*1aa0*/  IADD3 R29, PT, PT, R15, R18, R25 ;  /* 0x000000120f1d7210 */ /* 0x000fe20007ffe019 */
[----:B0-----:R-:W-:-:S03]  /*1ab0*/  IMAD.MOV R19, RZ, RZ, -R11 ;  /* 0x000000ffff137224 */ /* 0x001fc600078e0a0b */
[----:B------:R-:W-:Y:S02]  /*1ac0*/  IABS R27, R29 ;  /* 0x0000001d001b7213 */ /* 0x000fe40000000000 */
[----:B------:R-:W-:Y:S01]  /*1ad0*/  LOP3.LUT R29, R29, R14, RZ, 0x3c, !PT ;  /* 0x0000000e1d1d7212 */ /* 0x000fe200078e3cff */
[----:B------:R-:W-:-:S03]  /*1ae0*/  IMAD R19, R19, R16, RZ ;  /* 0x0000001013137224 */ /* 0x000fc600078e02ff */
[----:B------:R-:W-:Y:S01]  /*1af0*/  ISETP.GE.AND P6, PT, R29, RZ, PT ;  /* 0x000000ff1d00720c */ /* 0x000fe20003fc6270 */
[----:B------:R-:W-:Y:S01]  /*1b00*/  IMAD.HI.U32 R10, R11, R19, R10 ;  /* 0x000000130b0a7227 */ /* 0x000fe200078e000a */
[----:B------:R-:W-:Y:S02]  /*1b10*/  MOV R11, R20 ;  /* 0x00000014000b7202 */ /* 0x000fe40000000f00 */
[----:B------:R-:W-:Y:S01]  /*1b20*/  LOP3.LUT R20, R25, R14, RZ, 0x3c, !PT ;  /* 0x0000000e19147212 */ /* 0x000fe200078e3cff */
[----:B------:R-:W-:Y:S01]  /*1b30*/  IMAD R29, R23, R18, R15 ;  /* 0x00000012171d7224 */ /* 0x000fe200078e020f */
[----:B------:R-:W-:Y:S01]  /*1b40*/  @P4 IADD3 R17, PT, PT, R17, 0x1, RZ ;  /* 0x0000000111114810 */ /* 0x000fe20007ffe0ff */
[----:B------:R-:W-:Y:S01]  /*1b50*/  IMAD.HI.U32 R19, R10, R11, RZ ;  /* 0x0000000b0a137227 */ /* 0x000fe200078e00ff */
[----:B------:R-:W-:-:S03]  /*1b60*/  ISETP.GE.AND P0, PT, R20, RZ, PT ;  /* 0x000000ff1400720c */ /* 0x000fc60003f06270 */
[----:B------:R-:W-:Y:S02]  /*1b70*/  IMAD.MOV R8, RZ, RZ, -R19 ;  /* 0x000000ffff087224 */ /* 0x000fe400078e0a13 */
[----:B------:R-:W-:-:S04]  /*1b80*/  IMAD.HI.U32 R21, R10, R27, RZ ;  /* 0x0000001b0a157227 */ /* 0x000fc800078e00ff */
[----:B------:R-:W-:Y:S01]  /*1b90*/  IMAD R11, R16, R8, R11 ;  /* 0x00000008100b7224 */ /* 0x000fe200078e020b */
[----:B------:R-:W-:Y:S01]  /*1ba0*/  MOV R8, R16 ;  /* 0x0000001000087202 */ /* 0x000fe20000000f00 */
[----:B------:R-:W-:Y:S02]  /*1bb0*/  IMAD.MOV R20, RZ, RZ, -R21 ;  /* 0x000000ffff147224 */ /* 0x000fe400078e0a15 */
[----:B------:R-:W-:Y:S01]  /*1bc0*/  @!P1 IMAD.MOV R17, RZ, RZ, -R17 ;  /* 0x000000ffff119224 */ /* 0x000fe200078e0a11 */
[----:B------:R-:W-:Y:S01]  /*1bd0*/  ISETP.GT.U32.AND P2, PT, R8, R11, PT ;  /* 0x0000000b0800720c */ /* 0x000fe20003f44070 */
[----:B------:R-:W-:Y:S02]  /*1be0*/  IMAD R25, R16, R20, R27 ;  /* 0x0000001410197224 */ /* 0x000fe400078e021b */
[----:B------:R-:W-:Y:S02]  /*1bf0*/  IMAD.MOV.U32 R27, RZ, RZ, R22 ;  /* 0x000000ffff1b7224 */ /* 0x000fe400078e0016 */
[----:B------:R-:W-:Y:S01]  /*1c00*/  IMAD R22, R23, R18, -R18 ;  /* 0x0000001217167224 */ /* 0x000fe200078e0a12 */
[----:B------:R-:W-:Y:S01]  /*1c10*/  ISETP.GT.U32.AND P4, PT, R8, R25, PT ;  /* 0x000000190800720c */ /* 0x000fe20003f84070 */
[----:B------:R-:W-:-:S04]  /*1c20*/  IMAD.HI.U32 R20, R10, R27, RZ ;  /* 0x0000001b0a147227 */ /* 0x000fc800078e00ff */
[----:B------:R-:W-:Y:S02]  /*1c30*/  IMAD R23, R24, R18, -R18 ;  /* 0x0000001218177224 */ /* 0x000fe400078e0a12 */
[----:B------:R-:W-:Y:S01]  /*1c40*/  @!P2 IMAD.IADD R11, R11, 0x1, -R16 ;  /* 0x000000010b0ba824 */ /* 0x000fe200078e0a10 */
[----:B------:R-:W-:-:S04]  /*1c50*/  @!P2 IADD3 R19, PT, PT, R19, 0x1, RZ ;  /* 0x000000011313a810 */ /* 0x000fc80007ffe0ff */
[----:B------:R-:W-:Y:S01]  /*1c60*/  ISETP.GE.U32.AND P5, PT, R11, R8, PT ;  /* 0x000000080b00720c */ /* 0x000fe20003fa6070 */
[----:B------:R-:W-:Y:S01]  /*1c70*/  @!P4 IMAD.IADD R25, R25, 0x1, -R16 ;  /* 0x000000011919c824 */ /* 0x000fe200078e0a10 */
[----:B------:R-:W-:Y:S01]  /*1c80*/  LOP3.LUT R11, R29, R14, RZ, 0x3c, !PT ;  /* 0x0000000e1d0b7212 */ /* 0x000fe200078e3cff */
[----:B------:R-:W-:Y:S01]  /*1c90*/  @!P4 VIADD R21, R21, 0x1 ;  /* 0x000000011515c836 */ /* 0x000fe20000000000 */
        /* <DEDUP_REMOVED lines=14> */
[----:B------:R-:W-:Y:S02]  /*1d80*/  @!P2 IMAD.IADD R27, R27, 0x1, -R16 ;  /* 0x000000011b1ba824 */ /* 0x000fe400078e0a10 */
[----:B------:R-:W-:Y:S01]  /*1d90*/  @P5 IADD3 R21, PT, PT, R21, 0x1, RZ ;  /* 0x0000000115155810 */ /* 0x000fe20007ffe0ff */
[----:B------:R-:W-:Y:S01]  /*1da0*/  @!P2 VIADD R20, R20, 0x1 ;  /* 0x000000011414a836 */ /* 0x000fe20000000000 */
[----:B------:R-:W-:Y:S02]  /*1db0*/  ISETP.GE.AND P5, PT, R18, RZ, PT ;  /* 0x000000ff1200720c */ /* 0x000fe40003fa6270 */
[----:B------:R-:W-:Y:S01]  /*1dc0*/  ISETP.GE.U32.AND P3, PT, R27, R8, PT ;  /* 0x000000081b00720c */ /* 0x000fe20003f66070 */
[----:B------:R-:W-:Y:S01]  /*1dd0*/  @!P6 IMAD.MOV R21, RZ, RZ, -R21 ;  /* 0x000000ffff15e224 */ /* 0x000fe200078e0a15 */
[----:B------:R-:W-:Y:S02]  /*1de0*/  IABS R27, R22 ;  /* 0x00000016001b7213 */ /* 0x000fe40000000000 */
[----:B------:R-:W-:-:S02]  /*1df0*/  LOP3.LUT R18, R29, R14, RZ, 0x3c, !PT ;  /* 0x0000000e1d127212 */ /* 0x000fc400078e3cff */
[----:B------:R-:W-:Y:S01]  /*1e00*/  IABS R29, R29 ;  /* 0x0000001d001d7213 */ /* 0x000fe20000000000 */
[----:B------:R-:W-:Y:S01]  /*1e10*/  @!P4 IMAD.IADD R25, R25, 0x1, -R16 ;  /* 0x000000011919c824 */ /* 0x000fe200078e0a10 */
[----:B------:R-:W-:Y:S01]  /*1e20*/  ISETP.GE.AND P6, PT, R18, RZ, PT ;  /* 0x000000ff1200720c */ /* 0x000fe20003fc6270 */
[----:B------:R-:W-:-:S03]  /*1e30*/  IMAD.HI.U32 R18, R10, R27, RZ ;  /* 0x0000001b0a127227 */ /* 0x000fc600078e00ff */
[----:B------:R-:W-:Y:S01]  /*1e40*/  ISETP.GE.U32.AND P2, PT, R25, R8, PT ;  /* 0x000000081900720c */ /* 0x000fe20003f46070 */
[----:B------:R-:W-:Y:S01]  /*1e50*/  IMAD.HI.U32 R24, R10, R29, RZ ;  /* 0x0000001d0a187227 */ /* 0x000fe200078e00ff */
[----:B------:R-:W-:-:S03]  /*1e60*/  IADD3 R22, PT, PT, -R18, RZ, RZ ;  /* 0x000000ff12167210 */ /* 0x000fc60007ffe1ff */
[----:B------:R-:W-:Y:S02]  /*1e70*/  IMAD.MOV R25, RZ, RZ, -R24 ;  /* 0x000000ffff197224 */ /* 0x000fe400078e0a18 */
[C---:B------:R-:W-:Y:S02]  /*1e80*/  IMAD R27, R16.reuse, R22, R27 ;  /* 0x00000016101b7224 */ /* 0x040fe400078e021b */
[----:B------:R-:W-:Y:S01]  /*1e90*/  IMAD R25, R16, R25, R29 ;  /* 0x0000001910197224 */ /* 0x000fe200078e021d */
[----:B------:R-:W-:Y:S01]  /*1ea0*/  IABS R29, R23 ;  /* 0x00000017001d7213 */ /* 0x000fe20000000000 */
[----:B------:R-:W-:Y:S01]  /*1eb0*/  @P3 VIADD R20, R20, 0x1 ;  /* 0x0000000114143836 */ /* 0x000fe20000000000 */
[C---:B------:R-:W-:Y:S01]  /*1ec0*/  ISETP.GT.U32.AND P3, PT, R8.reuse, R27, PT ;  /* 0x0000001b0800720c */ /* 0x040fe20003f64070 */
[----:B------:R-:W-:Y:S01]  /*1ed0*/  @!P4 VIADD R11, R11, 0x1 ;  /* 0x000000010b0bc836 */ /* 0x000fe20000000000 */
[----:B------:R-:W-:Y:S01]  /*1ee0*/  ISETP.GT.U32.AND P4, PT, R8, R25, PT ;  /* 0x000000190800720c */ /* 0x000fe20003f84070 */
[----:B------:R-:W-:Y:S01]  /*1ef0*/  IMAD.HI.U32 R22, R10, R29, RZ ;  /* 0x0000001d0a167227 */ /* 0x000fe200078e00ff */
[----:B------:R-:W-:-:S02]  /*1f00*/  LOP3.LUT R23, R23, R14, RZ, 0x3c, !PT ;  /* 0x0000000e17177212 */ /* 0x000fc400078e3cff */
[----:B------:R-:W-:Y:S01]  /*1f10*/  @!P0 IADD3 R20, PT, PT, -R20, RZ, RZ ;  /* 0x000000ff14148210 */ /* 0x000fe20007ffe1ff */
[----:B------:R-:W-:Y:S01]  /*1f20*/  @P2 VIADD R11, R11, 0x1 ;  /* 0x000000010b0b2836 */ /* 0x000fe20000000000 */
[----:B------:R-:W-:-:S05]  /*1f30*/  ISETP.GE.AND P0, PT, R23, RZ, PT ;  /* 0x000000ff1700720c */ /* 0x000fca0003f06270 */
[----:B------:R-:W-:Y:S01]  /*1f40*/  @!P3 IADD3 R27, PT, PT, R27, -R16, RZ ;  /* 0x800000101b1bb210 */ /* 0x000fe20007ffe0ff */
[----:B------:R-:W-:Y:S02]  /*1f50*/  @!P3 VIADD R18, R18, 0x1 ;  /* 0x000000011212b836 */ /* 0x000fe40000000000 */
[----:B------:R-:W-:Y:S01]  /*1f60*/  @!P4 IMAD.IADD R25, R25, 0x1, -R16 ;  /* 0x000000011919c824 */ /* 0x000fe200078e0a10 */
[----:B------:R-:W-:Y:S01]  /*1f70*/  ISETP.GE.U32.AND P2, PT, R27, R8, PT ;  /* 0x000000081b00720c */ /* 0x000fe20003f46070 */
[----:B------:R-:W-:-:S03]  /*1f80*/  @!P4 VIADD R24, R24, 0x1 ;  /* 0x000000011818c836 */ /* 0x000fc60000000000 */
[----:B------:R-:W-:Y:S02]  /*1f90*/  ISETP.GE.U32.AND P3, PT, R25, R8, PT ;  /* 0x000000081900720c */ /* 0x000fe40003f66070 */
[----:B------:R-:W-:-:S05]  /*1fa0*/  IADD3 R25, PT, PT, -R22, RZ, RZ ;  /* 0x000000ff16197210 */ /* 0x000fca0007ffe1ff */
[----:B------:R-:W-:Y:S02]  /*1fb0*/  IMAD R25, R16, R25, R29 ;  /* 0x0000001910197224 */ /* 0x000fe400078e021d */
[----:B------:R-:W-:-:S03]  /*1fc0*/  @P2 VIADD R18, R18, 0x1 ;  /* 0x0000000112122836 */ /* 0x000fc60000000000 */
[----:B------:R-:W-:Y:S01]  /*1fd0*/  ISETP.GT.U32.AND P2, PT, R8, R25, PT ;  /* 0x000000190800720c */ /* 0x000fe20003f44070 */
[----:B------:R-:W-:Y:S01]  /*1fe0*/  @P3 VIADD R24, R24, 0x1 ;  /* 0x0000000118183836 */ /* 0x000fe20000000000 */
[----:B------:R-:W-:Y:S02]  /*1ff0*/  ISETP.NE.AND P3, PT, R14, RZ, PT ;  /* 0x000000ff0e00720c */ /* 0x000fe40003f65270 */
[----:B------:R-:W-:Y:S01]  /*2000*/  @!P5 IADD3 R18, PT, PT, -R18, RZ, RZ ;  /* 0x000000ff1212d210 */ /* 0x000fe20007ffe1ff */
[----:B------:R-:W-:-:S08]  /*2010*/  @!P6 IMAD.MOV R24, RZ, RZ, -R24 ;  /* 0x000000ffff18e224 */ /* 0x000fd000078e0a18 */
        /* <DEDUP_REMOVED lines=11> */
[----:B------:R-:W-:-:S03]  /*20d0*/  SEL R20, R16, R20, !P3 ;  /* 0x0000001410147207 */ /* 0x000fc60005800000 */
[----:B------:R-:W-:Y:S01]  /*20e0*/  @P4 VIADD R22, R22, 0x1 ;  /* 0x0000000116164836 */ /* 0x000fe20000000000 */
[----:B------:R-:W-:Y:S02]  /*20f0*/  I2FP.F32.S32 R11, R19 ;  /* 0x00000013000b7245 */ /* 0x000fe40000201400 */
[C---:B------:R-:W-:Y:S01]  /*2100*/  SEL R19, R16.reuse, R17, !P3 ;  /* 0x0000001110137207 */ /* 0x040fe20005800000 */
[----:B------:R-:W-:Y:S01]  /*2110*/  @!P0 IMAD.MOV R22, RZ, RZ, -R22 ;  /* 0x000000ffff168224 */ /* 0x000fe200078e0a16 */
[----:B------:R-:W-:Y:S02]  /*2120*/  IADD3 R20, PT, PT, R21, -R20, RZ ;  /* 0x8000001415147210 */ /* 0x000fe40007ffe0ff */
[----:B------:R-:W0:Y:S01]  /*2130*/  MUFU.RCP R11, R11 ;  /* 0x0000000b000b7308 */ /* 0x000e220000001000 */
[----:B------:R-:W-:Y:S01]  /*2140*/  IMAD.IADD R18, R19, 0x1, -R18 ;  /* 0x0000000113127824 */ /* 0x000fe200078e0a12 */
[C---:B------:R-:W-:Y:S02]  /*2150*/  SEL R19, R16.reuse, R24, !P3 ;  /* 0x0000001810137207 */ /* 0x040fe40005800000 */
[----:B------:R-:W-:-:S02]  /*2160*/  SEL R16, R16, R22, !P3 ;  /* 0x0000001610107207 */ /* 0x000fc40005800000 */
[----:B------:R-:W-:Y:S01]  /*2170*/  I2FP.F32.S32 R17, R20 ;  /* 0x0000001400117245 */ /* 0x000fe20000201400 */
[----:B------:R-:W-:Y:S01]  /*2180*/  IMAD R20, R13, 0x4, R12 ;  /* 0x000000040d147824 */ /* 0x000fe200078e020c */
[----:B------:R-:W-:Y:S01]  /*2190*/  IADD3 R16, PT, PT, R19, -R16, RZ ;  /* 0x8000001013107210 */ /* 0x000fe20007ffe0ff */
[C---:B------:R-:W-:Y:S01]  /*21a0*/  IMAD R13, R4.reuse, 0x4, R13 ;  /* 0x00000004040d7824 */ /* 0x040fe200078e020d */
[----:B------:R-:W-:Y:S01]  /*21b0*/  I2FP.F32.S32 R18, R18 ;  /* 0x0000001200127245 */ /* 0x000fe20000201400 */
[C---:B------:R-:W-:Y:S01]  /*21c0*/  IMAD R21, R4.reuse, 0x4, R20 ;  /* 0x0000000404157824 */ /* 0x040fe200078e0214 */
[----:B------:R-:W-:Y:S01]  /*21d0*/  I2FP.F32.S32 R16, R16 ;  /* 0x0000001000107245 */ /* 0x000fe20000201400 */
[----:B------:R-:W1:Y:S01]  /*21e0*/  MUFU.RCP R17, R17 ;  /* 0x0000001100117308 */ /* 0x000e620000001000 */
[----:B------:R-:W-:Y:S01]  /*21f0*/  ISETP.GE.AND P0, PT, R13, R14, PT ;  /* 0x0000000e0d00720c */ /* 0x000fe20003f06270 */
[C---:B------:R-:W-:Y:S01]  /*2200*/  IMAD R23, R4.reuse, 0x4, R21 ;  /* 0x0000000404177824 */ /* 0x040fe200078e0215 */
[----:B0-----:R2:W-:Y:S04]  /*2210*/  STS [R20], R11 ;  /* 0x0000000b14007388 */ /* 0x0015e80000000800 */
[----:B------:R-:W-:Y:S01]  /*2220*/  LEA R19, R4, R23, 0x2 ;  /* 0x0000001704137211 */ /* 0x000fe200078e10ff */
[----:B------:R-:W0:Y:S08]  /*2230*/  MUFU.RCP R18, R18 ;  /* 0x0000001200127308 */ /* 0x000e300000001000 */
[----:B------:R-:W3:Y:S01]  /*2240*/  MUFU.RCP R16, R16 ;  /* 0x0000001000107308 */ /* 0x000ee20000001000 */
[----:B-1----:R2:W-:Y:S04]  /*2250*/  STS [R21], R17 ;  /* 0x0000001115007388 */ /* 0x0025e80000000800 */
[----:B0-----:R2:W-:Y:S04]  /*2260*/  STS [R23], R18 ;  /* 0x0000001217007388 */ /* 0x0015e80000000800 */
[----:B---3--:R2:W-:Y:S01]  /*2270*/  STS [R19], R16 ;  /* 0x0000001013007388 */ /* 0x0085e20000000800 */
[----:B------:R-:W-:Y:S05]  /*2280*/  @!P0 BRA `(.L_x_277) ;  /* 0xfffffff400948947 */ /* 0x000fea000383ffff */
.L_x_273:
[----:B------:R-:W-:Y:S05]  /*2290*/  BSYNC.RECONVERGENT B0 ;  /* 0x0000000000007941 */ /* 0x000fea0003800200 */
.L_x_272:
[----:B------:R-:W1:Y:S01]  /*22a0*/  LDCU UR6, c[0x0][0x3a4] ;  /* 0x00007480ff0677ac */ /* 0x000e620008000800 */
[----:B------:R-:W-:Y:S01]  /*22b0*/  BSSY.RECONVERGENT B0, `(.L_x_278) ;  /* 0x000010d000007945 */ /* 0x000fe20003800200 */
[----:B------:R-:W3:Y:S01]  /*22c0*/  LDCU UR7, c[0x0][0x3a4] ;  /* 0x00007480ff0777ac */ /* 0x000ee20008000800 */
[----:B------:R-:W4:Y:S01]  /*22d0*/  LDCU UR8, c[0x0][0x3a4] ;  /* 0x00007480ff0877ac */ /* 0x000f220008000800 */
[----:B------:R-:W0:Y:S01]  /*22e0*/  LDCU UR5, c[0x0][0x39c] ;  /* 0x00007380ff0577ac */ /* 0x000e220008000800 */
[----:B-1----:R-:W-:-:S05]  /*22f0*/  IMAD.U32 R8, RZ, RZ, UR6 ;  /* 0x00000006ff087e24 */ /* 0x002fca000f8e00ff */
[----:B------:R-:W-:-:S13]  /*2300*/  ISETP.GE.AND P0, PT, R9, R8, PT ;  /* 0x000000080900720c */ /* 0x000fda0003f06270 */
[----:B0--34-:R-:W-:Y:S05]  /*2310*/  @P0 BRA `(.L_x_279) ;  /* 0x0000001000180947 */ /* 0x019fea0003800000 */
[----:B--2---:R-:W0:Y:S01]  /*2320*/  I2F.U32.RP R16, R4 ;  /* 0x0000000400107306 */ /* 0x004e220000209000 */
        /* <DEDUP_REMOVED lines=42> */
.L_x_282:
        /* <DEDUP_REMOVED lines=52> */
.L_x_281:
[----:B------:R-:W-:Y:S05]  /*2910*/  BSYNC.RECONVERGENT B1 ;  /* 0x0000000000017941 */ /* 0x000fea0003800200 */
.L_x_280:
[----:B------:R-:W-:Y:S05]  /*2920*/  @!P0 BRA `(.L_x_279) ;  /* 0x0000000800948947 */ /* 0x000fea0003800000 */
[----:B------:R-:W-:Y:S01]  /*2930*/  IABS R14, R8 ;  /* 0x00000008000e7213 */ /* 0x000fe20000000000 */
[----:B------:R-:W-:Y:S02]  /*2940*/  IMAD.MOV.U32 R10, RZ, RZ, RZ ;  /* 0x000000ffff0a7224 */ /* 0x000fe400078e00ff */
[----:B------:R-:W-:Y:S01]  /*2950*/  VIADD R15, R8, 0xffffffff ;  /* 0xffffffff080f7836 */ /* 0x000fe20000000000 */
[----:B------:R-:W1:Y:S08]  /*2960*/  I2F.RP R16, R14 ;  /* 0x0000000e00107306 */ /* 0x000e700000209400 */
[----:B-1----:R-:W0:Y:S02]  /*2970*/  MUFU.RCP R16, R16 ;  /* 0x0000001000107308 */ /* 0x002e240000001000 */
[----:B0-----:R-:W-:-:S06]  /*2980*/  IADD3 R11, PT, PT, R16, 0xffffffe, RZ ;  /* 0x0ffffffe100b7810 */ /* 0x001fcc0007ffe0ff */
[----:B------:R-:W0:Y:S02]  /*2990*/  F2I.FTZ.U32.TRUNC.NTZ R11, R11 ;  /* 0x0000000b000b7305 */ /* 0x000e24000021f000 */
[----:B0-----:R-:W-:-:S04]  /*29a0*/  IMAD.MOV R17, RZ, RZ, -R11 ;  /* 0x000000ffff117224 */ /* 0x001fc800078e0a0b */
[----:B------:R-:W-:-:S04]  /*29b0*/  IMAD R17, R17, R14, RZ ;  /* 0x0000000e11117224 */ /* 0x000fc800078e02ff */
[----:B------:R-:W-:-:S07]  /*29c0*/  IMAD.HI.U32 R10, R11, R17, R10 ;  /* 0x000000110b0a7227 */ /* 0x000fce00078e000a */
.L_x_283:
[----:B------:R-:W-:Y:S01]  /*29d0*/  MOV R8, UR8 ;  /* 0x0000000800087c02 */ /* 0x000fe20008000f00 */
[----:B-1----:R-:W0:Y:S01]  /*29e0*/  LDC R18, c[0x0][0x39c] ;  /* 0x0000e700ff127b82 */ /* 0x002e220000000800 */
        /* <DEDUP_REMOVED lines=17> */
[----:B------:R-:W-:Y:S01]  /*2b00*/  IABS R22, R25 ;  /* 0x0000001900167213 */ /* 0x000fe20000000000 */
        /* <DEDUP_REMOVED lines=16> */
[----:B------:R-:W-:Y:S02]  /*2c10*/  ISETP.GE.AND P0, PT, R20, RZ, PT ;  /* 0x000000ff1400720c */ /* 0x000fe40003f06270 */
[----:B------:R-:W-:Y:S01]  /*2c20*/  IADD3 R14, PT, PT, -R19, RZ, RZ ;  /* 0x000000ff130e7210 */ /* 0x000fe20007ffe1ff */
[----:B------:R-:W-:Y:S01]  /*2c30*/  IMAD.HI.U32 R21, R10, R27, RZ ;  /* 0x0000001b0a157227 */ /* 0x000fe200078e00ff */
[----:B------:R-:W-:-:S03]  /*2c40*/  LOP3.LUT R29, R29, R8, RZ, 0x3c, !PT ;  /* 0x000000081d1d7212 */ /* 0x000fc600078e3cff */
[----:B------:R-:W-:Y:S01]  /*2c50*/  IMAD R11, R16, R14, R11 ;  /* 0x0000000e100b7224 */ /* 0x000fe200078e020b */
[----:B------:R-:W-:Y:S01]  /*2c60*/  ISETP.GE.AND P6, PT, R29, RZ, PT ;  /* 0x000000ff1d00720c */ /* 0x000fe20003fc6270 */
[----:B------:R-:W-:Y:S02]  /*2c70*/  IMAD.MOV.U32 R14, RZ, RZ, R16 ;  /* 0x000000ffff0e7224 */ /* 0x000fe400078e0010 */
[----:B------:R-:W-:Y:S02]  /*2c80*/  IMAD.MOV R20, RZ, RZ, -R21 ;  /* 0x000000ffff147224 */ /* 0x000fe400078e0a15 */
[----:B------:R-:W-:Y:S01]  /*2c90*/  IMAD R29, R23, R18, R15 ;  /* 0x00000012171d7224 */ /* 0x000fe200078e020f */
[----:B------:R-:W-:Y:S01]  /*2ca0*/  ISETP.GT.U32.AND P2, PT, R14, R11, PT ;  /* 0x0000000b0e00720c */ /* 0x000fe20003f44070 */
[----:B------:R-:W-:Y:S02]  /*2cb0*/  IMAD R25, R16, R20, R27 ;  /* 0x0000001410197224 */ /* 0x000fe400078e021b */
[----:B------:R-:W-:-:S02]  /*2cc0*/  IMAD.MOV.U32 R27, RZ, RZ, R22 ;  /* 0x000000ffff1b7224 */ /* 0x000fc400078e0016 */
[----:B------:R-:W-:Y:S01]  /*2cd0*/  @P4 VIADD R17, R17, 0x1 ;  /* 0x0000000111114836 */ /* 0x000fe20000000000 */
[----:B------:R-:W-:Y:S01]  /*2ce0*/  ISETP.GT.U32.AND P4, PT, R14, R25, PT ;  /* 0x000000190e00720c */ /* 0x000fe20003f84070 */
[----:B------:R-:W-:-:S04]  /*2cf0*/  IMAD.HI.U32 R20, R10, R27, RZ ;  /* 0x0000001b0a147227 */ /* 0x000fc800078e00ff */
[----:B------:R-:W-:Y:S02]  /*2d00*/  @!P1 IMAD.MOV R17, RZ, RZ, -R17 ;  /* 0x000000ffff119224 */ /* 0x000fe400078e0a11 */
[----:B------:R-:W-:Y:S01]  /*2d10*/  @!P2 IADD3 R11, PT, PT, R11, -R16, RZ ;  /* 0x800000100b0ba210 */ /* 0x000fe20007ffe0ff */
[----:B------:R-:W-:Y:S02]  /*2d20*/  @!P2 VIADD R19, R19, 0x1 ;  /* 0x000000011313a836 */ /* 0x000fe40000000000 */
[--C-:B------:R-:W-:Y:S01]  /*2d30*/  IMAD R22, R23, R18, -R18.reuse ;  /* 0x0000001217167224 */ /* 0x100fe200078e0a12 */
[----:B------:R-:W-:Y:S01]  /*2d40*/  ISETP.GE.U32.AND P5, PT, R11, R14, PT ;  /* 0x0000000e0b00720c */ /* 0x000fe20003fa6070 */
[----:B------:R-:W-:Y:S01]  /*2d50*/  IMAD R23, R24, R18, -R18 ;  /* 0x0000001218177224 */ /* 0x000fe200078e0a12 */
[----:B------:R-:W-:Y:S01]  /*2d60*/  LOP3.LUT R11, R29, R8, RZ, 0x3c, !PT ;  /* 0x000000081d0b7212 */ /* 0x000fe200078e3cff */
[----:B------:R-:W-:Y:S01]  /*2d70*/  @!P4 IMAD.IADD R25, R25, 0x1, -R16 ;  /* 0x000000011919c824 */ /* 0x000fe200078e0a10 */
[----:B------:R-:W-:-:S02]  /*2d80*/  IABS R29, R29 ;  /* 0x0000001d001d7213 */ /* 0x000fc40000000000 */
[----:B------:R-:W-:Y:S02]  /*2d90*/  ISETP.GE.AND P1, PT, R11, RZ, PT ;  /* 0x000000ff0b00720c */ /* 0x000fe40003f26270 */
[----:B------:R-:W-:Y:S02]  /*2da0*/  IADD3 R11, PT, PT, -R20, RZ, RZ ;  /* 0x000000ff140b7210 */ /* 0x000fe40007ffe1ff */
[----:B------:R-:W-:-:S03]  /*2db0*/  @!P4 IADD3 R21, PT, PT, R21, 0x1, RZ ;  /* 0x000000011515c810 */ /* 0x000fc60007ffe0ff */
        /* <DEDUP_REMOVED lines=61> */
[----:B------:R-:W-:Y:S02]  /*3190*/  IADD3 R19, PT, PT, R26, -R19, RZ ;  /* 0x800000131a137210 */ /* 0x000fe40007ffe0ff */
[----:B------:R-:W-:-:S02]  /*31a0*/  @!P1 IADD3 R17, PT, PT, -R17, RZ, RZ ;  /* 0x000000ff11119210 */ /* 0x000fc40007ffe1ff */
[----:B------:R-:W-:Y:S01]  /*31b0*/  I2FP.F32.S32 R11, R19 ;  /* 0x00000013000b7245 */ /* 0x000fe20000201400 */
[----:B------:R-:W-:Y:S01]  /*31c0*/  @P4 VIADD R22, R22, 0x1 ;  /* 0x0000000116164836 */ /* 0x000fe20000000000 */
[C---:B------:R-:W-:Y:S02]  /*31d0*/  SEL R19, R16.reuse, R17, !P3 ;  /* 0x0000001110137207 */ /* 0x040fe40005800000 */
[C---:B------:R-:W-:Y:S01]  /*31e0*/  SEL R21, R16.reuse, R21, !P3 ;  /* 0x0000001510157207 */ /* 0x040fe20005800000 */
[----:B------:R-:W-:Y:S01]  /*31f0*/  @!P0 IMAD.MOV R22, RZ, RZ, -R22 ;  /* 0x000000ffff168224 */ /* 0x000fe200078e0a16 */
[C---:B------:R-:W-:Y:S01]  /*3200*/  SEL R20, R16.reuse, R20, !P3 ;  /* 0x0000001410147207 */ /* 0x040fe20005800000 */
[----:B------:R-:W0:Y:S01]  /*3210*/  MUFU.RCP R11, R11 ;  /* 0x0000000b000b7308 */ /* 0x000e220000001000 */
[----:B------:R-:W-:Y:S02]  /*3220*/  IADD3 R18, PT, PT, R19, -R18, RZ ;  /* 0x8000001213127210 */ /* 0x000fe40007ffe0ff */
[C---:B------:R-:W-:Y:S01]  /*3230*/  SEL R19, R16.reuse, R24, !P3 ;  /* 0x0000001810137207 */ /* 0x040fe20005800000 */
[----:B------:R-:W-:Y:S01]  /*3240*/  IMAD.IADD R20, R21, 0x1, -R20 ;  /* 0x0000000115147824 */ /* 0x000fe200078e0a14 */
[----:B------:R-:W-:-:S02]  /*3250*/  SEL R16, R16, R22, !P3 ;  /* 0x0000001610107207 */ /* 0x000fc40005800000 */
[----:B------:R-:W-:Y:S02]  /*3260*/  I2FP.F32.S32 R18, R18 ;  /* 0x0000001200127245 */ /* 0x000fe40000201400 */
[----:B------:R-:W-:Y:S01]  /*3270*/  I2FP.F32.S32 R17, R20 ;  /* 0x0000001400117245 */ /* 0x000fe20000201400 */
[----:B------:R-:W-:Y:S02]  /*3280*/  IMAD.IADD R16, R19, 0x1, -R16 ;  /* 0x0000000113107824 */ /* 0x000fe400078e0a10 */
[----:B------:R-:W-:Y:S01]  /*3290*/  IMAD R20, R13, 0x4, R6 ;  /* 0x000000040d147824 */ /* 0x000fe200078e0206 */
[----:B------:R-:W-:Y:S01]  /*32a0*/  MUFU.RCP R18, R18 ;  /* 0x0000001200127308 */ /* 0x000fe20000001000 */
[C---:B------:R-:W-:Y:S01]  /*32b0*/  IMAD R13, R4.reuse, 0x4, R13 ;  /* 0x00000004040d7824 */ /* 0x040fe200078e020d */
[----:B------:R-:W-:Y:S01]  /*32c0*/  I2FP.F32.S32 R16, R16 ;  /* 0x0000001000107245 */ /* 0x000fe20000201400 */
[----:B------:R-:W-:Y:S01]  /*32d0*/  IMAD R21, R4, 0x4, R20 ;  /* 0x0000000404157824 */ /* 0x000fe200078e0214 */
[----:B0-----:R1:W-:Y:S02]  /*32e0*/  STS [R20], R11 ;  /* 0x0000000b14007388 */ /* 0x0013e40000000800 */
[----:B------:R-:W-:-:S02]  /*32f0*/  ISETP.GE.AND P0, PT, R13, R8, PT ;  /* 0x000000080d00720c */ /* 0x000fc40003f06270 */
[----:B------:R-:W0:Y:S01]  /*3300*/  MUFU.RCP R17, R17 ;  /* 0x0000001100117308 */ /* 0x000e220000001000 */
[----:B------:R-:W-:-:S05]  /*3310*/  LEA R23, R4, R21, 0x2 ;  /* 0x0000001504177211 */ /* 0x000fca00078e10ff */
[----:B------:R-:W-:Y:S02]  /*3320*/  IMAD R19, R4, 0x4, R23 ;  /* 0x0000000404137824 */ /* 0x000fe400078e0217 */
[----:B------:R-:W2:Y:S01]  /*3330*/  MUFU.RCP R16, R16 ;  /* 0x0000001000107308 */ /* 0x000ea20000001000 */
[----:B0-----:R1:W-:Y:S04]  /*3340*/  STS [R21], R17 ;  /* 0x0000001115007388 */ /* 0x0013e80000000800 */
[----:B------:R1:W-:Y:S04]  /*3350*/  STS [R23], R18 ;  /* 0x0000001217007388 */ /* 0x0003e80000000800 */
[----:B--2---:R1:W-:Y:S01]  /*3360*/  STS [R19], R16 ;  /* 0x0000001013007388 */ /* 0x0043e20000000800 */
[----:B------:R-:W-:Y:S05]  /*3370*/  @!P0 BRA `(.L_x_283) ;  /* 0xfffffff400948947 */ /* 0x000fea000383ffff */
.L_x_279:
[----:B------:R-:W-:Y:S05]  /*3380*/  BSYNC.RECONVERGENT B0 ;  /* 0x0000000000007941 */ /* 0x000fea0003800200 */
.L_x_278:
[----:B-12---:R-:W1:Y:S01]  /*3390*/  LDC R16, c[0x0][0x390] ;  /* 0x0000e400ff107b82 */ /* 0x006e620000000800 */
[----:B------:R-:W2:Y:S01]  /*33a0*/  LDCU UR7, c[0x0][0x3ac] ;  /* 0x00007580ff0777ac */ /* 0x000ea20008000800 */
[----:B------:R-:W-:Y:S06]  /*33b0*/  BSSY.RECONVERGENT B0, `(.L_x_284) ;  /* 0x000004f000007945 */ /* 0x000fec0003800200 */
[----:B------:R-:W3:Y:S08]  /*33c0*/  S2UR UR5, SR_CTAID.X ;  /* 0x00000000000579c3 */ /* 0x000ef00000002500 */
[----:B------:R-:W0:Y:S01]  /*33d0*/  LDC R19, c[0x0][0x3a0] ;  /* 0x0000e800ff137b82 */ /* 0x000e220000000800 */
[----:B--2---:R-:W-:Y:S01]  /*33e0*/  IMAD R14, R4, UR7, RZ ;  /* 0x00000007040e7c24 */ /* 0x004fe2000f8e02ff */
[----:B-1----:R-:W1:Y:S01]  /*33f0*/  I2F.U32.RP R13, R16 ;  /* 0x00000010000d7306 */ /* 0x002e620000209000 */
[----:B------:R-:W-:-:S07]  /*3400*/  ISETP.NE.U32.AND P2, PT, R16, RZ, PT ;  /* 0x000000ff1000720c */ /* 0x000fce0003f45070 */
[----:B-1----:R-:W1:Y:S01]  /*3410*/  MUFU.RCP R13, R13 ;  /* 0x0000000d000d7308 */ /* 0x002e620000001000 */
[----:B0-----:R-:W-:Y:S02]  /*3420*/  IMAD R18, R19, 0x4, R12 ;  /* 0x0000000413127824 */ /* 0x001fe400078e020c */
[----:B-1----:R-:W-:-:S05]  /*3430*/  VIADD R10, R13, 0xffffffe ;  /* 0x0ffffffe0d0a7836 */ /* 0x002fca0000000000 */
[----:B------:R0:W1:Y:S02]  /*3440*/  F2I.FTZ.U32.TRUNC.NTZ R11, R10 ;  /* 0x0000000a000b7305 */ /* 0x000064000021f000 */
[----:B0-----:R-:W-:Y:S01]  /*3450*/  IMAD.MOV.U32 R10, RZ, RZ, RZ ;  /* 0x000000ffff0a7224 */ /* 0x001fe200078e00ff */
[----:B-1----:R-:W-:-:S05]  /*3460*/  IADD3 R15, PT, PT, RZ, -R11, RZ ;  /* 0x8000000bff0f7210 */ /* 0x002fca0007ffe0ff */
[----:B------:R-:W-:-:S04]  /*3470*/  IMAD R15, R15, R16, RZ ;  /* 0x000000100f0f7224 */ /* 0x000fc800078e02ff */
[----:B------:R-:W-:-:S06]  /*3480*/  IMAD.HI.U32 R11, R11, R15, R10 ;  /* 0x0000000f0b0b7227 */ /* 0x000fcc00078e000a */
[----:B---3--:R-:W-:-:S04]  /*3490*/  IMAD.HI.U32 R11, R11, UR5, RZ ;  /* 0x000000050b0b7c27 */ /* 0x008fc8000f8e00ff */
        /* <DEDUP_REMOVED lines=34> */
[----:B------:R-:W-:-:S13]  /*36c0*/  ISETP.GE.U32.AND P1, PT, R15, R4, PT ;  /* 0x000000040f00720c */ /* 0x000fda0003f26070 */
[----:B------:R-:W-:Y:S01]  /*36d0*/  @P1 VIADD R11, R11, 0x1 ;  /* 0x000000010b0b1836 */ /* 0x000fe20000000000 */
[----:B------:R-:W-:-:S04]  /*36e0*/  @!P2 LOP3.LUT R11, RZ, R4, RZ, 0x33, !PT ;  /* 0x00000004ff0ba212 */ /* 0x000fc800078e33ff */
[----:B------:R-:W-:-:S04]  /*36f0*/  IADD3 R11, PT, PT, R16, R11, RZ ;  /* 0x0000000b100b7210 */ /* 0x000fc80007ffe0ff */
[C---:B------:R-:W-:Y:S02]  /*3700*/  LOP3.LUT R10, R11.reuse, 0x3, RZ, 0xc0, !PT ;  /* 0x000000030b0a7812 */ /* 0x040fe400078ec0ff */
[----:B------:R-:W-:Y:S02]  /*3710*/  ISETP.GE.U32.AND P1, PT, R11, 0x3, PT ;  /* 0x000000030b00780c */ /* 0x000fe40003f26070 */
[----:B------:R-:W-:-:S13]  /*3720*/  ISETP.NE.AND P0, PT, R10, 0x3, PT ;  /* 0x000000030a00780c */ /* 0x000fda0003f05270 */
[----:B------:R-:W-:Y:S05]  /*3730*/  @!P0 BRA `(.L_x_287) ;  /* 0x0000000000248947 */ /* 0x000fea0003800000 */
[----:B------:R-:W-:Y:S02]  /*3740*/  VIADD R11, R11, 0x1 ;  /* 0x000000010b0b7836 */ /* 0x000fe40000000000 */
[----:B------:R-:W-:-:S03]  /*3750*/  IMAD.MOV.U32 R10, RZ, RZ, RZ ;  /* 0x000000ffff0a7224 */ /* 0x000fc600078e00ff */
[----:B------:R-:W-:-:S07]  /*3760*/  LOP3.LUT R15, R11, 0x3, RZ, 0xc0, !PT ;  /* 0x000000030b0f7812 */ /* 0x000fce00078ec0ff */
.L_x_288:
[----:B------:R-:W-:Y:S01]  /*3770*/  IMAD R11, R9, 0x4, R18 ;  /* 0x00000004090b7824 */ /* 0x000fe200078e0212 */
[----:B------:R-:W-:Y:S01]  /*3780*/  IADD3 R10, PT, PT, R10, 0x1, RZ ;  /* 0x000000010a0a7810 */ /* 0x000fe20007ffe0ff */
[----:B------:R-:W-:-:S03]  /*3790*/  IMAD.IADD R9, R4, 0x1, R9 ;  /* 0x0000000104097824 */ /* 0x000fc600078e0209 */
[----:B------:R0:W-:Y:S01]  /*37a0*/  STS [R11], RZ ;  /* 0x000000ff0b007388 */ /* 0x0001e20000000800 */
[----:B------:R-:W-:-:S13]  /*37b0*/  ISETP.NE.AND P0, PT, R10, R15, PT ;  /* 0x0000000f0a00720c */ /* 0x000fda0003f05270 */
[----:B0-----:R-:W-:Y:S05]  /*37c0*/  @P0 BRA `(.L_x_288) ;  /* 0xfffffffc00e80947 */ /* 0x001fea000383ffff */
.L_x_287:
[----:B------:R-:W-:Y:S05]  /*37d0*/  BSYNC.RECONVERGENT B1 ;  /* 0x0000000000017941 */ /* 0x000fea0003800200 */
.L_x_286:
[----:B------:R-:W-:Y:S05]  /*37e0*/  @!P1 BRA `(.L_x_285) ;  /* 0x00000000002c9947 */ /* 0x000fea0003800000 */
.L_x_289:
[----:B0-----:R-:W-:Y:S02]  /*37f0*/  IMAD R17, R9, 0x4, R18 ;  /* 0x0000000409117824 */ /* 0x001fe400078e0212 */
[C---:B------:R-:W-:Y:S02]  /*3800*/  IMAD R9, R4.reuse, 0x4, R9 ;  /* 0x0000000404097824 */ /* 0x040fe400078e0209 */
[C---:B------:R-:W-:Y:S01]  /*3810*/  IMAD R11, R4.reuse, 0x4, R17 ;  /* 0x00000004040b7824 */ /* 0x040fe200078e0211 */
[----:B------:R0:W-:Y:S02]  /*3820*/  STS [R17], RZ ;  /* 0x000000ff11007388 */ /* 0x0001e40000000800 */
[----:B------:R-:W-:Y:S02]  /*3830*/  ISETP.GE.U32.AND P0, PT, R9, R14, PT ;  /* 0x0000000e0900720c */ /* 0x000fe40003f06070 */
[C---:B------:R-:W-:Y:S01]  /*3840*/  LEA R15, R4.reuse, R11, 0x2 ;  /* 0x0000000b040f7211 */ /* 0x040fe200078e10ff */
[----:B------:R0:W-:Y:S04]  /*3850*/  STS [R11], RZ ;  /* 0x000000ff0b007388 */ /* 0x0001e80000000800 */
[----:B------:R-:W-:Y:S01]  /*3860*/  IMAD R10, R4, 0x4, R15 ;  /* 0x00000004040a7824 */ /* 0x000fe200078e020f */
[----:B------:R0:W-:Y:S04]  /*3870*/  STS [R15], RZ ;  /* 0x000000ff0f007388 */ /* 0x0001e80000000800 */
[----:B------:R0:W-:Y:S01]  /*3880*/  STS [R10], RZ ;  /* 0x000000ff0a007388 */ /* 0x0001e20000000800 */
[----:B------:R-:W-:Y:S05]  /*3890*/  @!P0 BRA `(.L_x_289) ;  /* 0xfffffffc00d48947 */ /* 0x000fea000383ffff */
.L_x_285:
[----:B------:R-:W-:Y:S05]  /*38a0*/  BSYNC.RECONVERGENT B0 ;  /* 0x0000000000007941 */ /* 0x000fea0003800200 */
.L_x_284:
        /* <DEDUP_REMOVED lines=13> */
[----:B--2---:R-:W-:-:S07]  /*3980*/  IADD3 R16, PT, PT, R21, 0xffffffe, RZ ;  /* 0x0ffffffe15107810 */ /* 0x004fce0007ffe0ff */
[----:B------:R2:W5:Y:S01]  /*3990*/  F2I.FTZ.U32.TRUNC.NTZ R17, R16 ;  /* 0x0000001000117305 */ /* 0x000562000021f000 */
[----:B-1----:R-:W-:Y:S02]  /*39a0*/  IMAD.MOV R14, RZ, RZ, -R15 ;  /* 0x000000ffff0e7224 */ /* 0x002fe400078e0a0f */
[----:B--2---:R-:W-:Y:S02]  /*39b0*/  IMAD.MOV.U32 R16, RZ, RZ, RZ ;  /* 0x000000ffff107224 */ /* 0x004fe400078e00ff */
[----:B------:R-:W-:Y:S02]  /*39c0*/  IMAD R23, R14, R9, RZ ;  /* 0x000000090e177224 */ /* 0x000fe400078e02ff */
[----:B------:R-:W-:Y:S02]  /*39d0*/  IMAD.MOV.U32 R14, RZ, RZ, RZ ;  /* 0x000000ffff0e7224 */ /* 0x000fe400078e00ff */
[----:B-----5:R-:W-:Y:S02]  /*39e0*/  IMAD.MOV R20, RZ, RZ, -R17 ;  /* 0x000000ffff147224 */ /* 0x020fe400078e0a11 */
[----:B------:R-:W-:Y:S01]  /*39f0*/  IMAD.HI.U32 R21, R15, R23, R14 ;  /* 0x000000170f157227 */ /* 0x000fe200078e000e */
[----:B0-----:R-:W-:-:S02]  /*3a00*/  IADD3 R14, PT, PT, R9, -0x1, R10 ;  /* 0xffffffff090e7810 */ /* 0x001fc40007ffe00a */
        /* <DEDUP_REMOVED lines=8> */
[----:B------:R-:W-:Y:S01]  /*3a90*/  ISETP.GE.U32.AND P0, PT, R14, R9, PT ;  /* 0x000000090e00720c */ /* 0x000fe20003f06070 */
[----:B------:R-:W-:-:S04]  /*3aa0*/  IMAD.MOV R16, RZ, RZ, -R15 ;  /* 0x000000ffff107224 */ /* 0x000fc800078e0a0f */
[----:B------:R-:W-:-:S05]  /*3ab0*/  IMAD R17, R4, R16, R17 ;  /* 0x0000001004117224 */ /* 0x000fca00078e0211 */
[----:B------:R-:W-:-:S03]  /*3ac0*/  ISETP.GE.U32.AND P3, PT, R17, R4, PT ;  /* 0x000000041100720c */ /* 0x000fc60003f66070 */
[----:B------:R-:W-:Y:S01]  /*3ad0*/  @P0 IADD3 R14, PT, PT, R14, -R9, RZ ;  /* 0x800000090e0e0210 */ /* 0x000fe20007ffe0ff */
[----:B------:R-:W-:-:S03]  /*3ae0*/  @P0 VIADD R21, R21, 0x1 ;  /* 0x0000000115150836 */ /* 0x000fc60000000000 */
[----:B------:R-:W-:-:S06]  /*3af0*/  ISETP.GE.U32.AND P1, PT, R14, R9, PT ;  /* 0x000000090e00720c */ /* 0x000fcc0003f26070 */
[----:B------:R-:W-:Y:S01]  /*3b00*/  @P3 IMAD.IADD R17, R17, 0x1, -R4 ;  /* 0x0000000111113824 */ /* 0x000fe200078e0a04 */
[----:B------:R-:W-:-:S04]  /*3b10*/  @P3 IADD3 R15, PT, PT, R15, 0x1, RZ ;  /* 0x000000010f0f3810 */ /* 0x000fc80007ffe0ff */
[----:B------:R-:W-:Y:S02]  /*3b20*/  ISETP.GE.U32.AND P0, PT, R17, R4, PT ;  /* 0x000000041100720c */ /* 0x000fe40003f06070 */
[----:B------:R-:W-:Y:S01]  /*3b30*/  @P1 VIADD R21, R21, 0x1 ;  /* 0x0000000115151836 */ /* 0x000fe20000000000 */
[----:B------:R-:W-:Y:S02]  /*3b40*/  @!P2 LOP3.LUT R21, RZ, R9, RZ, 0x33, !PT ;  /* 0x00000009ff15a212 */ /* 0x000fe400078e33ff */
[----:B------:R-:W-:-:S03]  /*3b50*/  ISETP.NE.U32.AND P1, PT, R4, RZ, PT ;  /* 0x000000ff0400720c */ /* 0x000fc60003f25070 */
[----:B---3--:R-:W-:Y:S02]  /*3b60*/  IMAD R9, R21, UR5, R3 ;  /* 0x0000000515097c24 */ /* 0x008fe4000f8e0203 */
[----:B------:R-:W-:-:S03]  /*3b70*/  IMAD R3, R7, R0, RZ ;  /* 0x0000000007037224 */ /* 0x000fc600078e02ff */
[----:B------:R-:W-:Y:S01]  /*3b80*/  VIADDMNMX R10, R9, R21, R10, PT ;  /* 0x00000015090a7246 */ /* 0x000fe2000380010a */
[----:B------:R-:W-:Y:S02]  /*3b90*/  @P0 VIADD R15, R15, 0x1 ;  /* 0x000000010f0f0836 */ /* 0x000fe40000000000 */
[----:B------:R-:W-:Y:S01]  /*3ba0*/  IMAD R3, R3, UR7, RZ ;  /* 0x0000000703037c24 */ /* 0x000fe2000f8e02ff */
[----:B------:R-:W-:Y:S02]  /*3bb0*/  ISETP.GE.AND P0, PT, R9, R10, PT ;  /* 0x0000000a0900720c */ /* 0x000fe40003f06270 */
[----:B------:R-:W-:-:S05]  /*3bc0*/  @!P1 LOP3.LUT R15, RZ, R4, RZ, 0x33, !PT ;  /* 0x00000004ff0f9212 */ /* 0x000fca00078e33ff */
[----:B----4-:R-:W-:-:S06]  /*3bd0*/  IMAD R14, R15, UR6, R2 ;  /* 0x000000060f0e7c24 */ /* 0x010fcc000f8e0202 */
[----:B------:R-:W-:Y:S05]  /*3be0*/  @P0 EXIT ;  /* 0x000000000000094d */ /* 0x000fea0003800000 */
[----:B------:R-:W-:Y:S01]  /*3bf0*/  IMAD R2, R0, UR7, RZ ;  /* 0x0000000700027c24 */ /* 0x000fe2000f8e02ff */
[----:B------:R-:W0:Y:S03]  /*3c00*/  LDCU.64 UR8, c[0x0][0x358] ;  /* 0x00006b00ff0877ac */ /* 0x000e260008000a00 */
[----:B------:R-:W-:Y:S01]  /*3c10*/  IMAD R2, R7, R2, RZ ;  /* 0x0000000207027224 */ /* 0x000fe200078e02ff */
[----:B------:R-:W-:-:S03]  /*3c20*/  LEA R7, R3, R18, 0x2 ;  /* 0x0000001203077211 */ /* 0x000fc600078e10ff */
[----:B------:R-:W-:Y:S01]  /*3c30*/  IMAD R2, R11, 0x2, R2 ;  /* 0x000000020b027824 */ /* 0x000fe200078e0202 */
[----:B------:R-:W-:-:S04]  /*3c40*/  VIADDMNMX R11, R14, R15, R11, PT ;  /* 0x0000000f0e0b7246 */ /* 0x000fc8000380010b */
[----:B------:R-:W-:-:S05]  /*3c50*/  IADD3 R2, PT, PT, R8, R5, R2 ;  /* 0x0000000508027210 */ /* 0x000fca0007ffe002 */
[----:B------:R-:W-:-:S05]  /*3c60*/  IMAD.IADD R2, R2, 0x1, R19 ;  /* 0x0000000102027824 */ /* 0x000fca00078e0213 */
[----:B0-----:R-:W-:-:S07]  /*3c70*/  LEA R8, R2, UR4, 0x2 ;  /* 0x0000000402087c11 */ /* 0x001fce000f8e10ff */
.L_x_306:
        /* <DEDUP_REMOVED lines=18> */
[----:B------:R-:W-:Y:S02]  /*3da0*/  ISETP.GE.AND P3, PT, R15, RZ, PT ;  /* 0x000000ff0f00720c */ /* 0x000fe40003f66270 */
[----:B------:R-:W-:Y:S01]  /*3db0*/  LOP3.LUT R15, RZ, R4, RZ, 0x33, !PT ;  /* 0x00000004ff0f7212 */ /* 0x000fe200078e33ff */
[----:B0-----:R-:W-:Y:S02]  /*3dc0*/  HFMA2 R2, -RZ, RZ, 0, 0 ;  /* 0x00000000ff027431 */ /* 0x001fe400000001ff */
[----:B-1----:R-:W-:-:S04]  /*3dd0*/  IMAD.MOV R18, RZ, RZ, -R3 ;  /* 0x000000ffff127224 */ /* 0x002fc800078e0a03 */
[----:B------:R-:W-:-:S04]  /*3de0*/  IMAD R19, R18, R5, RZ ;  /* 0x0000000512137224 */ /* 0x000fc800078e02ff */
        /* <DEDUP_REMOVED lines=13> */
[----:B------:R-:W-:-:S04]  /*3ec0*/  ISETP.GE.U32.AND P0, PT, R16, R5, PT ;  /* 0x000000051000720c */ /* 0x000fc80003f06070 */
[----:B------:R-:W-:Y:S01]  /*3ed0*/  ISETP.GE.U32.AND P1, PT, R18, R5, PT ;  /* 0x000000051200720c */ /* 0x000fe20003f26070 */
[----:B------:R-:W-:-:S08]  /*3ee0*/  IMAD.MOV.U32 R18, RZ, RZ, R14 ;  /* 0x000000ffff127224 */ /* 0x000fd000078e000e */
[----:B------:R-:W-:Y:S01]  /*3ef0*/  @P0 VIADD R2, R2, 0x1 ;  /* 0x0000000102020836 */ /* 0x000fe20000000000 */
[----:B------:R-:W-:-:S03]  /*3f00*/  ISETP.NE.AND P0, PT, R4, RZ, PT ;  /* 0x000000ff0400720c */ /* 0x000fc60003f05270 */
[----:B------:R-:W-:Y:S01]  /*3f10*/  @P1 VIADD R3, R3, 0x1 ;  /* 0x0000000103031836 */ /* 0x000fe20000000000 */
[----:B------:R-:W-:-:S03]  /*3f20*/  @!P3 IADD3 R2, PT, PT, -R2, RZ, RZ ;  /* 0x000000ff0202b210 */ /* 0x000fc60007ffe1ff */
[----:B------:R-:W-:Y:S01]  /*3f30*/  @!P5 IMAD.MOV R3, RZ, RZ, -R3 ;  /* 0x000000ffff03d224 */ /* 0x000fe200078e0a03 */
[----:B------:R-:W-:-:S04]  /*3f40*/  SEL R16, R15, R2, !P0 ;  /* 0x000000020f107207 */ /* 0x000fc80004000000 */
[----:B------:R-:W-:-:S07]  /*3f50*/  SEL R15, R15, R3, !P0 ;  /* 0x000000030f0f7207 */ /* 0x000fce0004000000 */
.L_x_305:
        /* <DEDUP_REMOVED lines=11> */
.L_x_301:
        /* <DEDUP_REMOVED lines=15> */
.L_x_300:
        /* <DEDUP_REMOVED lines=10> */
[----:B------:R-:W-:Y:S01]  /*41a0*/  LDS R2, [R2] ;  /* 0x0000000002027984 */ /* 0x000fe20000000800 */
[----:B--2---:R-:W-:Y:S02]  /*41b0*/  IMAD R26, R17, UR4, RZ ;  /* 0x00000004111a7c24 */ /* 0x004fe4000f8e02ff */
[----:B-1----:R-:W-:-:S03]  /*41c0*/  IMAD R3, R3, 0x4, R6 ;  /* 0x0000000403037824 */ /* 0x002fc600078e0206 */
[----:B------:R-:W-:Y:S02]  /*41d0*/  IADD3 R22, P0, PT, R26, R5, RZ ;  /* 0x000000051a167210 */ /* 0x000fe40007f1e0ff */
[----:B------:R-:W-:Y:S02]  /*41e0*/  LEA R3, R20, R3, 0x2 ;  /* 0x0000000314037211 */ /* 0x000fe400078e10ff */
[----:B------:R-:W-:-:S04]  /*41f0*/  LEA.HI.X.SX32 R26, R26, R19, 0x1, P0 ;  /* 0x000000131a1a7211 */ /* 0x000fc800000f0eff */
[----:B------:R-:W1:Y:S02]  /*4200*/  LDS R3, [R3] ;  /* 0x0000000003037984 */ /* 0x000e640000000800 */
[----:B-1----:R-:W-:-:S07]  /*4210*/  FMUL.FTZ R24, R2, R3 ;  /* 0x0000000302187220 */ /* 0x002fce0000410000 */
.L_x_299:
        /* <DEDUP_REMOVED lines=8> */
[----:B------:R-:W2:Y:S04]  /*42a0*/  LDS R27, [R23] ;  /* 0x00000000171b7984 */ /* 0x000ea80000000800 */
[----:B------:R-:W2:Y:S01]  /*42b0*/  LDG.E.CONSTANT R3, desc[UR8][R2.64] ;  /* 0x0000000802037981 */ /* 0x000ea2000c1e9900 */
[----:B-1----:R-:W-:-:S05]  /*42c0*/  IMAD R25, R0, UR4, R25 ;  /* 0x0000000400197c24 */ /* 0x002fca000f8e0219 */
[----:B------:R-:W-:Y:S01]  /*42d0*/  ISETP.GE.AND P0, PT, R25, R21, PT ;  /* 0x000000151900720c */ /* 0x000fe20003f06270 */
[----:B--2---:R-:W-:-:S05]  /*42e0*/  FFMA.FTZ R28, R24, R3, R27 ;  /* 0x00000003181c7223 */ /* 0x004fca000001001b */
[----:B------:R1:W-:Y:S02]  /*42f0*/  STS [R23], R28 ;  /* 0x0000001c17007388 */ /* 0x0003e40000000800 */
[----:B-1----:R-:W-:-:S05]  /*4300*/  LEA R23, R0, R23, 0x2 ;  /* 0x0000001700177211 */ /* 0x002fca00078e10ff */
[----:B------:R-:W-:Y:S05]  /*4310*/  @!P0 BRA `(.L_x_299) ;  /* 0xfffffffc00c08947 */ /* 0x000fea000383ffff */
[----:B------:R-:W-:Y:S05]  /*4320*/  BSYNC.RECONVERGENT B4 ;  /* 0x0000000000047941 */ /* 0x000fea0003800200 */
.L_x_298:
[----:B------:R1:W2:Y:S02]  /*4330*/  LDS R2, [R4] ;  /* 0x0000000004027984 */ /* 0x0002a40000000800 */
.L_x_297:
[----:B------:R-:W-:Y:S05]  /*4340*/  BSYNC.RECONVERGENT B3 ;  /* 0x0000000000037941 */ /* 0x000fea0003800200 */
.L_x_296:
[----:B------:R-:W-:-:S05]  /*4350*/  VIADD R17, R17, 0x1 ;  /* 0x0000000111117836 */ /* 0x000fca0000000000 */
[----:B--2---:R-:W-:-:S13]  /*4360*/  ISETP.GE.AND P0, PT, R17, R2, PT ;  /* 0x000000021100720c */ /* 0x004fda0003f06270 */
[----:B------:R-:W-:Y:S05]  /*4370*/  @!P0 BRA `(.L_x_300) ;  /* 0xfffffffc00608947 */ /* 0x000fea000383ffff */
.L_x_295:
[----:B------:R-:W-:Y:S05]  /*4380*/  BSYNC.RECONVERGENT B2 ;  /* 0x0000000000027941 */ /* 0x000fea0003800200 */
.L_x_294:
[----:B------:R-:W-:-:S05]  /*4390*/  VIADD R20, R20, 0x1 ;  /* 0x0000000114147836 */ /* 0x000fca0000000000 */
[----:B------:R-:W-:-:S13]  /*43a0*/  ISETP.NE.AND P0, PT, R20, R15, PT ;  /* 0x0000000f1400720c */ /* 0x000fda0003f05270 */
[----:B------:R-:W-:Y:S05]  /*43b0*/  @P0 BRA `(.L_x_301) ;  /* 0xfffffffc00140947 */ /* 0x000fea000383ffff */
.L_x_293:
[----:B------:R-:W-:Y:S05]  /*43c0*/  BSYNC.RECONVERGENT B1 ;  /* 0x0000000000017941 */ /* 0x000fea0003800200 */
.L_x_292:
        /* <DEDUP_REMOVED lines=17> */
.L_x_304:
[----:B--23--:R-:W-:Y:S01]  /*44e0*/  IMAD R23, R19, 0x4, R7 ;  /* 0x0000000413177824 */ /* 0x00cfe200078e0207 */
[----:B------:R-:W-:Y:S01]  /*44f0*/  IADD3 R5, P0, PT, R22, R20, RZ ;  /* 0x0000001416057210 */ /* 0x000fe20007f1e0ff */
[----:B------:R-:W-:-:S03]  /*4500*/  IMAD.IADD R19, R0, 0x1, R19 ;  /* 0x0000000100137824 */ /* 0x000fc600078e0213 */
[----:B------:R-:W0:Y:S01]  /*4510*/  LDS R25, [R23] ;  /* 0x0000000017197984 */ /* 0x000e220000000800 */
[----:B------:R-:W-:Y:S01]  /*4520*/  LEA.HI.X.SX32 R24, R22, R27, 0x1, P0 ;  /* 0x0000001b16187211 */ /* 0x000fe200000f0eff */
[----:B----4-:R-:W-:Y:S01]  /*4530*/  IMAD R22, R0, R21, R22 ;  /* 0x0000001500167224 */ /* 0x010fe200078e0216 */
[C---:B------:R-:W-:Y:S01]  /*4540*/  LEA R4, P0, R5.reuse, R2, 0x2 ;  /* 0x0000000205047211 */ /* 0x040fe200078010ff */
[----:B------:R2:W-:Y:S03]  /*4550*/  STS [R23], RZ ;  /* 0x000000ff17007388 */ /* 0x0005e60000000800 */
[----:B------:R-:W-:Y:S02]  /*4560*/  LEA.HI.X R5, R5, R3, R24, 0x2, P0 ;  /* 0x0000000305057211 */ /* 0x000fe400000f1418 */
[----:B------:R-:W-:-:S03]  /*4570*/  ISETP.GE.AND P0, PT, R22, R17, PT ;  /* 0x000000111600720c */ /* 0x000fc60003f06270 */
[----:B0-----:R2:W-:Y:S10]  /*4580*/  STG.E desc[UR8][R4.64], R25 ;  /* 0x0000001904007986 */ /* 0x0015f4000c101908 */
[----:B------:R-:W-:Y:S05]  /*4590*/  @!P0 BRA `(.L_x_304) ;  /* 0xfffffffc00d08947 */ /* 0x000fea000383ffff */
.L_x_303:
[----:B------:R-:W-:Y:S05]  /*45a0*/  BSYNC.RECONVERGENT B1 ;  /* 0x0000000000017941 */ /* 0x000fea0003800200 */
.L_x_302:
[----:B------:R-:W3:Y:S02]  /*45b0*/  LDCU UR4, c[0x0][0x364] ;  /* 0x00006c80ff0477ac */ /* 0x000ee40008000800 */
[----:B---3--:R-:W-:-:S04]  /*45c0*/  IADD3 R18, PT, PT, R18, UR4, RZ ;  /* 0x0000000412127c10 */ /* 0x008fc8000fffe0ff */
[----:B------:R-:W-:-:S13]  /*45d0*/  ISETP.GE.AND P0, PT, R18, R11, PT ;  /* 0x0000000b1200720c */ /* 0x000fda0003f06270 */
[----:B------:R-:W-:Y:S05]  /*45e0*/  @!P0 BRA `(.L_x_305) ;  /* 0xfffffff8005c8947 */ /* 0x000fea000383ffff */
.L_x_291:
[----:B------:R-:W-:Y:S05]  /*45f0*/  BSYNC.RECONVERGENT B0 ;  /* 0x0000000000007941 */ /* 0x000fea0003800200 */
.L_x_290:
[----:B------:R-:W3:Y:S02]  /*4600*/  LDCU UR4, c[0x0][0x368] ;  /* 0x00006d00ff0477ac */ /* 0x000ee40008000800 */
[----:B---3--:R-:W-:-:S05]  /*4610*/  VIADD R9, R9, UR4 ;  /* 0x0000000409097c36 */ /* 0x008fca0008000000 */
[----:B------:R-:W-:-:S13]  /*4620*/  ISETP.GE.AND P0, PT, R9, R10, PT ;  /* 0x0000000a0900720c */ /* 0x000fda0003f06270 */
[----:B------:R-:W-:Y:S05]  /*4630*/  @!P0 BRA `(.L_x_306) ;  /* 0xfffffff400908947 */ /* 0x000fea000383ffff */
[----:B------:R-:W-:Y:S05]  /*4640*/  EXIT ;  /* 0x000000000000794d */ /* 0x000fea0003800000 */
.L_x_307:
        /* <DEDUP_REMOVED lines=11> */
.L_x_597:


//--------------------- .text._ZN2at6native58_GLOBAL__N__9a069279_25_AdaptiveAveragePooling_cu_ef17039c31adaptive_average_gradinput_nhwcIidEEvPT0_PKS3_iiiiiiiiT_S7_S7_S7_ --------------------------
	.section	.text._ZN2at6native58_GLOBAL__N__9a069279_25_AdaptiveAveragePooling_cu_ef17039c31adaptive_average_gradinput_nhwcIidEEvPT0_PKS3_iiiiiiiiT_S7_S7_S7_,"ax",@progbits
	.align	128
.text._ZN2at6native58_GLOBAL__N__9a069279_25_AdaptiveAveragePooling_cu_ef17039c31adaptive_average_gradinput_nhwcIidEEvPT0_PKS3_iiiiiiiiT_S7_S7_S7_:
        .type           _ZN2at6native58_GLOBAL__N__9a069279_25_AdaptiveAveragePooling_cu_ef17039c31adaptive_average_gradinput_nhwcIidEEvPT0_PKS3_iiiiiiiiT_S7_S7_S7_,@function
        .size           _ZN2at6native58_GLOBAL__N__9a069279_25_AdaptiveAveragePooling_cu_ef17039c31adaptive_average_gradinput_nhwcIidEEvPT0_PKS3_iiiiiiiiT_S7_S7_S7_,(.L_x_598 - _ZN2at6native58_GLOBAL__N__9a069279_25_AdaptiveAveragePooling_cu_ef17039c31adaptive_average_gradinput_nhwcIidEEvPT0_PKS3_iiiiiiiiT_S7_S7_S7_)
        .other          _ZN2at6native58_GLOBAL__N__9a069279_25_AdaptiveAveragePooling_cu_ef17039c31adaptive_average_gradinput_nhwcIidEEvPT0_PKS3_iiiiiiiiT_S7_S7_S7_,@"STO_CUDA_ENTRY STV_DEFAULT"
_ZN2at6native58_GLOBAL__N__9a069279_25_AdaptiveAveragePooling_cu_ef17039c31adaptive_average_gradinput_nhwcIidEEvPT0_PKS3_iiiiiiiiT_S7_S7_S7_:
        /* <DEDUP_REMOVED lines=26> */
[----:B------:R-:W-:Y:S01]  /*01a0*/  ISETP.NE.U32.AND P2, PT, R3, RZ, PT ;  /* 0x000000ff0300720c */ /* 0x000fe20003f45070 */
[----:B------:R-:W-:Y:S01]  /*01b0*/  IMAD.MOV R19, RZ, RZ, -R3 ;  /* 0x000000ffff137224 */ /* 0x000fe200078e0a03 */
[----:B------:R-:W-:Y:S01]  /*01c0*/  BSSY.RECONVERGENT B1, `(.L_x_310) ;  /* 0x000005d000017945 */ /* 0x000fe20003800200 */
        /* <DEDUP_REMOVED lines=9> */
[----:B0-----:R-:W-:Y:S02]  /*0260*/  HFMA2 R10, -RZ, RZ, 0, 0 ;  /* 0x00000000ff0a7431 */ /* 0x001fe400000001ff */
[----:B-1----:R-:W-:-:S04]  /*0270*/  IMAD R19, R19, R11, RZ ;  /* 0x0000000b13137224 */ /* 0x002fc800078e02ff */
[----:B------:R-:W-:-:S06]  /*0280*/  IMAD.HI.U32 R11, R11, R19, R10 ;  /* 0x000000130b0b7227 */ /* 0x000fcc00078e000a */
[----:B------:R-:W-:-:S04]  /*0290*/  IMAD.HI.U32 R11, R11, R0, RZ ;  /* 0x000000000b0b7227 */ /* 0x000fc800078e00ff */
[----:B------:R-:W-:-:S04]  /*02a0*/  IMAD.MOV R10, RZ, RZ, -R11 ;  /* 0x000000ffff0a7224 */ /* 0x000fc800078e0a0b */
[----:B------:R-:W-:-:S05]  /*02b0*/  IMAD R0, R3, R10, R0 ;  /* 0x0000000a03007224 */ /* 0x000fca00078e0200 */
[----:B------:R-:W-:-:S13]  /*02c0*/  ISETP.GE.U32.AND P0, PT, R0, R3, PT ;  /* 0x000000030000720c */ /* 0x000fda0003f06070 */
[----:B------:R-:W-:Y:S02]  /*02d0*/  @P0 IMAD.IADD R0, R0, 0x1, -R3 ;  /* 0x0000000100000824 */ /* 0x000fe400078e0a03 */
[----:B------:R-:W-:-:S03]  /*02e0*/  @P0 VIADD R11, R11, 0x1 ;  /* 0x000000010b0b0836 */ /* 0x000fc60000000000 */
[----:B------:R-:W-:-:S13]  /*02f0*/  ISETP.GE.U32.AND P1, PT, R0, R3, PT ;  /* 0x000000030000720c */ /* 0x000fda0003f26070 */
[----:B------:R-:W-:Y:S01]  /*0300*/  @P1 VIADD R11, R11, 0x1 ;  /* 0x000000010b0b1836 */ /* 0x000fe20000000000 */
[----:B------:R-:W-:-:S04]  /*0310*/  @!P2 LOP3.LUT R11, RZ, R3, RZ, 0x33, !PT ;  /* 0x00000003ff0ba212 */ /* 0x000fc800078e33ff */
[----:B------:R-:W-:Y:S01]  /*0320*/  IADD3 R10, PT, PT, R2, R11, RZ ;  /* 0x0000000b020a7210 */ /* 0x000fe20007ffe0ff */
[----:B------:R-:W-:-:S03]  /*0330*/  VIADD R2, R15, 0xffffffff ;  /* 0xffffffff0f027836 */ /* 0x000fc60000000000 */
[C---:B------:R-:W-:Y:S02]  /*0340*/  LOP3.LUT R0, R10.reuse, 0x3, RZ, 0xc0, !PT ;  /* 0x000000030a007812 */ /* 0x040fe400078ec0ff */
[----:B------:R-:W-:Y:S02]  /*0350*/  ISETP.GE.U32.AND P0, PT, R10, 0x3, PT ;  /* 0x000000030a00780c */ /* 0x000fe40003f06070 */
[----:B------:R-:W-:Y:S01]  /*0360*/  ISETP.NE.AND P1, PT, R0, 0x3, PT ;  /* 0x000000030000780c */ /* 0x000fe20003f25270 */
[----:B------:R-:W-:-:S12]  /*0370*/  IMAD.MOV.U32 R0, RZ, RZ, R4 ;  /* 0x000000ffff007224 */ /* 0x000fd800078e0004 */
[----:B------:R-:W-:Y:S05]  /*0380*/  @!P1 BRA `(.L_x_311) ;  /* 0x0000000400009947 */ /* 0x000fea0003800000 */
[----:B------:R-:W-:Y:S01]  /*0390*/  IABS R12, R15 ;  /* 0x0000000f000c7213 */ /* 0x000fe20000000000 */
[----:B------:R-:W-:Y:S01]  /*03a0*/  IMAD.MOV.U32 R14, RZ, RZ, RZ ;  /* 0x000000ffff0e7224 */ /* 0x000fe200078e00ff */
[----:B------:R-:W-:Y:S01]  /*03b0*/  IADD3 R17, PT, PT, R10, 0x1, RZ ;  /* 0x000000010a117810 */ /* 0x000fe20007ffe0ff */
[----:B------:R-:W-:Y:S01]  /*03c0*/  IMAD.MOV.U32 R10, RZ, RZ, RZ ;  /* 0x000000ffff0a7224 */ /* 0x000fe200078e00ff */
[----:B------:R-:W0:Y:S01]  /*03d0*/  I2F.RP R15, R12 ;  /* 0x0000000c000f7306 */ /* 0x000e220000209400 */
[----:B------:R-:W-:Y:S01]  /*03e0*/  IMAD.MOV.U32 R0, RZ, RZ, R4 ;  /* 0x000000ffff007224 */ /* 0x000fe200078e0004 */
[----:B------:R-:W-:-:S06]  /*03f0*/  LOP3.LUT R17, R17, 0x3, RZ, 0xc0, !PT ;  /* 0x0000000311117812 */ /* 0x000fcc00078ec0ff */
[----:B0-----:R-:W0:Y:S02]  /*0400*/  MUFU.RCP R15, R15 ;  /* 0x0000000f000f7308 */ /* 0x001e240000001000 */
[----:B0-----:R-:W-:-:S06]  /*0410*/  VIADD R11, R15, 0xffffffe ;  /* 0x0ffffffe0f0b7836 */ /* 0x001fcc0000000000 */
[----:B------:R-:W0:Y:S02]  /*0420*/  F2I.FTZ.U32.TRUNC.NTZ R11, R11 ;  /* 0x0000000b000b7305 */ /* 0x000e24000021f000 */
[----:B0-----:R-:W-:-:S04]  /*0430*/  IMAD.MOV R19, RZ, RZ, -R11 ;  /* 0x000000ffff137224 */ /* 0x001fc800078e0a0b */
[----:B------:R-:W-:-:S04]  /*0440*/  IMAD R19, R19, R12, RZ ;  /* 0x0000000c13137224 */ /* 0x000fc800078e02ff */
[----:B------:R-:W-:-:S07]  /*0450*/  IMAD.HI.U32 R10, R11, R19, R10 ;  /* 0x000000130b0a7227 */ /* 0x000fce00078e000a */
.L_x_312:
[----:B------:R-:W-:Y:S02]  /*0460*/  IMAD.U32 R15, RZ, RZ, UR10 ;  /* 0x0000000aff0f7e24 */ /* 0x000fe4000f8e00ff */
[----:B0-----:R-:W-:Y:S02]  /*0470*/  IMAD R19, R0, UR8, RZ ;  /* 0x0000000800137c24 */ /* 0x001fe4000f8e02ff */
[----:B------:R-:W-:Y:S01]  /*0480*/  VIADD R14, R14, 0x1 ;  /* 0x000000010e0e7836 */ /* 0x000fe20000000000 */
[----:B------:R-:W-:Y:S02]  /*0490*/  IABS R18, R15 ;  /* 0x0000000f00127213 */ /* 0x000fe40000000000 */
[----:B------:R-:W-:Y:S02]  /*04a0*/  IABS R21, R19 ;  /* 0x0000001300157213 */ /* 0x000fe40000000000 */
[----:B------:R-:W0:Y:S01]  /*04b0*/  I2F.RP R22, R18 ;  /* 0x0000001200167306 */ /* 0x000e220000209400 */
[----:B------:R-:W-:-:S02]  /*04c0*/  IADD3 R20, PT, PT, R2, UR8, R19 ;  /* 0x0000000802147c10 */ /* 0x000fc4000fffe013 */
[----:B------:R-:W-:Y:S01]  /*04d0*/  IMAD.HI.U32 R16, R10, R21, RZ ;  /* 0x000000150a107227 */ /* 0x000fe200078e00ff */
[----:B------:R-:W-:-:S03]  /*04e0*/  LOP3.LUT R19, R19, R15, RZ, 0x3c, !PT ;  /* 0x0000000f13137212 */ /* 0x000fc600078e3cff */
[----:B------:R-:W-:Y:S01]  /*04f0*/  IMAD.MOV R10, RZ, RZ, -R16 ;  /* 0x000000ffff0a7224 */ /* 0x000fe200078e0a10 */
[----:B------:R-:W-:Y:S02]  /*0500*/  ISETP.GE.AND P1, PT, R19, RZ, PT ;  /* 0x000000ff1300720c */ /* 0x000fe40003f26270 */
[----:B------:R-:W-:Y:S01]  /*0510*/  LOP3.LUT R19, RZ, R15, RZ, 0x33, !PT ;  /* 0x0000000fff137212 */ /* 0x000fe200078e33ff */
[----:B------:R-:W-:Y:S02]  /*0520*/  IMAD R21, R18, R10, R21 ;  /* 0x0000000a12157224 */ /* 0x000fe400078e0215 */
[----:B------:R-:W-:Y:S01]  /*0530*/  IMAD.MOV.U32 R10, RZ, RZ, RZ ;  /* 0x000000ffff0a7224 */ /* 0x000fe200078e00ff */
[----:B0-----:R-:W0:Y:S02]  /*0540*/  MUFU.RCP R22, R22 ;  /* 0x0000001600167308 */ /* 0x001e240000001000 */
[----:B------:R-:W-:-:S13]  /*0550*/  ISETP.GT.U32.AND P5, PT, R12, R21, PT ;  /* 0x000000150c00720c */ /* 0x000fda0003fa4070 */
[----:B------:R-:W-:Y:S01]  /*0560*/  @!P5 IADD3 R21, PT, PT, R21, -R18, RZ ;  /* 0x800000121515d210 */ /* 0x000fe20007ffe0ff */
        /* <DEDUP_REMOVED lines=13> */
[----:B------:R-:W-:-:S03]  /*0640*/  IMAD R23, R23, R18, RZ ;  /* 0x0000001217177224 */ /* 0x000fc600078e02ff */
[----:B------:R-:W-:Y:S01]  /*0650*/  SEL R16, R19, R16, !P3 ;  /* 0x0000001013107207 */ /* 0x000fe20005800000 */
[----:B------:R-:W-:-:S04]  /*0660*/  IMAD.HI.U32 R10, R11, R23, R10 ;  /* 0x000000170b0a7227 */ /* 0x000fc800078e000a */
[----:B------:R-:W-:-:S04]  /*0670*/  IMAD.MOV.U32 R23, RZ, RZ, R22 ;  /* 0x000000ffff177224 */ /* 0x000fc800078e0016 */
[----:B------:R-:W-:-:S04]  /*0680*/  IMAD.HI.U32 R11, R10, R23, RZ ;  /* 0x000000170a0b7227 */ /* 0x000fc800078e00ff */
[----:B------:R-:W-:-:S04]  /*0690*/  IMAD.MOV R22, RZ, RZ, -R11 ;  /* 0x000000ffff167224 */ /* 0x000fc800078e0a0b */
[----:B------:R-:W-:-:S05]  /*06a0*/  IMAD R21, R18, R22, R23 ;  /* 0x0000001612157224 */ /* 0x000fca00078e0217 */
[----:B------:R-:W-:-:S13]  /*06b0*/  ISETP.GT.U32.AND P6, PT, R12, R21, PT ;  /* 0x000000150c00720c */ /* 0x000fda0003fc4070 */
[----:B------:R-:W-:Y:S01]  /*06c0*/  @!P6 IMAD.IADD R21, R21, 0x1, -R18 ;  /* 0x000000011515e824 */ /* 0x000fe200078e0a12 */
[----:B------:R-:W-:-:S04]  /*06d0*/  @!P6 IADD3 R11, PT, PT, R11, 0x1, RZ ;  /* 0x000000010b0be810 */ /* 0x000fc80007ffe0ff */
[----:B------:R-:W-:-:S13]  /*06e0*/  ISETP.GE.U32.AND P4, PT, R21, R12, PT ;  /* 0x0000000c1500720c */ /* 0x000fda0003f86070 */
[----:B------:R-:W-:-:S04]  /*06f0*/  @P4 VIADD R11, R11, 0x1 ;  /* 0x000000010b0b4836 */ /* 0x000fc80000000000 */
[----:B------:R-:W-:Y:S01]  /*0700*/  IMAD.MOV.U32 R18, RZ, RZ, R11 ;  /* 0x000000ffff127224 */ /* 0x000fe200078e000b */
[----:B------:R-:W-:-:S04]  /*0710*/  LEA R11, R0, UR4, 0x2 ;  /* 0x00000004000b7c11 */ /* 0x000fc8000f8e10ff */
[----:B------:R-:W-:Y:S01]  /*0720*/  @!P2 IADD3 R18, PT, PT, -R18, RZ, RZ ;  /* 0x000000ff1212a210 */ /* 0x000fe20007ffe1ff */
[----:B------:R0:W-:Y:S03]  /*0730*/  STS [R11], R16 ;  /* 0x000000100b007388 */ /* 0x0001e60000000800 */
[----:B------:R-:W-:Y:S01]  /*0740*/  SEL R18, R19, R18, !P3 ;  /* 0x0000001213127207 */ /* 0x000fe20005800000 */
[----:B------:R-:W-:Y:S02]  /*0750*/  IMAD R19, R0, 0x4, R13 ;  /* 0x0000000400137824 */ /* 0x000fe400078e020d */
[----:B------:R-:W-:-:S03]  /*0760*/  IMAD.IADD R0, R3, 0x1, R0 ;  /* 0x0000000103007824 */ /* 0x000fc600078e0200 */
[----:B------:R0:W-:Y:S01]  /*0770*/  STS [R19], R18 ;  /* 0x0000001213007388 */ /* 0x0001e20000000800 */
[----:B------:R-:W-:Y:S05]  /*0780*/  @P1 BRA `(.L_x_312) ;  /* 0xfffffffc00341947 */ /* 0x000fea000383ffff */
.L_x_311:
[----:B------:R-:W-:Y:S05]  /*0790*/  BSYNC.RECONVERGENT B1 ;  /* 0x0000000000017941 */ /* 0x000fea0003800200 */
.L_x_310:
[----:B------:R-:W-:Y:S05]  /*07a0*/  @!P0 BRA `(.L_x_309) ;  /* 0x0000000800788947 */ /* 0x000fea0003800000 */
[----:B------:R-:W-:Y:S01]  /*07b0*/  IABS R12, R15 ;  /* 0x0000000f000c7213 */ /* 0x000fe20000000000 */
[----:B------:R-:W-:-:S03]  /*07c0*/  IMAD.MOV.U32 R10, RZ, RZ, RZ ;  /* 0x000000ffff0a7224 */ /* 0x000fc600078e00ff */
[----:B------:R-:W1:Y:S08]  /*07d0*/  I2F.RP R14, R12 ;  /* 0x0000000c000e7306 */ /* 0x000e700000209400 */
[----:B-1----:R-:W0:Y:S02]  /*07e0*/  MUFU.RCP R14, R14 ;  /* 0x0000000e000e7308 */ /* 0x002e240000001000 */
[----:B0-----:R-:W-:-:S06]  /*07f0*/  VIADD R11, R14, 0xffffffe ;  /* 0x0ffffffe0e0b7836 */ /* 0x001fcc0000000000 */
[----:B------:R-:W0:Y:S02]  /*0800*/  F2I.FTZ.U32.TRUNC.NTZ R11, R11 ;  /* 0x0000000b000b7305 */ /* 0x000e24000021f000 */
[----:B0-----:R-:W-:-:S05]  /*0810*/  IADD3 R15, PT, PT, RZ, -R11, RZ ;  /* 0x8000000bff0f7210 */ /* 0x001fca0007ffe0ff */
[----:B------:R-:W-:-:S04]  /*0820*/  IMAD R15, R15, R12, RZ ;  /* 0x0000000c0f0f7224 */ /* 0x000fc800078e02ff */
[----:B------:R-:W-:-:S07]  /*0830*/  IMAD.HI.U32 R10, R11, R15, R10 ;  /* 0x0000000f0b0a7227 */ /* 0x000fce00078e000a */
.L_x_313:
[----:B------:R-:W-:Y:S02]  /*0840*/  IMAD.U32 R15, RZ, RZ, UR11 ;  /* 0x0000000bff0f7e24 */ /* 0x000fe4000f8e00ff */
[----:B------:R-:W-:Y:S02]  /*0850*/  IMAD R17, R0, UR9, RZ ;  /* 0x0000000900117c24 */ /* 0x000fe4000f8e02ff */
[----:B------:R-:W-:Y:S01]  /*0860*/  IMAD.IADD R24, R3, 0x1, R0 ;  /* 0x0000000103187824 */ /* 0x000fe200078e0200 */
[----:B------:R-:W-:Y:S02]  /*0870*/  IABS R14, R15 ;  /* 0x0000000f000e7213 */ /* 0x000fe40000000000 */
[----:B------:R-:W-:Y:S02]  /*0880*/  IABS R19, R17 ;  /* 0x0000001100137213 */ /* 0x000fe40000000000 */
[----:B------:R-:W0:Y:S01]  /*0890*/  I2F.RP R18, R14 ;  /* 0x0000000e00127306 */ /* 0x000e220000209400 */
[----:B------:R-:W-:-:S02]  /*08a0*/  IADD3 R16, PT, PT, R2, UR9, R17 ;  /* 0x0000000902107c10 */ /* 0x000fc4000fffe011 */
[----:B------:R-:W-:Y:S01]  /*08b0*/  IMAD.HI.U32 R20, R10, R19, RZ ;  /* 0x000000130a147227 */ /* 0x000fe200078e00ff */
[----:B------:R-:W-:Y:S02]  /*08c0*/  LOP3.LUT R17, R17, R15, RZ, 0x3c, !PT ;  /* 0x0000000f11117212 */ /* 0x000fe400078e3cff */
[----:B------:R-:W-:Y:S01]  /*08d0*/  IABS R23, R16 ;  /* 0x0000001000177213 */ /* 0x000fe20000000000 */
[----:B------:R-:W-:Y:S01]  /*08e0*/  IMAD.MOV R10, RZ, RZ, -R20 ;  /* 0x000000ffff0a7224 */ /* 0x000fe200078e0a14 */
[----:B------:R-:W-:-:S03]  /*08f0*/  ISETP.GE.AND P3, PT, R17, RZ, PT ;  /* 0x000000ff1100720c */ /* 0x000fc60003f66270 */
[----:B------:R-:W-:Y:S02]  /*0900*/  IMAD R19, R14, R10, R19 ;  /* 0x0000000a0e137224 */ /* 0x000fe400078e0213 */
[----:B------:R-:W-:Y:S01]  /*0910*/  IMAD.MOV.U32 R10, RZ, RZ, RZ ;  /* 0x000000ffff0a7224 */ /* 0x000fe200078e00ff */
[----:B0-----:R-:W0:Y:S02]  /*0920*/  MUFU.RCP R18, R18 ;  /* 0x0000001200127308 */ /* 0x001e240000001000 */
[----:B------:R-:W-:-:S13]  /*0930*/  ISETP.GT.U32.AND P4, PT, R12, R19, PT ;  /* 0x000000130c00720c */ /* 0x000fda0003f84070 */
[----:B------:R-:W-:Y:S02]  /*0940*/  @!P4 IMAD.IADD R19, R19, 0x1, -R14 ;  /* 0x000000011313c824 */ /* 0x000fe400078e0a0e */
[----:B------:R-:W-:Y:S02]  /*0950*/  @!P4 VIADD R20, R20, 0x1 ;  /* 0x000000011414c836 */ /* 0x000fe40000000000 */
[----:B0-----:R-:W-:Y:S01]  /*0960*/  VIADD R11, R18, 0xffffffe ;  /* 0x0ffffffe120b7836 */ /* 0x001fe20000000000 */
[----:B------:R-:W-:Y:S02]  /*0970*/  ISETP.GE.U32.AND P0, PT, R19, R12, PT ;  /* 0x0000000c1300720c */ /* 0x000fe40003f06070 */
[----:B------:R-:W-:-:S03]  /*0980*/  MOV R12, R14 ;  /* 0x0000000e000c7202 */ /* 0x000fc60000000f00 */
[----:B------:R-:W0:Y:S08]  /*0990*/  F2I.FTZ.U32.TRUNC.NTZ R11, R11 ;  /* 0x0000000b000b7305 */ /* 0x000e30000021f000 */
[----:B------:R-:W-:-:S04]  /*09a0*/  @P0 VIADD R20, R20, 0x1 ;  /* 0x0000000114140836 */ /* 0x000fc80000000000 */
[----:B------:R-:W-:Y:S01]  /*09b0*/  @!P3 IMAD.MOV R20, RZ, RZ, -R20 ;  /* 0x000000ffff14b224 */ /* 0x000fe200078e0a14 */
[----:B0-----:R-:W-:-:S05]  /*09c0*/  IADD3 R21, PT, PT, RZ, -R11, RZ ;  /* 0x8000000bff157210 */ /* 0x001fca0007ffe0ff */
[----:B------:R-:W-:-:S04]  /*09d0*/  IMAD R21, R21, R14, RZ ;  /* 0x0000000e15157224 */ /* 0x000fc800078e02ff */
[----:B------:R-:W-:-:S04]  /*09e0*/  IMAD.HI.U32 R10, R11, R21, R10 ;  /* 0x000000150b0a7227 */ /* 0x000fc800078e000a */
[----:B------:R-:W-:Y:S02]  /*09f0*/  IMAD R21, R24, UR9, RZ ;  /* 0x0000000918157c24 */ /* 0x000fe4000f8e02ff */
[----:B------:R-:W-:-:S03]  /*0a00*/  IMAD.HI.U32 R18, R10, R23, RZ ;  /* 0x000000170a127227 */ /* 0x000fc600078e00ff */
[----:B------:R-:W-:Y:S01]  /*0a10*/  IABS R11, R21 ;  /* 0x00000015000b7213 */ /* 0x000fe20000000000 */
[----:B------:R-:W-:Y:S02]  /*0a20*/  IMAD.MOV R22, RZ, RZ, -R18 ;  /* 0x000000ffff167224 */ /* 0x000fe400078e0a12 */
[----:B------:R-:W-:Y:S02]  /*0a30*/  IMAD.IADD R24, R3, 0x1, R24 ;  /* 0x0000000103187824 */ /* 0x000fe400078e0218 */
[----:B------:R-:W-:Y:S01]  /*0a40*/  IMAD R17, R14, R22, R23 ;  /* 0x000000160e117224 */ /* 0x000fe200078e0217 */
[----:B------:R-:W-:Y:S01]  /*0a50*/  LOP3.LUT R22, R16, R15, RZ, 0x3c, !PT ;  /* 0x0000000f10167212 */ /* 0x000fe200078e3cff */
[----:B------:R-:W-:Y:S01]  /*0a60*/  IMAD.HI.U32 R19, R10, R11, RZ ;  /* 0x0000000b0a137227 */ /* 0x000fe200078e00ff */
[----:B------:R-:W-:Y:S02]  /*0a70*/  IADD3 R16, PT, PT, R2, UR9, R21 ;  /* 0x0000000902107c10 */ /* 0x000fe4000fffe015 */
[----:B------:R-:W-:Y:S01]  /*0a80*/  ISETP.GT.U32.AND P6, PT, R12, R17, PT ;  /* 0x000000110c00720c */ /* 0x000fe20003fc4070 */
[----:B------:R-:W-:Y:S01]  /*0a90*/  IMAD R26, R24, UR9, RZ ;  /* 0x00000009181a7c24 */ /* 0x000fe2000f8e02ff */
[----:B------:R-:W-:Y:S01]  /*0aa0*/  ISETP.GE.AND P1, PT, R22, RZ, PT ;  /* 0x000000ff1600720c */ /* 0x000fe20003f26270 */
[----:B------:R-:W-:Y:S01]  /*0ab0*/  IMAD.MOV R22, RZ, RZ, -R19 ;  /* 0x000000ffff167224 */ /* 0x000fe200078e0a13 */
[----:B------:R-:W-:-:S02]  /*0ac0*/  LOP3.LUT R21, R21, R15, RZ, 0x3c, !PT ;  /* 0x0000000f15157212 */ /* 0x000fc400078e3cff */
[----:B------:R-:W-:Y:S02]  /*0ad0*/  IABS R23, R16 ;  /* 0x0000001000177213 */ /* 0x000fe40000000000 */
[----:B------:R-:W-:Y:S01]  /*0ae0*/  ISETP.GE.AND P2, PT, R21, RZ, PT ;  /* 0x000000ff1500720c */ /* 0x000fe20003f46270 */
[----:B------:R-:W-:Y:S01]  /*0af0*/  IMAD R21, R14, R22, R11 ;  /* 0x000000160e157224 */ /* 0x000fe200078e020b */
[----:B------:R-:W-:Y:S01]  /*0b00*/  LOP3.LUT R16, R16, R15, RZ, 0x3c, !PT ;  /* 0x0000000f10107212 */ /* 0x000fe200078e3cff */
[----:B------:R-:W-:Y:S01]  /*0b10*/  IMAD.HI.U32 R11, R10, R23, RZ ;  /* 0x000000170a0b7227 */ /* 0x000fe200078e00ff */
[----:B------:R-:W-:Y:S02]  /*0b20*/  IABS R25, R26 ;  /* 0x0000001a00197213 */ /* 0x000fe40000000000 */
[----:B------:R-:W-:Y:S01]  /*0b30*/  ISETP.GE.AND P4, PT, R16, RZ, PT ;  /* 0x000000ff1000720c */ /* 0x000fe20003f86270 */
[----:B------:R-:W-:Y:S01]  /*0b40*/  IMAD.MOV R16, RZ, RZ, -R11 ;  /* 0x000000ffff107224 */ /* 0x000fe200078e0a0b */
[----:B------:R-:W-:Y:S01]  /*0b50*/  @!P6 IADD3 R17, PT, PT, R17, -R14, RZ ;  /* 0x8000000e1111e210 */ /* 0x000fe20007ffe0ff */
[----:B------:R-:W-:Y:S01]  /*0b60*/  @!P6 VIADD R18, R18, 0x1 ;  /* 0x000000011212e836 */ /* 0x000fe20000000000 */
[----:B------:R-:W-:Y:S01]  /*0b70*/  ISETP.GT.U32.AND P5, PT, R12, R21, PT ;  /* 0x000000150c00720c */ /* 0x000fe20003fa4070 */
[----:B------:R-:W-:Y:S01]  /*0b80*/  IMAD R23, R14, R16, R23 ;  /* 0x000000100e177224 */ /* 0x000fe200078e0217 */
[----:B------:R-:W-:-:S02]  /*0b90*/  ISETP.GE.U32.AND P0, PT, R17, R12, PT ;  /* 0x0000000c1100720c */ /* 0x000fc40003f06070 */
[----:B------:R-:W-:Y:S02]  /*0ba0*/  LOP3.LUT R17, R26, R15, RZ, 0x3c, !PT ;  /* 0x0000000f1a117212 */ /* 0x000fe400078e3cff */
[----:B------:R-:W-:Y:S02]  /*0bb0*/  ISETP.GT.U32.AND P6, PT, R12, R23, PT ;  /* 0x000000170c00720c */ /* 0x000fe40003fc4070 */
[----:B------:R-:W-:Y:S02]  /*0bc0*/  IADD3 R26, PT, PT, R2, UR9, R26 ;  /* 0x00000009021a7c10 */ /* 0x000fe4000fffe01a */
[----:B------:R-:W-:Y:S01]  /*0bd0*/  ISETP.GE.AND P3, PT, R17, RZ, PT ;  /* 0x000000ff1100720c */ /* 0x000fe20003f66270 */
[----:B------:R-:W-:Y:S01]  /*0be0*/  IMAD.HI.U32 R17, R10, R25, RZ ;  /* 0x000000190a117227 */ /* 0x000fe200078e00ff */
[----:B------:R-:W-:Y:S02]  /*0bf0*/  IABS R27, R26 ;  /* 0x0000001a001b7213 */ /* 0x000fe40000000000 */
[----:B------:R-:W-:Y:S01]  /*0c00*/  LOP3.LUT R26, R26, R15, RZ, 0x3c, !PT ;  /* 0x0000000f1a1a7212 */ /* 0x000fe200078e3cff */
[----:B------:R-:W-:Y:S01]  /*0c10*/  @!P5 IMAD.IADD R21, R21, 0x1, -R14 ;  /* 0x000000011515d824 */ /* 0x000fe200078e0a0e */
[----:B------:R-:W-:Y:S01]  /*0c20*/  @P0 IADD3 R18, PT, PT, R18, 0x1, RZ ;  /* 0x0000000112120810 */ /* 0x000fe20007ffe0ff */
[----:B------:R-:W-:-:S03]  /*0c30*/  IMAD.HI.U32 R16, R10, R27, RZ ;  /* 0x0000001b0a107227 */ /* 0x000fc600078e00ff */
[-C--:B------:R-:W-:Y:S01]  /*0c40*/  ISETP.GE.U32.AND P0, PT, R21, R12.reuse, PT ;  /* 0x0000000c1500720c */ /* 0x080fe20003f06070 */
[----:B------:R-:W-:Y:S02]  /*0c50*/  @!P6 IMAD.IADD R23, R23, 0x1, -R14 ;  /* 0x000000011717e824 */ /* 0x000fe400078e0a0e */
[----:B------:R-:W-:Y:S02]  /*0c60*/  IMAD.MOV R21, RZ, RZ, -R17 ;  /* 0x000000ffff157224 */ /* 0x000fe400078e0a11 */
[----:B------:R-:W-:Y:S01]  /*0c70*/  @!P5 VIADD R19, R19, 0x1 ;  /* 0x000000011313d836 */ /* 0x000fe20000000000 */
[----:B------:R-:W-:Y:S01]  /*0c80*/  ISETP.GE.U32.AND P5, PT, R23, R12, PT ;  /* 0x0000000c1700720c */ /* 0x000fe20003fa6070 */
[----:B------:R-:W-:Y:S02]  /*0c90*/  IMAD R21, R14, R21, R25 ;  /* 0x000000150e157224 */ /* 0x000fe400078e0219 */
[----:B------:R-:W-:Y:S02]  /*0ca0*/  IMAD.MOV R23, RZ, RZ, -R16 ;  /* 0x000000ffff177224 */ /* 0x000fe400078e0a10 */
[----:B------:R-:W-:-:S02]  /*0cb0*/  IMAD.MOV.U32 R22, RZ, RZ, R18 ;  /* 0x000000ffff167224 */ /* 0x000fc400078e0012 */
[----:B------:R-:W-:Y:S01]  /*0cc0*/  @P0 IADD3 R19, PT, PT, R19, 0x1, RZ ;  /* 0x0000000113130810 */ /* 0x000fe20007ffe0ff */
[----:B------:R-:W-:Y:S01]  /*0cd0*/  IMAD R23, R14, R23, R27 ;  /* 0x000000170e177224 */ /* 0x000fe200078e021b */
[C---:B------:R-:W-:Y:S01]  /*0ce0*/  ISETP.GT.U32.AND P0, PT, R12.reuse, R21, PT ;  /* 0x000000150c00720c */ /* 0x040fe20003f04070 */
[----:B------:R-:W-:Y:S02]  /*0cf0*/  @!P1 IMAD.MOV R22, RZ, RZ, -R22 ;  /* 0x000000ffff169224 */ /* 0x000fe400078e0a16 */
[----:B------:R-:W-:Y:S01]  /*0d00*/  IMAD.IADD R18, R3, 0x1, R24 ;  /* 0x0000000103127824 */ /* 0x000fe200078e0218 */
[----:B------:R-:W-:Y:S01]  /*0d10*/  ISETP.GT.U32.AND P1, PT, R12, R23, PT ;  /* 0x000000170c00720c */ /* 0x000fe20003f24070 */
[----:B------:R-:W-:Y:S02]  /*0d20*/  @!P6 VIADD R11, R11, 0x1 ;  /* 0x000000010b0be836 */ /* 0x000fe40000000000 */
[----:B------:R-:W-:Y:S02]  /*0d30*/  IMAD R25, R18, UR9, RZ ;  /* 0x0000000912197c24 */ /* 0x000fe4000f8e02ff */
[----:B------:R-:W-:Y:S01]  /*0d40*/  IMAD.MOV.U32 R24, RZ, RZ, R19 ;  /* 0x000000ffff187224 */ /* 0x000fe200078e0013 */
[----:B------:R-:W-:Y:S01]  /*0d50*/  LOP3.LUT R19, RZ, R15, RZ, 0x33, !PT ;  /* 0x0000000fff137212 */ /* 0x000fe200078e33ff */
[----:B------:R-:W-:Y:S01]  /*0d60*/  @P5 VIADD R11, R11, 0x1 ;  /* 0x000000010b0b5836 */ /* 0x000fe20000000000 */
[----:B------:R-:W-:Y:S01]  /*0d70*/  IABS R27, R25 ;  /* 0x00000019001b7213 */ /* 0x000fe20000000000 */
[--C-:B------:R-:W-:Y:S01]  /*0d80*/  @!P0 IMAD.IADD R21, R21, 0x1, -R14.reuse ;  /* 0x0000000115158824 */ /* 0x100fe200078e0a0e */
[----:B------:R-:W-:Y:S01]  /*0d90*/  ISETP.NE.AND P5, PT, R15, RZ, PT ;  /* 0x000000ff0f00720c */ /* 0x000fe20003fa5270 */
[----:B------:R-:W-:Y:S01]  /*0da0*/  @!P4 IMAD.MOV R11, RZ, RZ, -R11 ;  /* 0x000000ffff0bc224 */ /* 0x000fe200078e0a0b */
[----:B------:R-:W-:Y:S01]  /*0db0*/  @!P0 IADD3 R17, PT, PT, R17, 0x1, RZ ;  /* 0x0000000111118810 */ /* 0x000fe20007ffe0ff */
[----:B------:R-:W-:Y:S01]  /*0dc0*/  @!P1 IMAD.IADD R23, R23, 0x1, -R14 ;  /* 0x0000000117179824 */ /* 0x000fe200078e0a0e */
[----:B------:R-:W-:Y:S01]  /*0dd0*/  ISETP.GE.U32.AND P6, PT, R21, R12, PT ;  /* 0x0000000c1500720c */ /* 0x000fe20003fc6070 */
[----:B------:R-:W-:Y:S01]  /*0de0*/  @!P1 VIADD R16, R16, 0x1 ;  /* 0x0000000110109836 */ /* 0x000fe20000000000 */
[----:B------:R-:W-:Y:S01]  /*0df0*/  SEL R21, R19, R20, !P5 ;  /* 0x0000001413157207 */ /* 0x000fe20006800000 */
[----:B------:R-:W-:Y:S01]  /*0e00*/  IMAD.HI.U32 R20, R10, R27, RZ ;  /* 0x0000001b0a147227 */ /* 0x000fe200078e00ff */
[----:B------:R-:W-:-:S02]  /*0e10*/  ISETP.GE.U32.AND P0, PT, R23, R12, PT ;  /* 0x0000000c1700720c */ /* 0x000fc40003f06070 */
[----:B------:R-:W-:Y:S01]  /*0e20*/  @!P2 IADD3 R24, PT, PT, -R24, RZ, RZ ;  /* 0x000000ff1818a210 */ /* 0x000fe20007ffe1ff */
[----:B------:R-:W-:Y:S01]  /*0e30*/  IMAD.MOV R23, RZ, RZ, -R20 ;  /* 0x000000ffff177224 */ /* 0x000fe200078e0a14 */
[----:B------:R-:W-:Y:S02]  /*0e40*/  IADD3 R28, PT, PT, R2, UR9, R25 ;  /* 0x00000009021c7c10 */ /* 0x000fe4000fffe019 */
[----:B------:R-:W-:Y:S01]  /*0e50*/  ISETP.GE.AND P2, PT, R26, RZ, PT ;  /* 0x000000ff1a00720c */ /* 0x000fe20003f46270 */
[----:B------:R-:W-:Y:S01]  /*0e60*/  IMAD R23, R14, R23, R27 ;  /* 0x000000170e177224 */ /* 0x000fe200078e021b */
[----:B------:R-:W-:Y:S01]  /*0e70*/  LEA R26, R0, UR4, 0x2 ;  /* 0x00000004001a7c11 */ /* 0x000fe2000f8e10ff */
[----:B------:R-:W-:Y:S01]  /*0e80*/  @P6 VIADD R17, R17, 0x1 ;  /* 0x0000000111116836 */ /* 0x000fe20000000000 */
[----:B------:R-:W-:Y:S02]  /*0e90*/  LOP3.LUT R27, R25, R15, RZ, 0x3c, !PT ;  /* 0x0000000f191b7212 */ /* 0x000fe400078e3cff */
[----:B------:R-:W-:Y:S01]  /*0ea0*/  ISETP.GT.U32.AND P6, PT, R12, R23, PT ;  /* 0x000000170c00720c */ /* 0x000fe20003fc4070 */
[----:B------:R0:W-:Y:S01]  /*0eb0*/  STS [R26], R21 ;  /* 0x000000151a007388 */ /* 0x0001e20000000800 */
[----:B------:R-:W-:Y:S01]  /*0ec0*/  @P0 IADD3 R16, PT, PT, R16, 0x1, RZ ;  /* 0x0000000110100810 */ /* 0x000fe20007ffe0ff */
[----:B------:R-:W-:Y:S01]  /*0ed0*/  @!P3 IMAD.MOV R17, RZ, RZ, -R17 ;  /* 0x000000ffff11b224 */ /* 0x000fe200078e0a11 */
[----:B------:R-:W-:-:S02]  /*0ee0*/  ISETP.GE.AND P1, PT, R27, RZ, PT ;  /* 0x000000ff1b00720c */ /* 0x000fc40003f26270 */
[C---:B------:R-:W-:Y:S01]  /*0ef0*/  SEL R22, R19.reuse, R22, !P5 ;  /* 0x0000001613167207 */ /* 0x040fe20006800000 */
[----:B------:R-:W-:Y:S01]  /*0f00*/  @!P2 IMAD.MOV R16, RZ, RZ, -R16 ;  /* 0x000000ffff10a224 */ /* 0x000fe200078e0a10 */
[C---:B------:R-:W-:Y:S02]  /*0f10*/  SEL R11, R19.reuse, R11, !P5 ;  /* 0x0000000b130b7207 */ /* 0x040fe40006800000 */
[----:B------:R-:W-:Y:S01]  /*0f20*/  SEL R17, R19, R17, !P5 ;  /* 0x0000001113117207 */ /* 0x000fe20006800000 */
[----:B0-----:R-:W-:Y:S02]  /*0f30*/  IMAD R21, R0, 0x4, R13 ;  /* 0x0000000400157824 */ /* 0x001fe400078e020d */
[----:B------:R-:W-:Y:S02]  /*0f40*/  @!P6 IMAD.IADD R23, R23, 0x1, -R14 ;  /* 0x000000011717e824 */ /* 0x000fe400078e0a0e */
[----:B------:R-:W-:Y:S01]  /*0f50*/  @!P6 VIADD R20, R20, 0x1 ;  /* 0x000000011414e836 */ /* 0x000fe20000000000 */
[----:B------:R0:W-:Y:S01]  /*0f60*/  STS [R21], R22 ;  /* 0x0000001615007388 */ /* 0x0001e20000000800 */
[----:B------:R-:W-:Y:S01]  /*0f70*/  IMAD R26, R3, 0x4, R26 ;  /* 0x00000004031a7824 */ /* 0x000fe200078e021a */
[----:B------:R-:W-:-:S02]  /*0f80*/  ISETP.GE.U32.AND P0, PT, R23, R12, PT ;  /* 0x0000000c1700720c */ /* 0x000fc40003f06070 */
[----:B------:R-:W-:Y:S02]  /*0f90*/  IABS R23, R28 ;  /* 0x0000001c00177213 */ /* 0x000fe40000000000 */
[----:B------:R-:W-:-:S03]  /*0fa0*/  LOP3.LUT R28, R28, R15, RZ, 0x3c, !PT ;  /* 0x0000000f1c1c7212 */ /* 0x000fc600078e3cff */
[----:B------:R-:W-:-:S04]  /*0fb0*/  IMAD.HI.U32 R0, R10, R23, RZ ;  /* 0x000000170a007227 */ /* 0x000fc800078e00ff */
[----:B------:R-:W-:Y:S02]  /*0fc0*/  IMAD.MOV R25, RZ, RZ, -R0 ;  /* 0x000000ffff197224 */ /* 0x000fe400078e0a00 */
[----:B------:R-:W-:Y:S01]  /*0fd0*/  @P0 IADD3 R20, PT, PT, R20, 0x1, RZ ;  /* 0x0000000114140810 */ /* 0x000fe20007ffe0ff */
[----:B0-----:R-:W-:Y:S02]  /*0fe0*/  IMAD R22, R3, 0x4, R26 ;  /* 0x0000000403167824 */ /* 0x001fe400078e021a */
[----:B------:R-:W-:Y:S01]  /*0ff0*/  IMAD R23, R14, R25, R23 ;  /* 0x000000190e177224 */ /* 0x000fe200078e0217 */
[----:B------:R-:W-:-:S04]  /*1000*/  @!P1 IADD3 R20, PT, PT, -R20, RZ, RZ ;  /* 0x000000ff14149210 */ /* 0x000fc80007ffe1ff */
[----:B------:R-:W-:Y:S02]  /*1010*/  ISETP.GT.U32.AND P6, PT, R12, R23, PT ;  /* 0x000000170c00720c */ /* 0x000fe40003fc4070 */
[----:B------:R-:W-:-:S11]  /*1020*/  SEL R20, R19, R20, !P5 ;  /* 0x0000001413147207 */ /* 0x000fd60006800000 */
[----:B------:R-:W-:Y:S02]  /*1030*/  @!P6 IMAD.IADD R23, R23, 0x1, -R14 ;  /* 0x000000011717e824 */ /* 0x000fe400078e0a0e */
[----:B------:R-:W-:Y:S01]  /*1040*/  @!P6 VIADD R0, R0, 0x1 ;  /* 0x000000010000e836 */ /* 0x000fe20000000000 */
[----:B------:R-:W-:Y:S01]  /*1050*/  ISETP.GE.AND P6, PT, R28, RZ, PT ;  /* 0x000000ff1c00720c */ /* 0x000fe20003fc6270 */
[----:B------:R-:W-:Y:S01]  /*1060*/  IMAD R14, R3, 0x4, R21 ;  /* 0x00000004030e7824 */ /* 0x000fe200078e0215 */
[----:B------:R-:W-:Y:S02]  /*1070*/  ISETP.GE.U32.AND P0, PT, R23, R12, PT ;  /* 0x0000000c1700720c */ /* 0x000fe40003f06070 */
[----:B------:R-:W-:Y:S02]  /*1080*/  SEL R23, R19, R24, !P5 ;  /* 0x0000001813177207 */ /* 0x000fe40006800000 */
[----:B------:R-:W-:Y:S02]  /*1090*/  LEA R24, R3, R14, 0x2 ;  /* 0x0000000e03187211 */ /* 0x000fe400078e10ff */
[----:B------:R-:W-:Y:S01]  /*10a0*/  SEL R21, R19, R16, !P5 ;  /* 0x0000001013157207 */ /* 0x000fe20006800000 */
[----:B------:R0:W-:Y:S04]  /*10b0*/  STS [R26], R23 ;  /* 0x000000171a007388 */ /* 0x0001e80000000800 */
[----:B------:R1:W-:Y:S02]  /*10c0*/  STS [R14], R11 ;  /* 0x0000000b0e007388 */ /* 0x0003e40000000800 */
[----:B------:R-:W-:-:S02]  /*10d0*/  @P0 VIADD R0, R0, 0x1 ;  /* 0x0000000100000836 */ /* 0x000fc40000000000 */
[----:B------:R1:W-:Y:S02]  /*10e0*/  STS [R22], R17 ;  /* 0x0000001116007388 */ /* 0x0003e40000000800 */
[----:B------:R-:W-:Y:S02]  /*10f0*/  @!P6 IMAD.MOV R0, RZ, RZ, -R0 ;  /* 0x000000ffff00e224 */ /* 0x000fe400078e0a00 */
[----:B0-----:R-:W-:Y:S01]  /*1100*/  IMAD R23, R3, 0x4, R24 ;  /* 0x0000000403177824 */ /* 0x001fe200078e0218 */
[----:B------:R1:W-:Y:S02]  /*1110*/  STS [R24], R21 ;  /* 0x0000001518007388 */ /* 0x0003e40000000800 */
[----:B------:R-:W-:Y:S01]  /*1120*/  SEL R16, R19, R0, !P5 ;  /* 0x0000000013107207 */ /* 0x000fe20006800000 */
[C---:B------:R-:W-:Y:S02]  /*1130*/  IMAD R19, R3.reuse, 0x4, R22 ;  /* 0x0000000403137824 */ /* 0x040fe400078e0216 */
[----:B------:R-:W-:-:S03]  /*1140*/  IMAD.IADD R0, R3, 0x1, R18 ;  /* 0x0000000103007824 */ /* 0x000fc600078e0212 */
[----:B------:R1:W-:Y:S02]  /*1150*/  STS [R19], R20 ;  /* 0x0000001413007388 */ /* 0x0003e40000000800 */
[----:B------:R-:W-:Y:S02]  /*1160*/  ISETP.GE.AND P0, PT, R0, R15, PT ;  /* 0x0000000f0000720c */ /* 0x000fe40003f06270 */
[----:B------:R1:W-:Y:S11]  /*1170*/  STS [R23], R16 ;  /* 0x0000001017007388 */ /* 0x0003f60000000800 */
[----:B-1----:R-:W-:Y:S05]  /*1180*/  @!P0 BRA `(.L_x_313) ;  /* 0xfffffff400ac8947 */ /* 0x002fea000383ffff */
.L_x_309:
[----:B------:R-:W-:Y:S05]  /*1190*/  BSYNC.RECONVERGENT B0 ;  /* 0x0000000000007941 */ /* 0x000fea0003800200 */
.L_x_308:
[----:B0-----:R-:W0:Y:S01]  /*11a0*/  LDC.64 R10, c[0x0][0x3a0] ;  /* 0x0000e800ff0a7b82 */ /* 0x001e220000000a00 */
[----:B------:R-:W-:Y:S01]  /*11b0*/  LEA R2, R15, R13, 0x2 ;  /* 0x0000000d0f027211 */ /* 0x000fe200078e10ff */
[----:B------:R-:W1:Y:S01]  /*11c0*/  LDCU UR7, c[0x0][0x3a0] ;  /* 0x00007400ff0777ac */ /* 0x000e620008000800 */
[----:B------:R-:W-:Y:S01]  /*11d0*/  BSSY.RECONVERGENT B1, `(.L_x_314) ;  /* 0x0000162000017945 */ /* 0x000fe20003800200 */
[----:B------:R-:W2:Y:S01]  /*11e0*/  LDCU UR5, c[0x0][0x398] ;  /* 0x00007300ff0577ac */ /* 0x000ea20008000800 */
[----:B------:R-:W3:Y:S01]  /*11f0*/  LDCU UR6, c[0x0][0x398] ;  /* 0x00007300ff0677ac */ /* 0x000ee20008000800 */
[----:B0-----:R-:W-:Y:S01]  /*1200*/  ISETP.GE.AND P0, PT, R4, R10, PT ;  /* 0x0000000a0400720c */ /* 0x001fe20003f06270 */
[----:B------:R-:W-:-:S12]  /*1210*/  IMAD R0, R11, 0x8, R2 ;  /* 0x000000080b007824 */ /* 0x000fd800078e0202 */
[----:B-123--:R-:W-:Y:S05]  /*1220*/  @P0 BRA `(.L_x_315) ;  /* 0x0000001400700947 */ /* 0x00efea0003800000 */
[----:B------:R-:W0:Y:S01]  /*1230*/  I2F.U32.RP R14, R3 ;  /* 0x00000003000e7306 */ /* 0x000e220000209000 */
[C-C-:B------:R-:W-:Y:S01]  /*1240*/  IMAD.IADD R13, R3.reuse, 0x1, R4.reuse ;  /* 0x00000001030d7824 */ /* 0x140fe200078e0204 */
[----:B------:R-:W-:Y:S01]  /*1250*/  ISETP.NE.U32.AND P2, PT, R3, RZ, PT ;  /* 0x000000ff0300720c */ /* 0x000fe20003f45070 */
[----:B------:R-:W-:Y:S01]  /*1260*/  IMAD.MOV R15, RZ, RZ, -R3 ;  /* 0x000000ffff0f7224 */ /* 0x000fe200078e0a03 */
[----:B------:R-:W-:Y:S01]  /*1270*/  BSSY.RECONVERGENT B2, `(.L_x_316) ;  /* 0x000005f000027945 */ /* 0x000fe20003800200 */
[----:B------:R-:W-:Y:S01]  /*1280*/  IMAD.MOV.U32 R20, RZ, RZ, R4 ;  /* 0x000000ffff147224 */ /* 0x000fe200078e0004 */
[CC--:B------:R-:W-:Y:S02]  /*1290*/  ISETP.GE.U32.AND P0, PT, R13.reuse, R10.reuse, PT ;  /* 0x0000000a0d00720c */ /* 0x0c0fe40003f06070 */
[----:B------:R-:W-:Y:S01]  /*12a0*/  VIMNMX.U32 R12, PT, PT, R13, R10, !PT ;  /* 0x0000000a0d0c7248 */ /* 0x000fe20007fe0000 */
[----:B------:R-:W-:Y:S01]  /*12b0*/  HFMA2 R10, -RZ, RZ, 0, 0 ;  /* 0x00000000ff0a7431 */ /* 0x000fe200000001ff */
[----:B------:R-:W-:-:S04]  /*12c0*/  SEL R22, RZ, 0x1, P0 ;  /* 0x00000001ff167807 */ /* 0x000fc80000000000 */
[----:B------:R-:W-:Y:S01]  /*12d0*/  IADD3 R12, PT, PT, R12, -R13, -R22 ;  /* 0x8000000d0c0c7210 */ /* 0x000fe20007ffe816 */
[----:B0-----:R-:W0:Y:S02]  /*12e0*/  MUFU.RCP R14, R14 ;  /* 0x0000000e000e7308 */ /* 0x001e240000001000 */
[----:B0-----:R-:W-:-:S06]  /*12f0*/  VIADD R11, R14, 0xffffffe ;  /* 0x0ffffffe0e0b7836 */ /* 0x001fcc0000000000 */
[----:B------:R-:W0:Y:S02]  /*1300*/  F2I.FTZ.U32.TRUNC.NTZ R11, R11 ;  /* 0x0000000b000b7305 */ /* 0x000e24000021f000 */
[----:B0-----:R-:W-:-:S04]  /*1310*/  IMAD R15, R15, R11, RZ ;  /* 0x0000000b0f0f7224 */ /* 0x001fc800078e02ff */
        /* <DEDUP_REMOVED lines=11> */
[----:B------:R-:W-:-:S04]  /*13d0*/  LOP3.LUT R10, R22, 0x3, RZ, 0xc0, !PT ;  /* 0x00000003160a7812 */ /* 0x000fc800078ec0ff */
[----:B------:R-:W-:-:S13]  /*13e0*/  ISETP.NE.AND P0, PT, R10, 0x3, PT ;  /* 0x000000030a00780c */ /* 0x000fda0003f05270 */
[----:B------:R-:W-:Y:S05]  /*13f0*/  @!P0 BRA `(.L_x_317) ;  /* 0x0000000400188947 */ /* 0x000fea0003800000 */
[----:B------:R-:W0:Y:S01]  /*1400*/  LDC R11, c[0x0][0x3a0] ;  /* 0x0000e800ff0b7b82 */ /* 0x000e220000000800 */
[----:B------:R-:W-:Y:S02]  /*1410*/  IMAD.MOV.U32 R21, RZ, RZ, RZ ;  /* 0x000000ffff157224 */ /* 0x000fe400078e00ff */
[----:B------:R-:W-:-:S07]  /*1420*/  IMAD.MOV.U32 R20, RZ, RZ, R4 ;  /* 0x000000ffff147224 */ /* 0x000fce00078e0004 */
.L_x_320:
[-C--:B0-----:R-:W-:Y:S01]  /*1430*/  IABS R10, R11.reuse ;  /* 0x0000000b000a7213 */ /* 0x081fe20000000000 */
[----:B------:R-:W-:Y:S01]  /*1440*/  IMAD R14, R20, UR5, RZ ;  /* 0x00000005140e7c24 */ /* 0x000fe2000f8e02ff */
[----:B------:R-:W-:Y:S02]  /*1450*/  BSSY.RECONVERGENT B3, `(.L_x_318) ;  /* 0x0000038000037945 */ /* 0x000fe40003800200 */
[----:B------:R-:W0:Y:S02]  /*1460*/  I2F.RP R15, R10 ;  /* 0x0000000a000f7306 */ /* 0x000e240000209400 */
[----:B------:R-:W-:Y:S02]  /*1470*/  IADD3 R16, PT, PT, R11, UR5, R14 ;  /* 0x000000050b107c10 */ /* 0x000fe4000fffe00e */
[----:B------:R-:W-:Y:S02]  /*1480*/  IABS R19, R14 ;  /* 0x0000000e00137213 */ /* 0x000fe40000000000 */
[----:B------:R-:W-:Y:S01]  /*1490*/  LOP3.LUT R14, R14, R11, RZ, 0x3c, !PT ;  /* 0x0000000b0e0e7212 */ /* 0x000fe200078e3cff */
[----:B------:R-:W-:-:S03]  /*14a0*/  VIADD R16, R16, 0xffffffff ;  /* 0xffffffff10107836 */ /* 0x000fc60000000000 */
[----:B------:R-:W-:Y:S02]  /*14b0*/  ISETP.GE.AND P5, PT, R14, RZ, PT ;  /* 0x000000ff0e00720c */ /* 0x000fe40003fa6270 */
[----:B------:R-:W-:Y:S02]  /*14c0*/  IABS R18, R16 ;  /* 0x0000001000127213 */ /* 0x000fe40000000000 */
[----:B------:R-:W-:Y:S01]  /*14d0*/  LOP3.LUT R16, R16, R11, RZ, 0x3c, !PT ;  /* 0x0000000b10107212 */ /* 0x000fe200078e3cff */
[----:B0-----:R-:W0:Y:S03]  /*14e0*/  MUFU.RCP R15, R15 ;  /* 0x0000000f000f7308 */ /* 0x001e260000001000 */
[----:B------:R-:W-:Y:S01]  /*14f0*/  ISETP.GE.AND P3, PT, R16, RZ, PT ;  /* 0x000000ff1000720c */ /* 0x000fe20003f66270 */
[----:B0-----:R-:W-:-:S04]  /*1500*/  VIADD R12, R15, 0xffffffe ;  /* 0x0ffffffe0f0c7836 */ /* 0x001fc80000000000 */
[----:B------:R0:W1:Y:S02]  /*1510*/  F2I.FTZ.U32.TRUNC.NTZ R13, R12 ;  /* 0x0000000c000d7305 */ /* 0x000064000021f000 */
[----:B0-----:R-:W-:Y:S01]  /*1520*/  IMAD.MOV.U32 R12, RZ, RZ, RZ ;  /* 0x000000ffff0c7224 */ /* 0x001fe200078e00ff */
[----:B-1----:R-:W-:-:S05]  /*1530*/  IADD3 R17, PT, PT, RZ, -R13, RZ ;  /* 0x8000000dff117210 */ /* 0x002fca0007ffe0ff */
[----:B------:R-:W-:-:S04]  /*1540*/  IMAD R17, R17, R10, RZ ;  /* 0x0000000a11117224 */ /* 0x000fc800078e02ff */
[----:B------:R-:W-:-:S04]  /*1550*/  IMAD.HI.U32 R13, R13, R17, R12 ;  /* 0x000000110d0d7227 */ /* 0x000fc800078e000c */
[----:B------:R-:W-:Y:S02]  /*1560*/  IMAD.MOV.U32 R17, RZ, RZ, R18 ;  /* 0x000000ffff117224 */ /* 0x000fe400078e0012 */
[----:B------:R-:W-:Y:S02]  /*1570*/  IMAD.MOV.U32 R18, RZ, RZ, R19 ;  /* 0x000000ffff127224 */ /* 0x000fe400078e0013 */
        /* <DEDUP_REMOVED lines=14> */
[----:B------:R-:W-:-:S09]  /*1660*/  LOP3.LUT R13, RZ, R11, RZ, 0x33, !PT ;  /* 0x0000000bff0d7212 */ /* 0x000fd200078e33ff */
[----:B------:R-:W-:Y:S01]  /*1670*/  @P0 VIADD R12, R12, 0x1 ;  /* 0x000000010c0c0836 */ /* 0x000fe20000000000 */
[----:B------:R-:W-:Y:S01]  /*1680*/  ISETP.NE.AND P0, PT, R11, RZ, PT ;  /* 0x000000ff0b00720c */ /* 0x000fe20003f05270 */
[----:B------:R-:W-:Y:S02]  /*1690*/  @P1 VIADD R15, R15, 0x1 ;  /* 0x000000010f0f1836 */ /* 0x000fe40000000000 */
[----:B------:R-:W-:Y:S02]  /*16a0*/  @!P3 IMAD.MOV R12, RZ, RZ, -R12 ;  /* 0x000000ffff0cb224 */ /* 0x000fe400078e0a0c */
[----:B------:R-:W-:-:S03]  /*16b0*/  @!P5 IMAD.MOV R15, RZ, RZ, -R15 ;  /* 0x000000ffff0fd224 */ /* 0x000fc600078e0a0f */
[C---:B------:R-:W-:Y:S02]  /*16c0*/  SEL R12, R13.reuse, R12, !P0 ;  /* 0x0000000c0d0c7207 */ /* 0x040fe40004000000 */
[----:B------:R-:W-:-:S04]  /*16d0*/  SEL R13, R13, R15, !P0 ;  /* 0x0000000f0d0d7207 */ /* 0x000fc80004000000 */
[----:B------:R-:W-:-:S06]  /*16e0*/  IADD3 R13, PT, PT, R12, -R13, RZ ;  /* 0x8000000d0c0d7210 */ /* 0x000fcc0007ffe0ff */
[----:B------:R-:W0:Y:S08]  /*16f0*/  I2F.F64 R12, R13 ;  /* 0x0000000d000c7312 */ /* 0x000e300000201c00 */
[----:B0-----:R-:W0:Y:S01]  /*1700*/  MUFU.RCP64H R19, R13 ;  /* 0x0000000d00137308 */ /* 0x001e220000001800 */
[----:B------:R-:W-:-:S05]  /*1710*/  VIADD R18, R13, 0x300402 ;  /* 0x003004020d127836 */ /* 0x000fca0000000000 */
[----:B------:R-:W-:Y:S01]  /*1720*/  FSETP.GEU.AND P0, PT, |R18|, 5.8789094863358348022e-39, PT ;  /* 0x004004021200780b */ /* 0x000fe20003f0e200 */
[----:B0-----:R-:W-:-:S08]  /*1730*/  DFMA R16, -R12, R18, 1 ;  /* 0x3ff000000c10742b */ /* 0x001fd00000000112 */
[----:B------:R-:W-:-:S08]  /*1740*/  DFMA R16, R16, R16, R16 ;  /* 0x000000101010722b */ /* 0x000fd00000000010 */
[----:B------:R-:W-:-:S08]  /*1750*/  DFMA R16, R18, R16, R18 ;  /* 0x000000101210722b */ /* 0x000fd00000000012 */
[----:B------:R-:W-:-:S08]  /*1760*/  DFMA R14, -R12, R16, 1 ;  /* 0x3ff000000c0e742b */ /* 0x000fd00000000110 */
[----:B------:R-:W-:Y:S01]  /*1770*/  DFMA R18, R16, R14, R16 ;  /* 0x0000000e1012722b */ /* 0x000fe20000000010 */
[----:B------:R-:W-:Y:S10]  /*1780*/  @P0 BRA `(.L_x_319) ;  /* 0x0000000000100947 */ /* 0x000ff40003800000 */
[----:B------:R-:W-:Y:S02]  /*1790*/  LOP3.LUT R16, R13, 0x7fffffff, RZ, 0xc0, !PT ;  /* 0x7fffffff0d107812 */ /* 0x000fe400078ec0ff */
[----:B------:R-:W-:-:S03]  /*17a0*/  MOV R10, 0x17d0 ;  /* 0x000017d0000a7802 */ /* 0x000fc60000000f00 */
[----:B------:R-:W-:-:S07]  /*17b0*/  VIADD R16, R16, 0xfff00000 ;  /* 0xfff0000010107836 */ /* 0x000fce0000000000 */
[----:B------:R-:W-:Y:S05]  /*17c0*/  CALL.REL.NOINC `($__internal_10_$__cuda_sm20_dblrcp_rn_slowpath_v3) ;  /* 0x0000003800547944 */ /* 0x000fea0003c00000 */
.L_x_319:
[----:B------:R-:W-:Y:S05]  /*17d0*/  BSYNC.RECONVERGENT B3 ;  /* 0x0000000000037941 */ /* 0x000fea0003800200 */
.L_x_318:
[----:B------:R-:W-:Y:S01]  /*17e0*/  IMAD R13, R20, 0x8, R0 ;  /* 0x00000008140d7824 */ /* 0x000fe200078e0200 */
[----:B------:R-:W-:Y:S01]  /*17f0*/  IADD3 R21, PT, PT, R21, 0x1, RZ ;  /* 0x0000000115157810 */ /* 0x000fe20007ffe0ff */
[----:B------:R-:W-:Y:S02]  /*1800*/  VIADD R10, R22, 0x1 ;  /* 0x00000001160a7836 */ /* 0x000fe40000000000 */
[----:B------:R-:W-:Y:S01]  /*1810*/  IMAD.IADD R20, R3, 0x1, R20 ;  /* 0x0000000103147824 */ /* 0x000fe200078e0214 */
[----:B------:R1:W-:Y:S02]  /*1820*/  STS.64 [R13], R18 ;  /* 0x000000120d007388 */ /* 0x0003e40000000a00 */
[----:B------:R-:W-:-:S04]  /*1830*/  LOP3.LUT R10, R10, 0x3, RZ, 0xc0, !PT ;  /* 0x000000030a0a7812 */ /* 0x000fc800078ec0ff */
[----:B------:R-:W-:-:S13]  /*1840*/  ISETP.NE.AND P0, PT, R21, R10, PT ;  /* 0x0000000a1500720c */ /* 0x000fda0003f05270 */
[----:B-1----:R-:W-:Y:S05]  /*1850*/  @P0 BRA `(.L_x_320) ;  /* 0xfffffff800f40947 */ /* 0x002fea000383ffff */
.L_x_317:
[----:B------:R-:W-:Y:S05]  /*1860*/  BSYNC.RECONVERGENT B2 ;  /* 0x0000000000027941 */ /* 0x000fea0003800200 */
.L_x_316:
[----:B------:R-:W0:Y:S01]  /*1870*/  LDC R11, c[0x0][0x3a0] ;  /* 0x0000e800ff0b7b82 */ /* 0x000e220000000800 */
[----:B------:R-:W-:-:S07]  /*1880*/  ISETP.GE.U32.AND P0, PT, R22, 0x3, PT ;  /* 0x000000031600780c */ /* 0x000fce0003f06070 */
[----:B------:R-:W1:Y:S06]  /*1890*/  LDC R21, c[0x0][0x398] ;  /* 0x0000e600ff157b82 */ /* 0x000e6c0000000800 */
[----:B------:R-:W-:Y:S05]  /*18a0*/  @!P0 BRA `(.L_x_315) ;  /* 0x0000000c00d08947 */ /* 0x000fea0003800000 */
.L_x_329:
[----:B0-----:R-:W-:Y:S01]  /*18b0*/  IABS R10, R11 ;  /* 0x0000000b000a7213 */ /* 0x001fe20000000000 */
[----:B------:R-:W-:Y:S01]  /*18c0*/  IMAD R15, R20, UR6, RZ ;  /* 0x00000006140f7c24 */ /* 0x000fe2000f8e02ff */
[----:B------:R-:W-:Y:S01]  /*18d0*/  BSSY.RECONVERGENT B2, `(.L_x_321) ;  /* 0x000003a000027945 */ /* 0x000fe20003800200 */
[----:B------:R-:W-:Y:S01]  /*18e0*/  VIADD R22, R11, 0xffffffff ;  /* 0xffffffff0b167836 */ /* 0x000fe20000000000 */
[----:B------:R-:W0:Y:S01]  /*18f0*/  I2F.RP R16, R10 ;  /* 0x0000000a00107306 */ /* 0x000e220000209400 */
[----:B------:R-:W-:Y:S01]  /*1900*/  IMAD.IADD R24, R3, 0x1, R20 ;  /* 0x0000000103187824 */ /* 0x000fe200078e0214 */
[----:B------:R-:W-:Y:S02]  /*1910*/  IABS R19, R15 ;  /* 0x0000000f00137213 */ /* 0x000fe40000000000 */
[----:B------:R-:W-:Y:S02]  /*1920*/  IADD3 R14, PT, PT, R22, UR6, R15 ;  /* 0x00000006160e7c10 */ /* 0x000fe4000fffe00f */
[----:B------:R-:W-:-:S02]  /*1930*/  LOP3.LUT R15, R15, R11, RZ, 0x3c, !PT ;  /* 0x0000000b0f0f7212 */ /* 0x000fc400078e3cff */
[----:B------:R-:W-:Y:S02]  /*1940*/  IABS R18, R14 ;  /* 0x0000000e00127213 */ /* 0x000fe40000000000 */
[-C--:B------:R-:W-:Y:S02]  /*1950*/  LOP3.LUT R14, R14, R11.reuse, RZ, 0x3c, !PT ;  /* 0x0000000b0e0e7212 */ /* 0x080fe400078e3cff */
[----:B------:R-:W-:Y:S02]  /*1960*/  ISETP.GE.AND P5, PT, R15, RZ, PT ;  /* 0x000000ff0f00720c */ /* 0x000fe40003fa6270 */
[----:B------:R-:W-:Y:S01]  /*1970*/  ISETP.GE.AND P3, PT, R14, RZ, PT ;  /* 0x000000ff0e00720c */ /* 0x000fe20003f66270 */
[----:B0-----:R-:W0:Y:S01]  /*1980*/  MUFU.RCP R16, R16 ;  /* 0x0000001000107308 */ /* 0x001e220000001000 */
[----:B------:R-:W-:Y:S01]  /*1990*/  LOP3.LUT R15, RZ, R11, RZ, 0x33, !PT ;  /* 0x0000000bff0f7212 */ /* 0x000fe200078e33ff */
[----:B0-----:R-:W-:-:S06]  /*19a0*/  VIADD R12, R16, 0xffffffe ;  /* 0x0ffffffe100c7836 */ /* 0x001fcc0000000000 */
[----:B------:R0:W2:Y:S02]  /*19b0*/  F2I.FTZ.U32.TRUNC.NTZ R13, R12 ;  /* 0x0000000c000d7305 */ /* 0x0000a4000021f000 */
[----:B0-----:R-:W-:Y:S01]  /*19c0*/  MOV R12, RZ ;  /* 0x000000ff000c7202 */ /* 0x001fe20000000f00 */
[----:B--2---:R-:W-:-:S04]  /*19d0*/  IMAD.MOV R17, RZ, RZ, -R13 ;  /* 0x000000ffff117224 */ /* 0x004fc800078e0a0d */
[----:B------:R-:W-:-:S04]  /*19e0*/  IMAD R17, R17, R10, RZ ;  /* 0x0000000a11117224 */ /* 0x000fc800078e02ff */
[----:B------:R-:W-:-:S04]  /*19f0*/  IMAD.HI.U32 R16, R13, R17, R12 ;  /* 0x000000110d107227 */ /* 0x000fc800078e000c */
[----:B------:R-:W-:-:S04]  /*1a00*/  IMAD.MOV.U32 R13, RZ, RZ, R18 ;  /* 0x000000ffff0d7224 */ /* 0x000fc800078e0012 */
        /* <DEDUP_REMOVED lines=13> */
[----:B------:R-:W-:-:S11]  /*1ae0*/  ISETP.GE.U32.AND P1, PT, R17, R10, PT ;  /* 0x0000000a1100720c */ /* 0x000fd60003f26070 */
[----:B------:R-:W-:Y:S01]  /*1af0*/  @P0 VIADD R12, R12, 0x1 ;  /* 0x000000010c0c0836 */ /* 0x000fe20000000000 */
[----:B------:R-:W-:Y:S01]  /*1b00*/  ISETP.NE.AND P0, PT, R11, RZ, PT ;  /* 0x000000ff0b00720c */ /* 0x000fe20003f05270 */
[----:B------:R-:W-:-:S03]  /*1b10*/  @P1 VIADD R16, R16, 0x1 ;  /* 0x0000000110101836 */ /* 0x000fc60000000000 */
[----:B------:R-:W-:Y:S01]  /*1b20*/  @!P3 IADD3 R12, PT, PT, -R12, RZ, RZ ;  /* 0x000000ff0c0cb210 */ /* 0x000fe20007ffe1ff */
[----:B------:R-:W-:-:S03]  /*1b30*/  @!P5 IMAD.MOV R16, RZ, RZ, -R16 ;  /* 0x000000ffff10d224 */ /* 0x000fc600078e0a10 */
[C---:B------:R-:W-:Y:S02]  /*1b40*/  SEL R13, R15.reuse, R12, !P0 ;  /* 0x0000000c0f0d7207 */ /* 0x040fe40004000000 */
[----:B------:R-:W-:-:S05]  /*1b50*/  SEL R16, R15, R16, !P0 ;  /* 0x000000100f107207 */ /* 0x000fca0004000000 */
[----:B------:R-:W-:-:S06]  /*1b60*/  IMAD.IADD R12, R13, 0x1, -R16 ;  /* 0x000000010d0c7824 */ /* 0x000fcc00078e0a10 */
        /* <DEDUP_REMOVED lines=11> */
[----:B------:R-:W-:Y:S02]  /*1c20*/  MOV R10, 0x1c50 ;  /* 0x00001c50000a7802 */ /* 0x000fe40000000f00 */
[----:B------:R-:W-:-:S07]  /*1c30*/  IADD3 R16, PT, PT, R16, -0x100000, RZ ;  /* 0xfff0000010107810 */ /* 0x000fce0007ffe0ff */
[----:B-1----:R-:W-:Y:S05]  /*1c40*/  CALL.REL.NOINC `($__internal_10_$__cuda_sm20_dblrcp_rn_slowpath_v3) ;  /* 0x0000003400347944 */ /* 0x002fea0003c00000 */
[----:B------:R-:W-:Y:S02]  /*1c50*/  IMAD.MOV.U32 R28, RZ, RZ, R18 ;  /* 0x000000ffff1c7224 */ /* 0x000fe400078e0012 */
[----:B------:R-:W-:-:S07]  /*1c60*/  IMAD.MOV.U32 R29, RZ, RZ, R19 ;  /* 0x000000ffff1d7224 */ /* 0x000fce00078e0013 */
.L_x_322:
[----:B------:R-:W-:Y:S05]  /*1c70*/  BSYNC.RECONVERGENT B2 ;  /* 0x0000000000027941 */ /* 0x000fea0003800200 */
.L_x_321:
[-C--:B------:R-:W-:Y:S01]  /*1c80*/  IABS R15, R11.reuse ;  /* 0x0000000b000f7213 */ /* 0x080fe20000000000 */
[----:B------:R-:W-:Y:S01]  /*1c90*/  IMAD R16, R24, UR6, RZ ;  /* 0x0000000618107c24 */ /* 0x000fe2000f8e02ff */
[----:B------:R-:W-:Y:S02]  /*1ca0*/  BSSY.RECONVERGENT B2, `(.L_x_323) ;  /* 0x0000037000027945 */ /* 0x000fe40003800200 */
[----:B------:R-:W0:Y:S02]  /*1cb0*/  I2F.RP R10, R15 ;  /* 0x0000000f000a7306 */ /* 0x000e240000209400 */
[----:B------:R-:W-:Y:S02]  /*1cc0*/  IADD3 R14, PT, PT, R22, UR6, R16 ;  /* 0x00000006160e7c10 */ /* 0x000fe4000fffe010 */
[----:B------:R-:W-:Y:S02]  /*1cd0*/  IABS R26, R16 ;  /* 0x00000010001a7213 */ /* 0x000fe40000000000 */
[----:B------:R-:W-:-:S04]  /*1ce0*/  LOP3.LUT R16, R16, R11, RZ, 0x3c, !PT ;  /* 0x0000000b10107212 */ /* 0x000fc800078e3cff */
[----:B------:R-:W-:Y:S01]  /*1cf0*/  ISETP.GE.AND P5, PT, R16, RZ, PT ;  /* 0x000000ff1000720c */ /* 0x000fe20003fa6270 */
[----:B0-----:R-:W0:Y:S02]  /*1d00*/  MUFU.RCP R10, R10 ;  /* 0x0000000a000a7308 */ /* 0x001e240000001000 */
[----:B0-----:R-:W-:-:S06]  /*1d10*/  VIADD R12, R10, 0xffffffe ;  /* 0x0ffffffe0a0c7836 */ /* 0x001fcc0000000000 */
[----:B------:R0:W2:Y:S02]  /*1d20*/  F2I.FTZ.U32.TRUNC.NTZ R13, R12 ;  /* 0x0000000c000d7305 */ /* 0x0000a4000021f000 */
[----:B0-----:R-:W-:Y:S01]  /*1d30*/  MOV R12, RZ ;  /* 0x000000ff000c7202 */ /* 0x001fe20000000f00 */
[----:B--2---:R-:W-:-:S04]  /*1d40*/  IMAD.MOV R18, RZ, RZ, -R13 ;  /* 0x000000ffff127224 */ /* 0x004fc800078e0a0d */
[----:B------:R-:W-:Y:S01]  /*1d50*/  IMAD R17, R18, R15, RZ ;  /* 0x0000000f12117224 */ /* 0x000fe200078e02ff */
[----:B------:R-:W-:Y:S02]  /*1d60*/  IABS R18, R14 ;  /* 0x0000000e00127213 */ /* 0x000fe40000000000 */
[----:B------:R-:W-:Y:S01]  /*1d70*/  LOP3.LUT R14, R14, R11, RZ, 0x3c, !PT ;  /* 0x0000000b0e0e7212 */ /* 0x000fe200078e3cff */
[----:B------:R-:W-:-:S03]  /*1d80*/  IMAD.HI.U32 R17, R13, R17, R12 ;  /* 0x000000110d117227 */ /* 0x000fc600078e000c */
[----:B------:R-:W-:-:S03]  /*1d90*/  ISETP.GE.AND P3, PT, R14, RZ, PT ;  /* 0x000000ff0e00720c */ /* 0x000fc60003f66270 */
        /* <DEDUP_REMOVED lines=8> */
[--C-:B------:R-:W-:Y:S01]  /*1e20*/  @!P2 IMAD.IADD R18, R18, 0x1, -R15.reuse ;  /* 0x000000011212a824 */ /* 0x100fe200078e0a0f */
[----:B------:R-:W-:Y:S01]  /*1e30*/  @!P2 IADD3 R12, PT, PT, R12, 0x1, RZ ;  /* 0x000000010c0ca810 */ /* 0x000fe20007ffe0ff */
[----:B------:R-:W-:Y:S02]  /*1e40*/  @!P4 IMAD.IADD R26, R26, 0x1, -R15 ;  /* 0x000000011a1ac824 */ /* 0x000fe400078e0a0f */
[----:B------:R-:W-:Y:S01]  /*1e50*/  @!P4 VIADD R10, R10, 0x1 ;  /* 0x000000010a0ac836 */ /* 0x000fe20000000000 */
[-C--:B------:R-:W-:Y:S02]  /*1e60*/  ISETP.GE.U32.AND P0, PT, R18, R15.reuse, PT ;  /* 0x0000000f1200720c */ /* 0x080fe40003f06070 */
[----:B------:R-:W-:Y:S01]  /*1e70*/  ISETP.GE.U32.AND P1, PT, R26, R15, PT ;  /* 0x0000000f1a00720c */ /* 0x000fe20003f26070 */
[----:B------:R-:W-:Y:S01]  /*1e80*/  IMAD R26, R20, 0x8, R0 ;  /* 0x00000008141a7824 */ /* 0x000fe200078e0200 */
[----:B------:R-:W-:-:S04]  /*1e90*/  LOP3.LUT R15, RZ, R11, RZ, 0x33, !PT ;  /* 0x0000000bff0f7212 */ /* 0x000fc800078e33ff */
[----:B------:R0:W-:Y:S05]  /*1ea0*/  STS.64 [R26], R28 ;  /* 0x0000001c1a007388 */ /* 0x0001ea0000000a00 */
[----:B------:R-:W-:Y:S01]  /*1eb0*/  @P0 VIADD R12, R12, 0x1 ;  /* 0x000000010c0c0836 */ /* 0x000fe20000000000 */
[----:B------:R-:W-:Y:S01]  /*1ec0*/  ISETP.NE.AND P0, PT, R11, RZ, PT ;  /* 0x000000ff0b00720c */ /* 0x000fe20003f05270 */
[----:B------:R-:W-:Y:S02]  /*1ed0*/  @P1 VIADD R10, R10, 0x1 ;  /* 0x000000010a0a1836 */ /* 0x000fe40000000000 */
[----:B------:R-:W-:-:S03]  /*1ee0*/  @!P3 IMAD.MOV R12, RZ, RZ, -R12 ;  /* 0x000000ffff0cb224 */ /* 0x000fc600078e0a0c */
[----:B------:R-:W-:Y:S02]  /*1ef0*/  @!P5 IADD3 R10, PT, PT, -R10, RZ, RZ ;  /* 0x000000ff0a0ad210 */ /* 0x000fe40007ffe1ff */
[C---:B------:R-:W-:Y:S02]  /*1f00*/  SEL R13, R15.reuse, R12, !P0 ;  /* 0x0000000c0f0d7207 */ /* 0x040fe40004000000 */
[----:B------:R-:W-:-:S05]  /*1f10*/  SEL R10, R15, R10, !P0 ;  /* 0x0000000a0f0a7207 */ /* 0x000fca0004000000 */
[----:B------:R-:W-:-:S04]  /*1f20*/  IMAD.IADD R10, R13, 0x1, -R10 ;  /* 0x000000010d0a7824 */ /* 0x000fc800078e0a0a */
[----:B------:R-:W2:Y:S08]  /*1f30*/  I2F.F64 R12, R10 ;  /* 0x0000000a000c7312 */ /* 0x000eb00000201c00 */
[----:B--2---:R-:W2:Y:S01]  /*1f40*/  MUFU.RCP64H R17, R13 ;  /* 0x0000000d00117308 */ /* 0x004ea20000001800 */
[----:B------:R-:W-:-:S05]  /*1f50*/  VIADD R16, R13, 0x300402 ;  /* 0x003004020d107836 */ /* 0x000fca0000000000 */
[----:B------:R-:W-:Y:S01]  /*1f60*/  FSETP.GEU.AND P0, PT, |R16|, 5.8789094863358348022e-39, PT ;  /* 0x004004021000780b */ /* 0x000fe20003f0e200 */
[----:B--2---:R-:W-:-:S08]  /*1f70*/  DFMA R14, -R12, R16, 1 ;  /* 0x3ff000000c0e742b */ /* 0x004fd00000000110 */
[----:B------:R-:W-:-:S08]  /*1f80*/  DFMA R14, R14, R14, R14 ;  /* 0x0000000e0e0e722b */ /* 0x000fd0000000000e */
[----:B------:R-:W-:-:S08]  /*1f90*/  DFMA R14, R16, R14, R16 ;  /* 0x0000000e100e722b */ /* 0x000fd00000000010 */
[----:B------:R-:W-:-:S08]  /*1fa0*/  DFMA R18, -R12, R14, 1 ;  /* 0x3ff000000c12742b */ /* 0x000fd0000000010e */
[----:B------:R-:W-:Y:S01]  /*1fb0*/  DFMA R18, R14, R18, R14 ;  /* 0x000000120e12722b */ /* 0x000fe2000000000e */
[----:B0-----:R-:W-:Y:S10]  /*1fc0*/  @P0 BRA `(.L_x_324) ;  /* 0x0000000000100947 */ /* 0x001ff40003800000 */
[----:B------:R-:W-:Y:S02]  /*1fd0*/  LOP3.LUT R16, R13, 0x7fffffff, RZ, 0xc0, !PT ;  /* 0x7fffffff0d107812 */ /* 0x000fe400078ec0ff */
[----:B------:R-:W-:Y:S02]  /*1fe0*/  MOV R10, 0x2010 ;  /* 0x00002010000a7802 */ /* 0x000fe40000000f00 */
[----:B------:R-:W-:-:S07]  /*1ff0*/  IADD3 R16, PT, PT, R16, -0x100000, RZ ;  /* 0xfff0000010107810 */ /* 0x000fce0007ffe0ff */
[----:B-1----:R-:W-:Y:S05]  /*2000*/  CALL.REL.NOINC `($__internal_10_$__cuda_sm20_dblrcp_rn_slowpath_v3) ;  /* 0x0000003000447944 */ /* 0x002fea0003c00000 */
.L_x_324:
[----:B------:R-:W-:Y:S05]  /*2010*/  BSYNC.RECONVERGENT B2 ;  /* 0x0000000000027941 */ /* 0x000fea0003800200 */
.L_x_323:
[----:B------:R-:W-:Y:S01]  /*2020*/  IABS R15, R11 ;  /* 0x0000000b000f7213 */ /* 0x000fe20000000000 */
[----:B------:R-:W-:Y:S01]  /*2030*/  BSSY.RECONVERGENT B2, `(.L_x_325) ;  /* 0x0000039000027945 */ /* 0x000fe20003800200 */
[C---:B------:R-:W-:Y:S02]  /*2040*/  IADD3 R24, PT, PT, R3.reuse, 0x1, R24 ;  /* 0x0000000103187810 */ /* 0x040fe40007ffe018 */
[----:B------:R-:W0:Y:S01]  /*2050*/  I2F.RP R10, R15 ;  /* 0x0000000f000a7306 */ /* 0x000e220000209400 */
[----:B------:R-:W-:Y:S02]  /*2060*/  LEA R26, R3, R26, 0x3 ;  /* 0x0000001a031a7211 */ /* 0x000fe400078e18ff */
[----:B-1----:R-:W-:-:S03]  /*2070*/  IMAD R16, R24, R21, R22 ;  /* 0x0000001518107224 */ /* 0x002fc600078e0216 */
[----:B------:R1:W-:Y:S02]  /*2080*/  STS.64 [R26], R18 ;  /* 0x000000121a007388 */ /* 0x0003e40000000a00 */
[----:B------:R-:W-:Y:S02]  /*2090*/  IABS R28, R16 ;  /* 0x00000010001c7213 */ /* 0x000fe40000000000 */
[----:B------:R-:W-:-:S04]  /*20a0*/  LOP3.LUT R16, R16, R11, RZ, 0x3c, !PT ;  /* 0x0000000b10107212 */ /* 0x000fc800078e3cff */
[----:B------:R-:W-:Y:S01]  /*20b0*/  ISETP.GE.AND P3, PT, R16, RZ, PT ;  /* 0x000000ff1000720c */ /* 0x000fe20003f66270 */
[----:B0-----:R-:W0:Y:S02]  /*20c0*/  MUFU.RCP R10, R10 ;  /* 0x0000000a000a7308 */ /* 0x001e240000001000 */
[----:B0-----:R-:W-:-:S06]  /*20d0*/  VIADD R12, R10, 0xffffffe ;  /* 0x0ffffffe0a0c7836 */ /* 0x001fcc0000000000 */
[----:B------:R0:W2:Y:S02]  /*20e0*/  F2I.FTZ.U32.TRUNC.NTZ R13, R12 ;  /* 0x0000000c000d7305 */ /* 0x0000a4000021f000 */
[----:B0-----:R-:W-:Y:S02]  /*20f0*/  IMAD.MOV.U32 R12, RZ, RZ, RZ ;  /* 0x000000ffff0c7224 */ /* 0x001fe400078e00ff */
[----:B--2---:R-:W-:-:S04]  /*2100*/  IMAD.MOV R14, RZ, RZ, -R13 ;  /* 0x000000ffff0e7224 */ /* 0x004fc800078e0a0d */
[----:B------:R-:W-:Y:S02]  /*2110*/  IMAD R17, R14, R15, RZ ;  /* 0x0000000f0e117224 */ /* 0x000fe400078e02ff */
[----:B------:R-:W-:Y:S02]  /*2120*/  IMAD R14, R24, R21, -R21 ;  /* 0x00000015180e7224 */ /* 0x000fe400078e0a15 */
[----:B------:R-:W-:-:S03]  /*2130*/  IMAD.HI.U32 R13, R13, R17, R12 ;  /* 0x000000110d0d7227 */ /* 0x000fc600078e000c */
[----:B------:R-:W-:Y:S02]  /*2140*/  IABS R17, R14 ;  /* 0x0000000e00117213 */ /* 0x000fe40000000000 */
[----:B------:R-:W-:Y:S01]  /*2150*/  LOP3.LUT R14, R14, R11, RZ, 0x3c, !PT ;  /* 0x0000000b0e0e7212 */ /* 0x000fe200078e3cff */
[----:B------:R-:W-:-:S03]  /*2160*/  IMAD.HI.U32 R12, R13, R28, RZ ;  /* 0x0000001c0d0c7227 */ /* 0x000fc600078e00ff */
[----:B------:R-:W-:Y:S01]  /*2170*/  ISETP.GE.AND P5, PT, R14, RZ, PT ;  /* 0x000000ff0e00720c */ /* 0x000fe20003fa6270 */
[----:B------:R-:W-:Y:S01]  /*2180*/  IMAD.HI.U32 R10, R13, R17, RZ ;  /* 0x000000110d0a7227 */ /* 0x000fe200078e00ff */
[----:B------:R-:W-:-:S03]  /*2190*/  IADD3 R13, PT, PT, -R12, RZ, RZ ;  /* 0x000000ff0c0d7210 */ /* 0x000fc60007ffe1ff */
        /* <DEDUP_REMOVED lines=10> */
[----:B------:R-:W-:Y:S02]  /*2240*/  ISETP.GE.U32.AND P1, PT, R13, R15, PT ;  /* 0x0000000f0d00720c */ /* 0x000fe40003f26070 */
[----:B------:R-:W-:-:S09]  /*2250*/  LOP3.LUT R15, RZ, R11, RZ, 0x33, !PT ;  /* 0x0000000bff0f7212 */ /* 0x000fd200078e33ff */
[----:B------:R-:W-:Y:S01]  /*2260*/  @P0 VIADD R12, R12, 0x1 ;  /* 0x000000010c0c0836 */ /* 0x000fe20000000000 */
[----:B------:R-:W-:Y:S01]  /*2270*/  ISETP.NE.AND P0, PT, R11, RZ, PT ;  /* 0x000000ff0b00720c */ /* 0x000fe20003f05270 */
[----:B------:R-:W-:-:S03]  /*2280*/  @P1 VIADD R10, R10, 0x1 ;  /* 0x000000010a0a1836 */ /* 0x000fc60000000000 */
[----:B------:R-:W-:Y:S01]  /*2290*/  @!P3 IADD3 R12, PT, PT, -R12, RZ, RZ ;  /* 0x000000ff0c0cb210 */ /* 0x000fe20007ffe1ff */
[----:B------:R-:W-:-:S03]  /*22a0*/  @!P5 IMAD.MOV R10, RZ, RZ, -R10 ;  /* 0x000000ffff0ad224 */ /* 0x000fc600078e0a0a */
[C---:B------:R-:W-:Y:S02]  /*22b0*/  SEL R13, R15.reuse, R12, !P0 ;  /* 0x0000000c0f0d7207 */ /* 0x040fe40004000000 */
[----:B------:R-:W-:-:S05]  /*22c0*/  SEL R10, R15, R10, !P0 ;  /* 0x0000000a0f0a7207 */ /* 0x000fca0004000000 */
[----:B------:R-:W-:-:S04]  /*22d0*/  IMAD.IADD R10, R13, 0x1, -R10 ;  /* 0x000000010d0a7824 */ /* 0x000fc800078e0a0a */
        /* <DEDUP_REMOVED lines=8> */
[----:B-1----:R-:W-:Y:S01]  /*2360*/  DFMA R18, R14, R28, R14 ;  /* 0x0000001c0e12722b */ /* 0x002fe2000000000e */
[----:B------:R-:W-:Y:S10]  /*2370*/  @P0 BRA `(.L_x_326) ;  /* 0x0000000000100947 */ /* 0x000ff40003800000 */
[----:B------:R-:W-:Y:S02]  /*2380*/  LOP3.LUT R16, R13, 0x7fffffff, RZ, 0xc0, !PT ;  /* 0x7fffffff0d107812 */ /* 0x000fe400078ec0ff */
[----:B------:R-:W-:-:S03]  /*2390*/  MOV R10, 0x23c0 ;  /* 0x000023c0000a7802 */ /* 0x000fc60000000f00 */
[----:B------:R-:W-:-:S07]  /*23a0*/  VIADD R16, R16, 0xfff00000 ;  /* 0xfff0000010107836 */ /* 0x000fce0000000000 */
[----:B------:R-:W-:Y:S05]  /*23b0*/  CALL.REL.NOINC `($__internal_10_$__cuda_sm20_dblrcp_rn_slowpath_v3) ;  /* 0x0000002c00587944 */ /* 0x000fea0003c00000 */
.L_x_326:
[----:B------:R-:W-:Y:S05]  /*23c0*/  BSYNC.RECONVERGENT B2 ;  /* 0x0000000000027941 */ /* 0x000fea0003800200 */
.L_x_325:
[----:B------:R-:W-:Y:S01]  /*23d0*/  IABS R10, R11 ;  /* 0x0000000b000a7213 */ /* 0x000fe20000000000 */
[C---:B------:R-:W-:Y:S01]  /*23e0*/  IMAD.IADD R14, R3.reuse, 0x1, R24 ;  /* 0x00000001030e7824 */ /* 0x040fe200078e0218 */
[----:B------:R-:W-:Y:S01]  /*23f0*/  LEA R26, R3, R26, 0x3 ;  /* 0x0000001a031a7211 */ /* 0x000fe200078e18ff */
[----:B------:R-:W-:Y:S01]  /*2400*/  BSSY.RECONVERGENT B2, `(.L_x_327) ;  /* 0x0000039000027945 */ /* 0x000fe20003800200 */
[----:B------:R-:W0:Y:S01]  /*2410*/  I2F.RP R15, R10 ;  /* 0x0000000a000f7306 */ /* 0x000e220000209400 */
[CC--:B------:R-:W-:Y:S02]  /*2420*/  IMAD R22, R14.reuse, R21.reuse, R22 ;  /* 0x000000150e167224 */ /* 0x0c0fe400078e0216 */
[----:B------:R-:W-:Y:S01]  /*2430*/  IMAD R14, R14, R21, -R21 ;  /* 0x000000150e0e7224 */ /* 0x000fe200078e0a15 */
[----:B------:R1:W-:Y:S02]  /*2440*/  STS.64 [R26], R18 ;  /* 0x000000121a007388 */ /* 0x0003e40000000a00 */
[----:B------:R-:W-:-:S02]  /*2450*/  IABS R23, R22 ;  /* 0x0000001600177213 */ /* 0x000fc40000000000 */
[----:B------:R-:W-:Y:S02]  /*2460*/  IABS R24, R14 ;  /* 0x0000000e00187213 */ /* 0x000fe40000000000 */
[-C--:B------:R-:W-:Y:S02]  /*2470*/  LOP3.LUT R14, R14, R11.reuse, RZ, 0x3c, !PT ;  /* 0x0000000b0e0e7212 */ /* 0x080fe400078e3cff */
[----:B------:R-:W-:Y:S02]  /*2480*/  LOP3.LUT R22, R22, R11, RZ, 0x3c, !PT ;  /* 0x0000000b16167212 */ /* 0x000fe400078e3cff */
[----:B------:R-:W-:Y:S01]  /*2490*/  ISETP.GE.AND P5, PT, R14, RZ, PT ;  /* 0x000000ff0e00720c */ /* 0x000fe20003fa6270 */
[----:B0-----:R-:W0:Y:S01]  /*24a0*/  MUFU.RCP R15, R15 ;  /* 0x0000000f000f7308 */ /* 0x001e220000001000 */
[----:B------:R-:W-:Y:S01]  /*24b0*/  ISETP.GE.AND P3, PT, R22, RZ, PT ;  /* 0x000000ff1600720c */ /* 0x000fe20003f66270 */
[----:B0-----:R-:W-:-:S06]  /*24c0*/  VIADD R12, R15, 0xffffffe ;  /* 0x0ffffffe0f0c7836 */ /* 0x001fcc0000000000 */
[----:B------:R0:W2:Y:S02]  /*24d0*/  F2I.FTZ.U32.TRUNC.NTZ R13, R12 ;  /* 0x0000000c000d7305 */ /* 0x0000a4000021f000 */
[----:B0-----:R-:W-:Y:S01]  /*24e0*/  IMAD.MOV.U32 R12, RZ, RZ, RZ ;  /* 0x000000ffff0c7224 */ /* 0x001fe200078e00ff */
[----:B--2---:R-:W-:-:S05]  /*24f0*/  IADD3 R17, PT, PT, RZ, -R13, RZ ;  /* 0x8000000dff117210 */ /* 0x004fca0007ffe0ff */
        /* <DEDUP_REMOVED lines=41> */
.L_x_328:
[----:B------:R-:W-:Y:S05]  /*2790*/  BSYNC.RECONVERGENT B2 ;  /* 0x0000000000027941 */ /* 0x000fea0003800200 */
.L_x_327:
[C---:B------:R-:W-:Y:S02]  /*27a0*/  IMAD R13, R3.reuse, 0x8, R26 ;  /* 0x00000008030d7824 */ /* 0x040fe400078e021a */
[----:B------:R-:W-:-:S03]  /*27b0*/  IMAD R20, R3, 0x4, R20 ;  /* 0x0000000403147824 */ /* 0x000fc600078e0214 */
[----:B------:R2:W-:Y:S02]  /*27c0*/  STS.64 [R13], R18 ;  /* 0x000000120d007388 */ /* 0x0005e40000000a00 */
[----:B------:R-:W-:-:S13]  /*27d0*/  ISETP.GE.AND P0, PT, R20, UR7, PT ;  /* 0x0000000714007c0c */ /* 0x000fda000bf06270 */
[----:B--2---:R-:W-:Y:S05]  /*27e0*/  @!P0 BRA `(.L_x_329) ;  /* 0xfffffff000308947 */ /* 0x004fea000383ffff */
.L_x_315:
[----:B------:R-:W-:Y:S05]  /*27f0*/  BSYNC.RECONVERGENT B1 ;  /* 0x0000000000017941 */ /* 0x000fea0003800200 */
.L_x_314:
[----:B------:R-:W2:Y:S01]  /*2800*/  LDCU UR5, c[0x0][0x3a4] ;  /* 0x00007480ff0577ac */ /* 0x000ea20008000800 */
[----:B------:R-:W-:Y:S01]  /*2810*/  BSSY.RECONVERGENT B1, `(.L_x_330) ;  /* 0x0000161000017945 */ /* 0x000fe20003800200 */
[----:B------:R-:W3:Y:S01]  /*2820*/  LDCU UR8, c[0x0][0x3a4] ;  /* 0x00007480ff0877ac */ /* 0x000ee20008000800 */
[----:B------:R-:W4:Y:S01]  /*2830*/  LDCU UR6, c[0x0][0x39c] ;  /* 0x00007380ff0677ac */ /* 0x000f220008000800 */
[----:B------:R-:W0:Y:S01]  /*2840*/  LDCU UR7, c[0x0][0x39c] ;  /* 0x00007380ff0777ac */ /* 0x000e220008000800 */
[----:B--2---:R-:W-:-:S13]  /*2850*/  ISETP.GE.AND P0, PT, R4, UR5, PT ;  /* 0x0000000504007c0c */ /* 0x004fda000bf06270 */
[----:B0--34-:R-:W-:Y:S05]  /*2860*/  @P0 BRA `(.L_x_331) ;  /* 0x00000014006c0947 */ /* 0x019fea0003800000 */
[----:B------:R-:W0:Y:S01]  /*2870*/  I2F.U32.RP R15, R3 ;  /* 0x00000003000f7306 */ /* 0x000e220000209000 */
[C-C-:B------:R-:W-:Y:S01]  /*2880*/  IMAD.IADD R14, R3.reuse, 0x1, R4.reuse ;  /* 0x00000001030e7824 */ /* 0x140fe200078e0204 */
[----:B------:R-:W-:Y:S01]  /*2890*/  ISETP.NE.U32.AND P2, PT, R3, RZ, PT ;  /* 0x000000ff0300720c */ /* 0x000fe20003f45070 */
[----:B------:R-:W-:Y:S01]  /*28a0*/  IMAD.MOV R17, RZ, RZ, -R3 ;  /* 0x000000ffff117224 */ /* 0x000fe200078e0a03 */
[----:B------:R-:W-:Y:S01]  /*28b0*/  BSSY.RECONVERGENT B2, `(.L_x_332) ;  /* 0x000005e000027945 */ /* 0x000fe20003800200 */
[----:B------:R-:W-:Y:S01]  /*28c0*/  IMAD.MOV.U32 R22, RZ, RZ, R4 ;  /* 0x000000ffff167224 */ /* 0x000fe200078e0004 */
[C---:B------:R-:W-:Y:S02]  /*28d0*/  ISETP.GE.U32.AND P0, PT, R14.reuse, UR5, PT ;  /* 0x000000050e007c0c */ /* 0x040fe4000bf06070 */
[----:B------:R-:W-:Y:S02]  /*28e0*/  VIMNMX.U32 R12, PT, PT, R14, UR5, !PT ;  /* 0x000000050e0c7c48 */ /* 0x000fe4000ffe0000 */
[----:B------:R-:W-:-:S04]  /*28f0*/  SEL R13, RZ, 0x1, P0 ;  /* 0x00000001ff0d7807 */ /* 0x000fc80000000000 */
[----:B------:R-:W-:Y:S01]  /*2900*/  IADD3 R12, PT, PT, R12, -R14, -R13 ;  /* 0x8000000e0c0c7210 */ /* 0x000fe20007ffe80d */
[----:B0-----:R-:W0:Y:S02]  /*2910*/  MUFU.RCP R15, R15 ;  /* 0x0000000f000f7308 */ /* 0x001e240000001000 */
[----:B0-----:R-:W-:-:S06]  /*2920*/  IADD3 R10, PT, PT, R15, 0xffffffe, RZ ;  /* 0x0ffffffe0f0a7810 */ /* 0x001fcc0007ffe0ff */
[----:B------:R0:W2:Y:S02]  /*2930*/  F2I.FTZ.U32.TRUNC.NTZ R11, R10 ;  /* 0x0000000a000b7305 */ /* 0x0000a4000021f000 */
[----:B0-----:R-:W-:Y:S02]  /*2940*/  IMAD.MOV.U32 R10, RZ, RZ, RZ ;  /* 0x000000ffff0a7224 */ /* 0x001fe400078e00ff */
[----:B--2---:R-:W-:-:S04]  /*2950*/  IMAD R17, R17, R11, RZ ;  /* 0x0000000b11117224 */ /* 0x004fc800078e02ff */
        /* <DEDUP_REMOVED lines=15> */
[----:B-1----:R-:W-:Y:S02]  /*2a50*/  IMAD.MOV.U32 R21, RZ, RZ, RZ ;  /* 0x000000ffff157224 */ /* 0x002fe400078e00ff */
[----:B------:R-:W-:-:S07]  /*2a60*/  IMAD.MOV.U32 R22, RZ, RZ, R4 ;  /* 0x000000ffff167224 */ /* 0x000fce00078e0004 */
.L_x_336:
        /* <DEDUP_REMOVED lines=12> */
[----:B------:R-:W-:Y:S02]  /*2b30*/  ISETP.GE.AND P3, PT, R17, RZ, PT ;  /* 0x000000ff1100720c */ /* 0x000fe40003f66270 */
[----:B0-----:R-:W-:-:S04]  /*2b40*/  IADD3 R12, PT, PT, R14, 0xffffffe, RZ ;  /* 0x0ffffffe0e0c7810 */ /* 0x001fc80007ffe0ff */
[----:B------:R0:W1:Y:S02]  /*2b50*/  F2I.FTZ.U32.TRUNC.NTZ R13, R12 ;  /* 0x0000000c000d7305 */ /* 0x000064000021f000 */
[----:B0-----:R-:W-:Y:S02]  /*2b60*/  IMAD.MOV.U32 R12, RZ, RZ, RZ ;  /* 0x000000ffff0c7224 */ /* 0x001fe400078e00ff */
[----:B-1----:R-:W-:-:S04]  /*2b70*/  IMAD.MOV R19, RZ, RZ, -R13 ;  /* 0x000000ffff137224 */ /* 0x002fc800078e0a0d */
[----:B------:R-:W-:-:S04]  /*2b80*/  IMAD R19, R19, R10, RZ ;  /* 0x0000000a13137224 */ /* 0x000fc800078e02ff */
[----:B------:R-:W-:Y:S01]  /*2b90*/  IMAD.HI.U32 R13, R13, R19, R12 ;  /* 0x000000130d0d7227 */ /* 0x000fe200078e000c */
[----:B------:R-:W-:-:S05]  /*2ba0*/  MOV R19, R18 ;  /* 0x0000001200137202 */ /* 0x000fca0000000f00 */
        /* <DEDUP_REMOVED lines=13> */
[----:B------:R-:W-:Y:S02]  /*2c80*/  ISETP.GE.U32.AND P1, PT, R19, R10, PT ;  /* 0x0000000a1300720c */ /* 0x000fe40003f26070 */
[----:B------:R-:W-:-:S09]  /*2c90*/  LOP3.LUT R13, RZ, R20, RZ, 0x33, !PT ;  /* 0x00000014ff0d7212 */ /* 0x000fd200078e33ff */
[----:B------:R-:W-:Y:S01]  /*2ca0*/  @P0 VIADD R12, R12, 0x1 ;  /* 0x000000010c0c0836 */ /* 0x000fe20000000000 */
[----:B------:R-:W-:Y:S02]  /*2cb0*/  ISETP.NE.AND P0, PT, R20, RZ, PT ;  /* 0x000000ff1400720c */ /* 0x000fe40003f05270 */
[----:B------:R-:W-:Y:S01]  /*2cc0*/  @P1 IADD3 R14, PT, PT, R14, 0x1, RZ ;  /* 0x000000010e0e1810 */ /* 0x000fe20007ffe0ff */
[----:B------:R-:W-:-:S04]  /*2cd0*/  @!P3 IMAD.MOV R12, RZ, RZ, -R12 ;  /* 0x000000ffff0cb224 */ /* 0x000fc800078e0a0c */
[----:B------:R-:W-:Y:S01]  /*2ce0*/  @!P5 IMAD.MOV R14, RZ, RZ, -R14 ;  /* 0x000000ffff0ed224 */ /* 0x000fe200078e0a0e */
[----:B------:R-:W-:-:S04]  /*2cf0*/  SEL R12, R13, R12, !P0 ;  /* 0x0000000c0d0c7207 */ /* 0x000fc80004000000 */
[----:B------:R-:W-:-:S05]  /*2d00*/  SEL R13, R13, R14, !P0 ;  /* 0x0000000e0d0d7207 */ /* 0x000fca0004000000 */
[----:B------:R-:W-:-:S06]  /*2d10*/  IMAD.IADD R13, R12, 0x1, -R13 ;  /* 0x000000010c0d7824 */ /* 0x000fcc00078e0a0d */
[----:B------:R-:W0:Y:S08]  /*2d20*/  I2F.F64 R12, R13 ;  /* 0x0000000d000c7312 */ /* 0x000e300000201c00 */
[----:B0-----:R-:W0:Y:S01]  /*2d30*/  MUFU.RCP64H R19, R13 ;  /* 0x0000000d00137308 */ /* 0x001e220000001800 */
[----:B------:R-:W-:-:S04]  /*2d40*/  IADD3 R18, PT, PT, R13, 0x300402, RZ ;  /* 0x003004020d127810 */ /* 0x000fc80007ffe0ff */
[----:B------:R-:W-:Y:S02]  /*2d50*/  FSETP.GEU.AND P0, PT, |R18|, 5.8789094863358348022e-39, PT ;  /* 0x004004021200780b */ /* 0x000fe40003f0e200 */
        /* <DEDUP_REMOVED lines=10> */
.L_x_335:
[----:B------:R-:W-:Y:S05]  /*2e00*/  BSYNC.RECONVERGENT B3 ;  /* 0x0000000000037941 */ /* 0x000fea0003800200 */
.L_x_334:
[----:B------:R-:W-:Y:S01]  /*2e10*/  IMAD R13, R22, 0x8, R2 ;  /* 0x00000008160d7824 */ /* 0x000fe200078e0202 */
[----:B------:R-:W-:Y:S01]  /*2e20*/  IADD3 R21, PT, PT, R21, 0x1, RZ ;  /* 0x0000000115157810 */ /* 0x000fe20007ffe0ff */
[----:B------:R-:W-:Y:S02]  /*2e30*/  VIADD R10, R11, 0x1 ;  /* 0x000000010b0a7836 */ /* 0x000fe40000000000 */
[----:B------:R-:W-:Y:S01]  /*2e40*/  IMAD.IADD R22, R3, 0x1, R22 ;  /* 0x0000000103167824 */ /* 0x000fe200078e0216 */
[----:B------:R2:W-:Y:S02]  /*2e50*/  STS.64 [R13], R18 ;  /* 0x000000120d007388 */ /* 0x0005e40000000a00 */
[----:B------:R-:W-:-:S04]  /*2e60*/  LOP3.LUT R10, R10, 0x3, RZ, 0xc0, !PT ;  /* 0x000000030a0a7812 */ /* 0x000fc800078ec0ff */
[----:B------:R-:W-:-:S13]  /*2e70*/  ISETP.NE.AND P0, PT, R21, R10, PT ;  /* 0x0000000a1500720c */ /* 0x000fda0003f05270 */
[----:B--2---:R-:W-:Y:S05]  /*2e80*/  @P0 BRA `(.L_x_336) ;  /* 0xfffffff800f80947 */ /* 0x004fea000383ffff */
.L_x_333:
[----:B------:R-:W-:Y:S05]  /*2e90*/  BSYNC.RECONVERGENT B2 ;  /* 0x0000000000027941 */ /* 0x000fea0003800200 */
.L_x_332:
[----:B-1----:R-:W0:Y:S01]  /*2ea0*/  LDC R21, c[0x0][0x3a4] ;  /* 0x0000e900ff157b82 */ /* 0x002e220000000800 */
[----:B------:R-:W-:-:S07]  /*2eb0*/  ISETP.GE.U32.AND P0, PT, R11, 0x3, PT ;  /* 0x000000030b00780c */ /* 0x000fce0003f06070 */
[----:B------:R-:W2:Y:S06]  /*2ec0*/  LDC R20, c[0x0][0x39c] ;  /* 0x0000e700ff147b82 */ /* 0x000eac0000000800 */
[----:B------:R-:W-:Y:S05]  /*2ed0*/  @!P0 BRA `(.L_x_331) ;  /* 0x0000000c00d08947 */ /* 0x000fea0003800000 */
.L_x_345:
[----:B0-----:R-:W-:Y:S01]  /*2ee0*/  IABS R10, R21 ;  /* 0x00000015000a7213 */ /* 0x001fe20000000000 */
[----:B------:R-:W-:Y:S01]  /*2ef0*/  IMAD R16, R22, UR7, RZ ;  /* 0x0000000716107c24 */ /* 0x000fe2000f8e02ff */
[----:B------:R-:W-:Y:S01]  /*2f00*/  IADD3 R11, PT, PT, R21, -0x1, RZ ;  /* 0xffffffff150b7810 */ /* 0x000fe20007ffe0ff */
[----:B------:R-:W-:Y:S01]  /*2f10*/  BSSY.RECONVERGENT B2, `(.L_x_337) ;  /* 0x000003a000027945 */ /* 0x000fe20003800200 */
[----:B------:R-:W0:Y:S01]  /*2f20*/  I2F.RP R15, R10 ;  /* 0x0000000a000f7306 */ /* 0x000e220000209400 */
[----:B------:R-:W-:Y:S02]  /*2f30*/  IADD3 R24, PT, PT, R3, R22, RZ ;  /* 0x0000001603187210 */ /* 0x000fe40007ffe0ff */
[----:B------:R-:W-:Y:S02]  /*2f40*/  IADD3 R14, PT, PT, R11, UR7, R16 ;  /* 0x000000070b0e7c10 */ /* 0x000fe4000fffe010 */
[----:B------:R-:W-:Y:S02]  /*2f50*/  IABS R23, R16 ;  /* 0x0000001000177213 */ /* 0x000fe40000000000 */
[----:B------:R-:W-:-:S02]  /*2f60*/  IABS R19, R14 ;  /* 0x0000000e00137213 */ /* 0x000fc40000000000 */
[-C--:B------:R-:W-:Y:S02]  /*2f70*/  LOP3.LUT R16, R16, R21.reuse, RZ, 0x3c, !PT ;  /* 0x0000001510107212 */ /* 0x080fe400078e3cff */
[----:B------:R-:W-:Y:S02]  /*2f80*/  LOP3.LUT R14, R14, R21, RZ, 0x3c, !PT ;  /* 0x000000150e0e7212 */ /* 0x000fe400078e3cff */
[----:B------:R-:W-:Y:S01]  /*2f90*/  ISETP.GE.AND P5, PT, R16, RZ, PT ;  /* 0x000000ff1000720c */ /* 0x000fe20003fa6270 */
[----:B0-----:R-:W0:Y:S01]  /*2fa0*/  MUFU.RCP R15, R15 ;  /* 0x0000000f000f7308 */ /* 0x001e220000001000 */
[----:B------:R-:W-:Y:S01]  /*2fb0*/  ISETP.GE.AND P3, PT, R14, RZ, PT ;  /* 0x000000ff0e00720c */ /* 0x000fe20003f66270 */
[----:B0-----:R-:W-:-:S06]  /*2fc0*/  VIADD R12, R15, 0xffffffe ;  /* 0x0ffffffe0f0c7836 */ /* 0x001fcc0000000000 */
[----:B------:R0:W1:Y:S02]  /*2fd0*/  F2I.FTZ.U32.TRUNC.NTZ R13, R12 ;  /* 0x0000000c000d7305 */ /* 0x000064000021f000 */
[----:B0-----:R-:W-:Y:S02]  /*2fe0*/  IMAD.MOV.U32 R12, RZ, RZ, RZ ;  /* 0x000000ffff0c7224 */ /* 0x001fe400078e00ff */
[----:B-1----:R-:W-:-:S04]  /*2ff0*/  IMAD.MOV R17, RZ, RZ, -R13 ;  /* 0x000000ffff117224 */ /* 0x002fc800078e0a0d */
        /* <DEDUP_REMOVED lines=40> */
[----:B--2---:R-:W-:Y:S05]  /*3280*/  CALL.REL.NOINC `($__internal_10_$__cuda_sm20_dblrcp_rn_slowpath_v3) ;  /* 0x0000001c00a47944 */ /* 0x004fea0003c00000 */
[----:B------:R-:W-:Y:S02]  /*3290*/  IMAD.MOV.U32 R28, RZ, RZ, R18 ;  /* 0x000000ffff1c7224 */ /* 0x000fe400078e0012 */
[----:B------:R-:W-:-:S07]  /*32a0*/  IMAD.MOV.U32 R29, RZ, RZ, R19 ;  /* 0x000000ffff1d7224 */ /* 0x000fce00078e0013 */
.L_x_338:
[----:B------:R-:W-:Y:S05]  /*32b0*/  BSYNC.RECONVERGENT B2 ;  /* 0x0000000000027941 */ /* 0x000fea0003800200 */
.L_x_337:
        /* <DEDUP_REMOVED lines=9> */
[----:B0-----:R-:W-:-:S06]  /*3350*/  IADD3 R12, PT, PT, R10, 0xffffffe, RZ ;  /* 0x0ffffffe0a0c7810 */ /* 0x001fcc0007ffe0ff */
[----:B------:R0:W1:Y:S02]  /*3360*/  F2I.FTZ.U32.TRUNC.NTZ R13, R12 ;  /* 0x0000000c000d7305 */ /* 0x000064000021f000 */
[----:B0-----:R-:W-:Y:S02]  /*3370*/  IMAD.MOV.U32 R12, RZ, RZ, RZ ;  /* 0x000000ffff0c7224 */ /* 0x001fe400078e00ff */
[----:B-1----:R-:W-:-:S04]  /*3380*/  IMAD.MOV R18, RZ, RZ, -R13 ;  /* 0x000000ffff127224 */ /* 0x002fc800078e0a0d */
[----:B------:R-:W-:Y:S01]  /*3390*/  IMAD R17, R18, R15, RZ ;  /* 0x0000000f12117224 */ /* 0x000fe200078e02ff */
[----:B------:R-:W-:Y:S02]  /*33a0*/  IABS R18, R14 ;  /* 0x0000000e00127213 */ /* 0x000fe40000000000 */
[----:B------:R-:W-:Y:S01]  /*33b0*/  LOP3.LUT R14, R14, R21, RZ, 0x3c, !PT ;  /* 0x000000150e0e7212 */ /* 0x000fe200078e3cff */
[----:B------:R-:W-:-:S03]  /*33c0*/  IMAD.HI.U32 R17, R13, R17, R12 ;  /* 0x000000110d117227 */ /* 0x000fc600078e000c */
[----:B------:R-:W-:-:S03]  /*33d0*/  ISETP.GE.AND P3, PT, R14, RZ, PT ;  /* 0x000000ff0e00720c */ /* 0x000fc60003f66270 */
        /* <DEDUP_REMOVED lines=12> */
[-C--:B------:R-:W-:Y:S01]  /*34a0*/  ISETP.GE.U32.AND P1, PT, R26, R15.reuse, PT ;  /* 0x0000000f1a00720c */ /* 0x080fe20003f26070 */
[----:B------:R-:W-:Y:S01]  /*34b0*/  IMAD R26, R22, 0x8, R2 ;  /* 0x00000008161a7824 */ /* 0x000fe200078e0202 */
[----:B------:R-:W-:Y:S02]  /*34c0*/  ISETP.GE.U32.AND P0, PT, R18, R15, PT ;  /* 0x0000000f1200720c */ /* 0x000fe40003f06070 */
[----:B------:R-:W-:Y:S02]  /*34d0*/  LOP3.LUT R15, RZ, R21, RZ, 0x33, !PT ;  /* 0x00000015ff0f7212 */ /* 0x000fe400078e33ff */
[----:B------:R0:W-:Y:S07]  /*34e0*/  STS.64 [R26], R28 ;  /* 0x0000001c1a007388 */ /* 0x0001ee0000000a00 */
[----:B------:R-:W-:-:S02]  /*34f0*/  @P1 VIADD R10, R10, 0x1 ;  /* 0x000000010a0a1836 */ /* 0x000fc40000000000 */
[----:B------:R-:W-:Y:S01]  /*3500*/  @P0 VIADD R12, R12, 0x1 ;  /* 0x000000010c0c0836 */ /* 0x000fe20000000000 */
[----:B------:R-:W-:Y:S02]  /*3510*/  ISETP.NE.AND P0, PT, R21, RZ, PT ;  /* 0x000000ff1500720c */ /* 0x000fe40003f05270 */
[----:B------:R-:W-:Y:S01]  /*3520*/  @!P5 IADD3 R10, PT, PT, -R10, RZ, RZ ;  /* 0x000000ff0a0ad210 */ /* 0x000fe20007ffe1ff */
[----:B------:R-:W-:-:S03]  /*3530*/  @!P3 IMAD.MOV R12, RZ, RZ, -R12 ;  /* 0x000000ffff0cb224 */ /* 0x000fc600078e0a0c */
[C---:B------:R-:W-:Y:S02]  /*3540*/  SEL R10, R15.reuse, R10, !P0 ;  /* 0x0000000a0f0a7207 */ /* 0x040fe40004000000 */
[----:B------:R-:W-:-:S05]  /*3550*/  SEL R13, R15, R12, !P0 ;  /* 0x0000000c0f0d7207 */ /* 0x000fca0004000000 */
[----:B------:R-:W-:-:S04]  /*3560*/  IMAD.IADD R10, R13, 0x1, -R10 ;  /* 0x000000010d0a7824 */ /* 0x000fc800078e0a0a */
[----:B------:R-:W1:Y:S08]  /*3570*/  I2F.F64 R12, R10 ;  /* 0x0000000a000c7312 */ /* 0x000e700000201c00 */
[----:B-1----:R-:W1:Y:S01]  /*3580*/  MUFU.RCP64H R17, R13 ;  /* 0x0000000d00117308 */ /* 0x002e620000001800 */
[----:B------:R-:W-:-:S05]  /*3590*/  VIADD R16, R13, 0x300402 ;  /* 0x003004020d107836 */ /* 0x000fca0000000000 */
[----:B------:R-:W-:Y:S01]  /*35a0*/  FSETP.GEU.AND P0, PT, |R16|, 5.8789094863358348022e-39, PT ;  /* 0x004004021000780b */ /* 0x000fe20003f0e200 */
[----:B-1----:R-:W-:-:S08]  /*35b0*/  DFMA R14, -R12, R16, 1 ;  /* 0x3ff000000c0e742b */ /* 0x002fd00000000110 */
        /* <DEDUP_REMOVED lines=8> */
[----:B--2---:R-:W-:Y:S05]  /*3640*/  CALL.REL.NOINC `($__internal_10_$__cuda_sm20_dblrcp_rn_slowpath_v3) ;  /* 0x0000001800b47944 */ /* 0x004fea0003c00000 */
.L_x_340:
[----:B------:R-:W-:Y:S05]  /*3650*/  BSYNC.RECONVERGENT B2 ;  /* 0x0000000000027941 */ /* 0x000fea0003800200 */
.L_x_339:
[----:B------:R-:W-:Y:S01]  /*3660*/  IABS R15, R21 ;  /* 0x00000015000f7213 */ /* 0x000fe20000000000 */
[----:B------:R-:W-:Y:S01]  /*3670*/  BSSY.RECONVERGENT B2, `(.L_x_341) ;  /* 0x0000039000027945 */ /* 0x000fe20003800200 */
[C---:B------:R-:W-:Y:S02]  /*3680*/  IADD3 R24, PT, PT, R3.reuse, 0x1, R24 ;  /* 0x0000000103187810 */ /* 0x040fe40007ffe018 */
[----:B------:R-:W0:Y:S01]  /*3690*/  I2F.RP R10, R15 ;  /* 0x0000000f000a7306 */ /* 0x000e220000209400 */
[----:B------:R-:W-:Y:S02]  /*36a0*/  LEA R26, R3, R26, 0x3 ;  /* 0x0000001a031a7211 */ /* 0x000fe400078e18ff */
[----:B--2---:R-:W-:-:S03]  /*36b0*/  IMAD R16, R24, R20, R11 ;  /* 0x0000001418107224 */ /* 0x004fc600078e020b */
        /* <DEDUP_REMOVED lines=52> */
.L_x_342:
[----:B------:R-:W-:Y:S05]  /*3a00*/  BSYNC.RECONVERGENT B2 ;  /* 0x0000000000027941 */ /* 0x000fea0003800200 */
.L_x_341:
[----:B------:R-:W-:Y:S01]  /*3a10*/  IABS R10, R21 ;  /* 0x00000015000a7213 */ /* 0x000fe20000000000 */
[C---:B------:R-:W-:Y:S01]  /*3a20*/  IMAD.IADD R15, R3.reuse, 0x1, R24 ;  /* 0x00000001030f7824 */ /* 0x040fe200078e0218 */
[----:B------:R-:W-:Y:S01]  /*3a30*/  BSSY.RECONVERGENT B2, `(.L_x_343) ;  /* 0x0000039000027945 */ /* 0x000fe20003800200 */
[----:B------:R-:W-:Y:S01]  /*3a40*/  IMAD R26, R3, 0x8, R26 ;  /* 0x00000008031a7824 */ /* 0x000fe200078e021a */
[----:B------:R-:W0:Y:S01]  /*3a50*/  I2F.RP R17, R10 ;  /* 0x0000000a00117306 */ /* 0x000e220000209400 */
[CC--:B------:R-:W-:Y:S02]  /*3a60*/  IMAD R16, R15.reuse, R20.reuse, R11 ;  /* 0x000000140f107224 */ /* 0x0c0fe400078e020b */
[----:B------:R-:W-:Y:S01]  /*3a70*/  IMAD R14, R15, R20, -R20 ;  /* 0x000000140f0e7224 */ /* 0x000fe200078e0a14 */
[----:B------:R1:W-:Y:S02]  /*3a80*/  STS.64 [R26], R18 ;  /* 0x000000121a007388 */ /* 0x0003e40000000a00 */
[----:B------:R-:W-:-:S02]  /*3a90*/  IABS R15, R16 ;  /* 0x00000010000f7213 */ /* 0x000fc40000000000 */
[----:B------:R-:W-:-:S04]  /*3aa0*/  LOP3.LUT R16, R16, R21, RZ, 0x3c, !PT ;  /* 0x0000001510107212 */ /* 0x000fc800078e3cff */
[----:B------:R-:W-:Y:S01]  /*3ab0*/  ISETP.GE.AND P3, PT, R16, RZ, PT ;  /* 0x000000ff1000720c */ /* 0x000fe20003f66270 */
[----:B0-----:R-:W0:Y:S02]  /*3ac0*/  MUFU.RCP R17, R17 ;  /* 0x0000001100117308 */ /* 0x001e240000001000 */
[----:B0-----:R-:W-:Y:S01]  /*3ad0*/  VIADD R12, R17, 0xffffffe ;  /* 0x0ffffffe110c7836 */ /* 0x001fe20000000000 */
[----:B------:R-:W-:Y:S02]  /*3ae0*/  IABS R17, R14 ;  /* 0x0000000e00117213 */ /* 0x000fe40000000000 */
[----:B------:R-:W-:-:S03]  /*3af0*/  LOP3.LUT R14, R14, R21, RZ, 0x3c, !PT ;  /* 0x000000150e0e7212 */ /* 0x000fc600078e3cff */
[----:B------:R0:W2:Y:S01]  /*3b00*/  F2I.FTZ.U32.TRUNC.NTZ R13, R12 ;  /* 0x0000000c000d7305 */ /* 0x0000a2000021f000 */
[----:B------:R-:W-:Y:S01]  /*3b10*/  ISETP.GE.AND P5, PT, R14, RZ, PT ;  /* 0x000000ff0e00720c */ /* 0x000fe20003fa6270 */
[----:B0-----:R-:W-:Y:S01]  /*3b20*/  IMAD.MOV.U32 R12, RZ, RZ, RZ ;  /* 0x000000ffff0c7224 */ /* 0x001fe200078e00ff */
[----:B--2---:R-:W-:-:S05]  /*3b30*/  IADD3 R23, PT, PT, RZ, -R13, RZ ;  /* 0x8000000dff177210 */ /* 0x004fca0007ffe0ff */
[----:B------:R-:W-:-:S04]  /*3b40*/  IMAD R11, R23, R10, RZ ;  /* 0x0000000a170b7224 */ /* 0x000fc800078e02ff */
[----:B------:R-:W-:-:S04]  /*3b50*/  IMAD.HI.U32 R24, R13, R11, R12 ;  /* 0x0000000b0d187227 */ /* 0x000fc800078e000c */
[----:B------:R-:W-:Y:S02]  /*3b60*/  IMAD.MOV.U32 R13, RZ, RZ, R15 ;  /* 0x000000ffff0d7224 */ /* 0x000fe400078e000f */
[----:B------:R-:W-:-:S04]  /*3b70*/  IMAD.HI.U32 R12, R24, R17, RZ ;  /* 0x00000011180c7227 */ /* 0x000fc800078e00ff */
[----:B------:R-:W-:Y:S01]  /*3b80*/  IMAD.HI.U32 R11, R24, R13, RZ ;  /* 0x0000000d180b7227 */ /* 0x000fe200078e00ff */
[----:B------:R-:W-:-:S03]  /*3b90*/  IADD3 R23, PT, PT, -R12, RZ, RZ ;  /* 0x000000ff0c177210 */ /* 0x000fc60007ffe1ff */
[----:B------:R-:W-:-:S04]  /*3ba0*/  IMAD.MOV R15, RZ, RZ, -R11 ;  /* 0x000000ffff0f7224 */ /* 0x000fc800078e0a0b */
        /* <DEDUP_REMOVED lines=14> */
[----:B------:R-:W-:-:S03]  /*3c90*/  @!P3 IMAD.MOV R11, RZ, RZ, -R11 ;  /* 0x000000ffff0bb224 */ /* 0x000fc600078e0a0b */
[----:B------:R-:W-:Y:S02]  /*3ca0*/  @!P5 IADD3 R12, PT, PT, -R12, RZ, RZ ;  /* 0x000000ff0c0cd210 */ /* 0x000fe40007ffe1ff */
        /* <DEDUP_REMOVED lines=14> */
[----:B------:R-:W-:Y:S02]  /*3d90*/  MOV R10, 0x3dc0 ;  /* 0x00003dc0000a7802 */ /* 0x000fe40000000f00 */
[----:B------:R-:W-:-:S07]  /*3da0*/  IADD3 R16, PT, PT, R16, -0x100000, RZ ;  /* 0xfff0000010107810 */ /* 0x000fce0007ffe0ff */
[----:B------:R-:W-:Y:S05]  /*3db0*/  CALL.REL.NOINC `($__internal_10_$__cuda_sm20_dblrcp_rn_slowpath_v3) ;  /* 0x0000001000d87944 */ /* 0x000fea0003c00000 */
.L_x_344:
[----:B------:R-:W-:Y:S05]  /*3dc0*/  BSYNC.RECONVERGENT B2 ;  /* 0x0000000000027941 */ /* 0x000fea0003800200 */
.L_x_343:
[C---:B------:R-:W-:Y:S02]  /*3dd0*/  IMAD R11, R3.reuse, 0x8, R26 ;  /* 0x00000008030b7824 */ /* 0x040fe400078e021a */
[----:B------:R-:W-:-:S03]  /*3de0*/  IMAD R22, R3, 0x4, R22 ;  /* 0x0000000403167824 */ /* 0x000fc600078e0216 */
[----:B------:R3:W-:Y:S02]  /*3df0*/  STS.64 [R11], R18 ;  /* 0x000000120b007388 */ /* 0x0007e40000000a00 */
[----:B------:R-:W-:-:S13]  /*3e00*/  ISETP.GE.AND P0, PT, R22, UR8, PT ;  /* 0x0000000816007c0c */ /* 0x000fda000bf06270 */
[----:B---3--:R-:W-:Y:S05]  /*3e10*/  @!P0 BRA `(.L_x_345) ;  /* 0xfffffff000308947 */ /* 0x008fea000383ffff */
.L_x_331:
[----:B------:R-:W-:Y:S05]  /*3e20*/  BSYNC.RECONVERGENT B1 ;  /* 0x0000000000017941 */ /* 0x000fea0003800200 */
.L_x_330:
[----:B------:R-:W3:Y:S01]  /*3e30*/  LDC R14, c[0x0][0x390] ;  /* 0x0000e400ff0e7b82 */ /* 0x000ee20000000800 */
[----:B------:R-:W4:Y:S01]  /*3e40*/  LDCU UR7, c[0x0][0x3ac] ;  /* 0x00007580ff0777ac */ /* 0x000f220008000800 */
[----:B------:R-:W-:Y:S06]  /*3e50*/  BSSY.RECONVERGENT B0, `(.L_x_346) ;  /* 0x000004f000007945 */ /* 0x000fec0003800200 */
[----:B------:R-:W5:Y:S01]  /*3e60*/  S2UR UR5, SR_CTAID.X ;  /* 0x00000000000579c3 */ /* 0x000f620000002500 */
[----:B----4-:R-:W-:Y:S01]  /*3e70*/  IMAD R15, R3, UR7, RZ ;  /* 0x00000007030f7c24 */ /* 0x010fe2000f8e02ff */
[----:B---3--:R-:W3:Y:S01]  /*3e80*/  I2F.U32.RP R12, R14 ;  /* 0x0000000e000c7306 */ /* 0x008ee20000209000 */
[----:B------:R-:W-:-:S07]  /*3e90*/  ISETP.NE.U32.AND P2, PT, R14, RZ, PT ;  /* 0x000000ff0e00720c */ /* 0x000fce0003f45070 */
[----:B---3--:R-:W3:Y:S02]  /*3ea0*/  MUFU.RCP R12, R12 ;  /* 0x0000000c000c7308 */ /* 0x008ee40000001000 */
[----:B---3--:R-:W-:-:S06]  /*3eb0*/  VIADD R10, R12, 0xffffffe ;  /* 0x0ffffffe0c0a7836 */ /* 0x008fcc0000000000 */
[----:B------:R3:W4:Y:S02]  /*3ec0*/  F2I.FTZ.U32.TRUNC.NTZ R11, R10 ;  /* 0x0000000a000b7305 */ /* 0x000724000021f000 */
[----:B---3--:R-:W-:Y:S01]  /*3ed0*/  IMAD.MOV.U32 R10, RZ, RZ, RZ ;  /* 0x000000ffff0a7224 */ /* 0x008fe200078e00ff */
[----:B----4-:R-:W-:-:S05]  /*3ee0*/  IADD3 R13, PT, PT, RZ, -R11, RZ ;  /* 0x8000000bff0d7210 */ /* 0x010fca0007ffe0ff */
[----:B------:R-:W-:-:S04]  /*3ef0*/  IMAD R13, R13, R14, RZ ;  /* 0x0000000e0d0d7224 */ /* 0x000fc800078e02ff */
[----:B------:R-:W-:-:S06]  /*3f00*/  IMAD.HI.U32 R11, R11, R13, R10 ;  /* 0x0000000d0b0b7227 */ /* 0x000fcc00078e000a */
[----:B-----5:R-:W-:-:S04]  /*3f10*/  IMAD.HI.U32 R13, R11, UR5, RZ ;  /* 0x000000050b0d7c27 */ /* 0x020fc8000f8e00ff */
[----:B------:R-:W-:-:S04]  /*3f20*/  IMAD.MOV R11, RZ, RZ, -R13 ;  /* 0x000000ffff0b7224 */ /* 0x000fc800078e0a0d */
[----:B------:R-:W-:-:S05]  /*3f30*/  IMAD R11, R14, R11, UR5 ;  /* 0x000000050e0b7e24 */ /* 0x000fca000f8e020b */
[----:B------:R-:W-:-:S13]  /*3f40*/  ISETP.GE.U32.AND P0, PT, R11, R14, PT ;  /* 0x0000000e0b00720c */ /* 0x000fda0003f06070 */
[----:B------:R-:W-:Y:S01]  /*3f50*/  @P0 IMAD.IADD R11, R11, 0x1, -R14 ;  /* 0x000000010b0b0824 */ /* 0x000fe200078e0a0e */
[----:B------:R-:W-:Y:S02]  /*3f60*/  @P0 IADD3 R13, PT, PT, R13, 0x1, RZ ;  /* 0x000000010d0d0810 */ /* 0x000fe40007ffe0ff */
[----:B------:R-:W-:Y:S02]  /*3f70*/  ISETP.GE.U32.AND P0, PT, R4, R15, PT ;  /* 0x0000000f0400720c */ /* 0x000fe40003f06070 */
[-C--:B------:R-:W-:Y:S02]  /*3f80*/  ISETP.GE.U32.AND P1, PT, R11, R14.reuse, PT ;  /* 0x0000000e0b00720c */ /* 0x080fe40003f26070 */
[----:B------:R-:W3:Y:S11]  /*3f90*/  LDC R11, c[0x0][0x3a0] ;  /* 0x0000e800ff0b7b82 */ /* 0x000ef60000000800 */
[----:B------:R-:W-:Y:S01]  /*3fa0*/  @P1 VIADD R13, R13, 0x1 ;  /* 0x000000010d0d1836 */ /* 0x000fe20000000000 */
[----:B------:R-:W-:-:S05]  /*3fb0*/  @!P2 LOP3.LUT R13, RZ, R14, RZ, 0x33, !PT ;  /* 0x0000000eff0da212 */ /* 0x000fca00078e33ff */
[----:B------:R-:W-:-:S04]  /*3fc0*/  IMAD.MOV R17, RZ, RZ, -R13 ;  /* 0x000000ffff117224 */ /* 0x000fc800078e0a0d */
[----:B------:R-:W-:Y:S02]  /*3fd0*/  IMAD R10, R14, R17, UR5 ;  /* 0x000000050e0a7e24 */ /* 0x000fe4000f8e0211 */
[----:B---3--:R-:W-:Y:S02]  /*3fe0*/  IMAD R19, R11, 0x8, R0 ;  /* 0x000000080b137824 */ /* 0x008fe400078e0200 */
[----:B------:R-:W-:Y:S01]  /*3ff0*/  IMAD R0, R13, R6, R7 ;  /* 0x000000060d007224 */ /* 0x000fe200078e0207 */
[----:B------:R-:W-:Y:S06]  /*4000*/  @P0 BRA `(.L_x_347) ;  /* 0x0000000000cc0947 */ /* 0x000fec0003800000 */
[----:B------:R-:W3:Y:S01]  /*4010*/  I2F.U32.RP R18, R3 ;  /* 0x0000000300127306 */ /* 0x000ee20000209000 */
[C---:B------:R-:W-:Y:S01]  /*4020*/  IMAD.IADD R16, R3.reuse, 0x1, R4 ;  /* 0x0000000103107824 */ /* 0x040fe200078e0204 */
[----:B------:R-:W-:Y:S01]  /*4030*/  ISETP.NE.U32.AND P2, PT, R3, RZ, PT ;  /* 0x000000ff0300720c */ /* 0x000fe20003f45070 */
[----:B01----:R-:W-:Y:S01]  /*4040*/  IMAD.MOV R21, RZ, RZ, -R3 ;  /* 0x000000ffff157224 */ /* 0x003fe200078e0a03 */
[----:B------:R-:W-:Y:S02]  /*4050*/  BSSY.RECONVERGENT B1, `(.L_x_348) ;  /* 0x0000022000017945 */ /* 0x000fe40003800200 */
[CC--:B------:R-:W-:Y:S02]  /*4060*/  ISETP.GE.U32.AND P0, PT, R16.reuse, R15.reuse, PT ;  /* 0x0000000f1000720c */ /* 0x0c0fe40003f06070 */
[----:B------:R-:W-:Y:S02]  /*4070*/  VIMNMX.U32 R14, PT, PT, R16, R15, !PT ;  /* 0x0000000f100e7248 */ /* 0x000fe40007fe0000 */
[----:B------:R-:W-:-:S04]  /*4080*/  SEL R17, RZ, 0x1, P0 ;  /* 0x00000001ff117807 */ /* 0x000fc80000000000 */
[----:B------:R-:W-:Y:S01]  /*4090*/  IADD3 R14, PT, PT, R14, -R16, -R17 ;  /* 0x800000100e0e7210 */ /* 0x000fe20007ffe811 */
[----:B---3--:R-:W0:Y:S02]  /*40a0*/  MUFU.RCP R18, R18 ;  /* 0x0000001200127308 */ /* 0x008e240000001000 */
        /* <DEDUP_REMOVED lines=22> */
.L_x_350:
[----:B------:R-:W-:Y:S01]  /*4210*/  IMAD R13, R4, 0x8, R19 ;  /* 0x00000008040d7824 */ /* 0x000fe200078e0213 */
[----:B------:R-:W-:Y:S01]  /*4220*/  IADD3 R12, PT, PT, R12, 0x1, RZ ;  /* 0x000000010c0c7810 */ /* 0x000fe20007ffe0ff */
[----:B------:R-:W-:-:S03]  /*4230*/  IMAD.IADD R4, R3, 0x1, R4 ;  /* 0x0000000103047824 */ /* 0x000fc600078e0204 */
[----:B------:R0:W-:Y:S01]  /*4240*/  STS.64 [R13], RZ ;  /* 0x000000ff0d007388 */ /* 0x0001e20000000a00 */
[----:B------:R-:W-:-:S13]  /*4250*/  ISETP.NE.AND P0, PT, R12, R17, PT ;  /* 0x000000110c00720c */ /* 0x000fda0003f05270 */
[----:B0-----:R-:W-:Y:S05]  /*4260*/  @P0 BRA `(.L_x_350) ;  /* 0xfffffffc00e80947 */ /* 0x001fea000383ffff */
.L_x_349:
[----:B------:R-:W-:Y:S05]  /*4270*/  BSYNC.RECONVERGENT B1 ;  /* 0x0000000000017941 */ /* 0x000fea0003800200 */
.L_x_348:
[----:B------:R-:W-:Y:S05]  /*4280*/  @!P1 BRA `(.L_x_347) ;  /* 0x00000000002c9947 */ /* 0x000fea0003800000 */
.L_x_351:
[----:B---3--:R-:W-:Y:S02]  /*4290*/  IMAD R16, R4, 0x8, R19 ;  /* 0x0000000804107824 */ /* 0x008fe400078e0213 */
[C---:B------:R-:W-:Y:S02]  /*42a0*/  IMAD R4, R3.reuse, 0x4, R4 ;  /* 0x0000000403047824 */ /* 0x040fe400078e0204 */
[C---:B------:R-:W-:Y:S01]  /*42b0*/  IMAD R12, R3.reuse, 0x8, R16 ;  /* 0x00000008030c7824 */ /* 0x040fe200078e0210 */
[----:B------:R3:W-:Y:S02]  /*42c0*/  STS.64 [R16], RZ ;  /* 0x000000ff10007388 */ /* 0x0007e40000000a00 */
[----:B------:R-:W-:Y:S02]  /*42d0*/  ISETP.GE.U32.AND P0, PT, R4, R15, PT ;  /* 0x0000000f0400720c */ /* 0x000fe40003f06070 */
[C---:B------:R-:W-:Y:S01]  /*42e0*/  LEA R14, R3.reuse, R12, 0x3 ;  /* 0x0000000c030e7211 */ /* 0x040fe200078e18ff */
[----:B------:R3:W-:Y:S04]  /*42f0*/  STS.64 [R12], RZ ;  /* 0x000000ff0c007388 */ /* 0x0007e80000000a00 */
[----:B------:R-:W-:Y:S01]  /*4300*/  IMAD R13, R3, 0x8, R14 ;  /* 0x00000008030d7824 */ /* 0x000fe200078e020e */
[----:B------:R3:W-:Y:S04]  /*4310*/  STS.64 [R14], RZ ;  /* 0x000000ff0e007388 */ /* 0x0007e80000000a00 */
[----:B------:R3:W-:Y:S01]  /*4320*/  STS.64 [R13], RZ ;  /* 0x000000ff0d007388 */ /* 0x0007e20000000a00 */
[----:B------:R-:W-:Y:S05]  /*4330*/  @!P0 BRA `(.L_x_351) ;  /* 0xfffffffc00d48947 */ /* 0x000fea000383ffff */
.L_x_347:
[----:B------:R-:W-:Y:S05]  /*4340*/  BSYNC.RECONVERGENT B0 ;  /* 0x0000000000007941 */ /* 0x000fea0003800200 */
.L_x_346:
[----:B------:R-:W4:Y:S08]  /*4350*/  LDC R3, c[0x0][0x378] ;  /* 0x0000de00ff037b82 */ /* 0x000f300000000800 */
[----:B------:R-:W-:Y:S08]  /*4360*/  BAR.SYNC.DEFER_BLOCKING 0x0 ;  /* 0x0000000000007b1d */ /* 0x000ff00000010000 */
[----:B------:R-:W2:Y:S08]  /*4370*/  LDC R4, c[0x0][0x374] ;  /* 0x0000dd00ff047b82 */ /* 0x000eb00000000800 */
[----:B---3--:R-:W3:Y:S01]  /*4380*/  LDC.64 R12, c[0x0][0x398] ;  /* 0x0000e600ff0c7b82 */ /* 0x008ee20000000a00 */
[----:B----4-:R-:W4:Y:S07]  /*4390*/  I2F.U32.RP R18, R3 ;  /* 0x0000000300127306 */ /* 0x010f2e0000209000 */
[----:B------:R-:W5:Y:S01]  /*43a0*/  S2UR UR5, SR_CTAID.Z ;  /* 0x00000000000579c3 */ /* 0x000f620000002700 */
[----:B------:R-:W-:Y:S01]  /*43b0*/  ISETP.NE.U32.AND P2, PT, R3, RZ, PT ;  /* 0x000000ff0300720c */ /* 0x000fe20003f45070 */
[----:B--2---:R-:W2:Y:S06]  /*43c0*/  I2F.U32.RP R20, R4 ;  /* 0x0000000400147306 */ /* 0x004eac0000209000 */
[----:B------:R-:W5:Y:S02]  /*43d0*/  S2UR UR6, SR_CTAID.Y ;  /* 0x00000000000679c3 */ /* 0x000f640000002600 */
[----:B----4-:R-:W4:Y:S08]  /*43e0*/  MUFU.RCP R18, R18 ;  /* 0x0000001200127308 */ /* 0x010f300000001000 */
[----:B--2---:R-:W2:Y:S01]  /*43f0*/  MUFU.RCP R20, R20 ;  /* 0x0000001400147308 */ /* 0x004ea20000001000 */
[----:B----4-:R-:W-:-:S07]  /*4400*/  VIADD R15, R18, 0xffffffe ;  /* 0x0ffffffe120f7836 */ /* 0x010fce0000000000 */
[----:B------:R-:W4:Y:S01]  /*4410*/  F2I.FTZ.U32.TRUNC.NTZ R15, R15 ;  /* 0x0000000f000f7305 */ /* 0x000f22000021f000 */
[----:B--2---:R-:W-:-:S07]  /*4420*/  IADD3 R16, PT, PT, R20, 0xffffffe, RZ ;  /* 0x0ffffffe14107810 */ /* 0x004fce0007ffe0ff */
[----:B------:R2:W3:Y:S01]  /*4430*/  F2I.FTZ.U32.TRUNC.NTZ R17, R16 ;  /* 0x0000001000117305 */ /* 0x0004e2000021f000 */
[----:B----4-:R-:W-:Y:S02]  /*4440*/  IMAD.MOV R14, RZ, RZ, -R15 ;  /* 0x000000ffff0e7224 */ /* 0x010fe400078e0a0f */
[----:B--2---:R-:W-:Y:S02]  /*4450*/  IMAD.MOV.U32 R16, RZ, RZ, RZ ;  /* 0x000000ffff107224 */ /* 0x004fe400078e00ff */
[----:B01----:R-:W-:Y:S02]  /*4460*/  IMAD R21, R14, R3, RZ ;  /* 0x000000030e157224 */ /* 0x003fe400078e02ff */
[----:B------:R-:W-:Y:S02]  /*4470*/  IMAD.MOV.U32 R14, RZ, RZ, RZ ;  /* 0x000000ffff0e7224 */ /* 0x000fe400078e00ff */
[----:B---3--:R-:W-:Y:S02]  /*4480*/  IMAD.MOV R18, RZ, RZ, -R17 ;  /* 0x000000ffff127224 */ /* 0x008fe400078e0a11 */
[----:B------:R-:W-:Y:S01]  /*4490*/  IMAD.HI.U32 R21, R15, R21, R14 ;  /* 0x000000150f157227 */ /* 0x000fe200078e000e */
[----:B------:R-:W-:-:S02]  /*44a0*/  IADD3 R14, PT, PT, R3, -0x1, R12 ;  /* 0xffffffff030e7810 */ /* 0x000fc40007ffe00c */
        /* <DEDUP_REMOVED lines=21> */
[----:B-----5:R-:W-:-:S05]  /*4600*/  IMAD R16, R21, UR5, R8 ;  /* 0x0000000515107c24 */ /* 0x020fca000f8e0208 */
[----:B------:R-:W-:Y:S01]  /*4610*/  VIADDMNMX R3, R16, R21, R12, PT ;  /* 0x0000001510037246 */ /* 0x000fe2000380010c */
[----:B------:R-:W-:-:S03]  /*4620*/  @P0 VIADD R14, R14, 0x1 ;  /* 0x000000010e0e0836 */ /* 0x000fc60000000000 */
[----:B------:R-:W-:Y:S02]  /*4630*/  ISETP.GE.AND P0, PT, R16, R3, PT ;  /* 0x000000031000720c */ /* 0x000fe40003f06270 */
[----:B------:R-:W-:Y:S01]  /*4640*/  @!P1 LOP3.LUT R14, RZ, R4, RZ, 0x33, !PT ;  /* 0x00000004ff0e9212 */ /* 0x000fe200078e33ff */
[----:B------:R-:W-:-:S04]  /*4650*/  IMAD R4, R5, R6, RZ ;  /* 0x0000000605047224 */ /* 0x000fc800078e02ff */
[----:B------:R-:W-:Y:S02]  /*4660*/  IMAD R8, R4, UR7, RZ ;  /* 0x0000000704087c24 */ /* 0x000fe4000f8e02ff */
[----:B------:R-:W-:-:S04]  /*4670*/  IMAD R4, R14, UR6, R9 ;  /* 0x000000060e047c24 */ /* 0x000fc8000f8e0209 */
[----:B------:R-:W-:Y:S05]  /*4680*/  @P0 EXIT ;  /* 0x000000000000094d */ /* 0x000fea0003800000 */
[----:B------:R-:W0:Y:S01]  /*4690*/  LDCU UR5, c[0x0][0x3a4] ;  /* 0x00007480ff0577ac */ /* 0x000e220008000800 */
[----:B------:R-:W-:Y:S01]  /*46a0*/  IMAD R12, R6, UR7, RZ ;  /* 0x00000007060c7c24 */ /* 0x000fe2000f8e02ff */
[----:B------:R-:W1:Y:S03]  /*46b0*/  LDCU.64 UR8, c[0x0][0x358] ;  /* 0x00006b00ff0877ac */ /* 0x000e660008000a00 */
[----:B------:R-:W-:Y:S01]  /*46c0*/  IMAD R12, R5, R12, R7 ;  /* 0x0000000c050c7224 */ /* 0x000fe200078e0207 */
[----:B------:R-:W-:Y:S01]  /*46d0*/  VIADDMNMX R7, R4, R14, R13, PT ;  /* 0x0000000e04077246 */ /* 0x000fe2000380010d */
[----:B------:R-:W-:Y:S01]  /*46e0*/  IMAD R5, R8, 0x8, R19 ;  /* 0x0000000808057824 */ /* 0x000fe200078e0213 */
[----:B------:R-:W-:Y:S02]  /*46f0*/  MOV R8, R16 ;  /* 0x0000001000087202 */ /* 0x000fe40000000f00 */
[----:B0-----:R-:W-:-:S05]  /*4700*/  IADD3 R12, PT, PT, R11, UR5, R12 ;  /* 0x000000050b0c7c10 */ /* 0x001fca000fffe00c */
[----:B------:R-:W-:-:S05]  /*4710*/  IMAD.IADD R9, R12, 0x1, R13 ;  /* 0x000000010c097824 */ /* 0x000fca00078e020d */
[----:B-1----:R-:W-:-:S07]  /*4720*/  LEA R9, R9, UR4, 0x3 ;  /* 0x0000000409097c11 */ /* 0x002fce000f8e18ff */
.L_x_368:
        /* <DEDUP_REMOVED lines=8> */
[----:B------:R-:W0:Y:S01]  /*47b0*/  I2F.RP R15, R14 ;  /* 0x0000000e000f7306 */ /* 0x000e220000209400 */
[----:B------:R-:W-:-:S03]  /*47c0*/  IABS R19, R16 ;  /* 0x0000001000137213 */ /* 0x000fc60000000000 */
[----:B------:R-:W-:Y:S01]  /*47d0*/  VIADD R18, R18, 0xffffffff ;  /* 0xffffffff12127836 */ /* 0x000fe20000000000 */
        /* <DEDUP_REMOVED lines=19> */
[C---:B------:R-:W-:Y:S01]  /*4910*/  IMAD R17, R14.reuse, R20, R19 ;  /* 0x000000140e117224 */ /* 0x040fe200078e0213 */
[----:B------:R-:W-:Y:S02]  /*4920*/  LOP3.LUT R19, RZ, R11, RZ, 0x33, !PT ;  /* 0x0000000bff137212 */ /* 0x000fe400078e33ff */
[C---:B------:R-:W-:Y:S02]  /*4930*/  ISETP.GT.U32.AND P2, PT, R14.reuse, R13, PT ;  /* 0x0000000d0e00720c */ /* 0x040fe40003f44070 */
[----:B------:R-:W-:-:S11]  /*4940*/  ISETP.GT.U32.AND P4, PT, R14, R17, PT ;  /* 0x000000110e00720c */ /* 0x000fd60003f84070 */
[--C-:B------:R-:W-:Y:S02]  /*4950*/  @!P2 IMAD.IADD R13, R13, 0x1, -R14.reuse ;  /* 0x000000010d0da824 */ /* 0x100fe400078e0a0e */
[----:B------:R-:W-:Y:S01]  /*4960*/  @!P4 IMAD.IADD R17, R17, 0x1, -R14 ;  /* 0x000000011111c824 */ /* 0x000fe200078e0a0e */
[----:B------:R-:W-:Y:S01]  /*4970*/  @!P4 IADD3 R15, PT, PT, R15, 0x1, RZ ;  /* 0x000000010f0fc810 */ /* 0x000fe20007ffe0ff */
[----:B------:R-:W-:Y:S01]  /*4980*/  @!P2 VIADD R12, R12, 0x1 ;  /* 0x000000010c0ca836 */ /* 0x000fe20000000000 */
[-C--:B------:R-:W-:Y:S02]  /*4990*/  ISETP.GE.U32.AND P0, PT, R13, R14.reuse, PT ;  /* 0x0000000e0d00720c */ /* 0x080fe40003f06070 */
[----:B------:R-:W-:-:S11]  /*49a0*/  ISETP.GE.U32.AND P1, PT, R17, R14, PT ;  /* 0x0000000e1100720c */ /* 0x000fd60003f26070 */
[----:B------:R-:W-:Y:S01]  /*49b0*/  @P0 VIADD R12, R12, 0x1 ;  /* 0x000000010c0c0836 */ /* 0x000fe20000000000 */
[----:B------:R-:W-:Y:S01]  /*49c0*/  ISETP.NE.AND P0, PT, R11, RZ, PT ;  /* 0x000000ff0b00720c */ /* 0x000fe20003f05270 */
[----:B------:R-:W-:Y:S02]  /*49d0*/  @P1 VIADD R15, R15, 0x1 ;  /* 0x000000010f0f1836 */ /* 0x000fe40000000000 */
[----:B------:R-:W-:Y:S02]  /*49e0*/  @!P3 IMAD.MOV R12, RZ, RZ, -R12 ;  /* 0x000000ffff0cb224 */ /* 0x000fe400078e0a0c */
[----:B------:R-:W-:Y:S01]  /*49f0*/  IMAD.MOV.U32 R11, RZ, RZ, R4 ;  /* 0x000000ffff0b7224 */ /* 0x000fe200078e0004 */
[----:B------:R-:W-:Y:S02]  /*4a00*/  @!P5 IADD3 R15, PT, PT, -R15, RZ, RZ ;  /* 0x000000ff0f0fd210 */ /* 0x000fe40007ffe1ff */
[C---:B------:R-:W-:Y:S02]  /*4a10*/  SEL R18, R19.reuse, R12, !P0 ;  /* 0x0000000c13127207 */ /* 0x040fe40004000000 */
[----:B------:R-:W-:-:S07]  /*4a20*/  SEL R19, R19, R15, !P0 ;  /* 0x0000000f13137207 */ /* 0x000fce0004000000 */
.L_x_367:
[----:B------:R-:W-:Y:S01]  /*4a30*/  ISETP.GE.AND P0, PT, R18, R19, PT ;  /* 0x000000131200720c */ /* 0x000fe20003f06270 */
[----:B------:R-:W-:-:S12]  /*4a40*/  BSSY.RECONVERGENT B1, `(.L_x_354) ;  /* 0x0000045000017945 */ /* 0x000fd80003800200 */
[----:B012---:R-:W-:Y:S05]  /*4a50*/  @P0 BRA `(.L_x_355) ;  /* 0x00000004000c0947 */ /* 0x007fea0003800000 */
[----:B------:R-:W0:Y:S01]  /*4a60*/  S2UR UR5, SR_CgaCtaId ;  /* 0x00000000000579c3 */ /* 0x000e220000008800 */
[----:B------:R-:W1:Y:S01]  /*4a70*/  LDCU UR6, c[0x0][0x39c] ;  /* 0x00007380ff0677ac */ /* 0x000e620008000800 */
[----:B------:R-:W-:Y:S01]  /*4a80*/  IMAD.MOV.U32 R22, RZ, RZ, R18 ;  /* 0x000000ffff167224 */ /* 0x000fe200078e0012 */
[----:B------:R-:W-:Y:S02]  /*4a90*/  UMOV UR4, 0x400 ;  /* 0x0000040000047882 */ /* 0x000fe40000000000 */
[----:B0-----:R-:W-:-:S04]  /*4aa0*/  ULEA UR4, UR5, UR4, 0x18 ;  /* 0x0000000405047291 */ /* 0x001fc8000f8ec0ff */
[----:B-1----:R-:W-:-:S06]  /*4ab0*/  ULEA UR4, UR6, UR4, 0x2 ;  /* 0x0000000406047291 */ /* 0x002fcc000f8e10ff */
[----:B------:R-:W-:-:S05]  /*4ac0*/  LEA R20, R11, UR4, 0x2 ;  /* 0x000000040b147c11 */ /* 0x000fca000f8e10ff */
[----:B------:R0:W1:Y:S02]  /*4ad0*/  LDS R12, [R20] ;  /* 0x00000000140c7984 */ /* 0x0000640000000800 */
.L_x_363:
        /* <DEDUP_REMOVED lines=15> */
.L_x_362:
[----:B-1----:R-:W1:Y:S01]  /*4bd0*/  LDC R25, c[0x0][0x394] ;  /* 0x0000e500ff197b82 */ /* 0x002e620000000800 */
[----:B------:R-:W-:Y:S01]  /*4be0*/  BSSY.RECONVERGENT B3, `(.L_x_358) ;  /* 0x0000023000037945 */ /* 0x000fe20003800200 */
[----:B-1----:R-:W-:-:S13]  /*4bf0*/  ISETP.GE.AND P0, PT, R0, R25, PT ;  /* 0x000000190000720c */ /* 0x002fda0003f06270 */
[----:B------:R-:W-:Y:S05]  /*4c00*/  @P0 BRA `(.L_x_359) ;  /* 0x0000000000800947 */ /* 0x000fea0003800000 */
[----:B------:R-:W1:Y:S01]  /*4c10*/  LDC R13, c[0x0][0x3a4] ;  /* 0x0000e900ff0d7b82 */ /* 0x000e620000000800 */
[C---:B------:R-:W-:Y:S01]  /*4c20*/  LEA R14, R23.reuse, R2, 0x3 ;  /* 0x00000002170e7211 */ /* 0x040fe200078e18ff */
[----:B------:R-:W2:Y:S01]  /*4c30*/  LDCU UR4, c[0x0][0x3bc] ;  /* 0x00007780ff0477ac */ /* 0x000ea20008000800 */
[----:B------:R-:W-:Y:S01]  /*4c40*/  BSSY.RECONVERGENT B4, `(.L_x_360) ;  /* 0x000001b000047945 */ /* 0x000fe20003800200 */
[----:B------:R-:W-:Y:S02]  /*4c50*/  IMAD.MOV.U32 R27, RZ, RZ, R9 ;  /* 0x000000ffff1b7224 */ /* 0x000fe400078e0009 */
[----:B------:R-:W-:Y:S01]  /*4c60*/  IMAD.MOV.U32 R29, RZ, RZ, R0 ;  /* 0x000000ffff1d7224 */ /* 0x000fe200078e0000 */
[----:B------:R-:W-:Y:S01]  /*4c70*/  LDS.64 R14, [R14] ;  /* 0x000000000e0e7984 */ /* 0x000fe20000000a00 */
[----:B--2---:R-:W-:Y:S02]  /*4c80*/  IMAD R28, R23, UR4, RZ ;  /* 0x00000004171c7c24 */ /* 0x004fe4000f8e02ff */
[----:B-1----:R-:W-:-:S03]  /*4c90*/  IMAD R13, R13, 0x8, R2 ;  /* 0x000000080d0d7824 */ /* 0x002fc600078e0202 */
[----:B------:R-:W-:Y:S01]  /*4ca0*/  IADD3 R26, P0, PT, R28, R21, RZ ;  /* 0x000000151c1a7210 */ /* 0x000fe20007f1e0ff */
[----:B------:R-:W-:-:S03]  /*4cb0*/  IMAD R16, R22, 0x8, R13 ;  /* 0x0000000816107824 */ /* 0x000fc600078e020d */
[----:B------:R-:W-:Y:S02]  /*4cc0*/  LEA.HI.X.SX32 R28, R28, R24, 0x1, P0 ;  /* 0x000000181c1c7211 */ /* 0x000fe400000f0eff */
[----:B------:R-:W1:Y:S02]  /*4cd0*/  LDS.64 R12, [R16] ;  /* 0x00000000100c7984 */ /* 0x000e640000000a00 */
[----:B-1----:R-:W-:-:S11]  /*4ce0*/  DMUL R12, R14, R12 ;  /* 0x0000000c0e0c7228 */ /* 0x002fd60000000000 */
.L_x_361:
        /* <DEDUP_REMOVED lines=8> */
[----:B------:R-:W2:Y:S04]  /*4d70*/  LDS.64 R16, [R27] ;  /* 0x000000001b107984 */ /* 0x000ea80000000a00 */
[----:B------:R-:W2:Y:S01]  /*4d80*/  LDG.E.64.CONSTANT R14, desc[UR8][R14.64] ;  /* 0x000000080e0e7981 */ /* 0x000ea2000c1e9b00 */
[----:B-1----:R-:W-:-:S05]  /*4d90*/  IMAD R29, R6, UR4, R29 ;  /* 0x00000004061d7c24 */ /* 0x002fca000f8e021d */
[----:B------:R-:W-:Y:S01]  /*4da0*/  ISETP.GE.AND P0, PT, R29, R25, PT ;  /* 0x000000191d00720c */ /* 0x000fe20003f06270 */
[----:B--2---:R-:W-:-:S07]  /*4db0*/  DFMA R16, R12, R14, R16 ;  /* 0x0000000e0c10722b */ /* 0x004fce0000000010 */
[----:B------:R1:W-:Y:S02]  /*4dc0*/  STS.64 [R27], R16 ;  /* 0x000000101b007388 */ /* 0x0003e40000000a00 */
[----:B-1----:R-:W-:-:S03]  /*4dd0*/  LEA R27, R6, R27, 0x3 ;  /* 0x0000001b061b7211 */ /* 0x002fc600078e18ff */
[----:B------:R-:W-:Y:S05]  /*4de0*/  @!P0 BRA `(.L_x_361) ;  /* 0xfffffffc00c08947 */ /* 0x000fea000383ffff */
[----:B------:R-:W-:Y:S05]  /*4df0*/  BSYNC.RECONVERGENT B4 ;  /* 0x0000000000047941 */ /* 0x000fea0003800200 */
.L_x_360:
[----:B------:R1:W2:Y:S02]  /*4e00*/  LDS R12, [R20] ;  /* 0x00000000140c7984 */ /* 0x0002a40000000800 */
.L_x_359:
[----:B------:R-:W-:Y:S05]  /*4e10*/  BSYNC.RECONVERGENT B3 ;  /* 0x0000000000037941 */ /* 0x000fea0003800200 */
.L_x_358:
[----:B------:R-:W-:-:S05]  /*4e20*/  VIADD R23, R23, 0x1 ;  /* 0x0000000117177836 */ /* 0x000fca0000000000 */
[----:B--2---:R-:W-:-:S13]  /*4e30*/  ISETP.GE.AND P0, PT, R23, R12, PT ;  /* 0x0000000c1700720c */ /* 0x004fda0003f06270 */
[----:B------:R-:W-:Y:S05]  /*4e40*/  @!P0 BRA `(.L_x_362) ;  /* 0xfffffffc00608947 */ /* 0x000fea000383ffff */
.L_x_357:
[----:B------:R-:W-:Y:S05]  /*4e50*/  BSYNC.RECONVERGENT B2 ;  /* 0x0000000000027941 */ /* 0x000fea0003800200 */
.L_x_356:
[----:B------:R-:W-:-:S05]  /*4e60*/  VIADD R22, R22, 0x1 ;  /* 0x0000000116167836 */ /* 0x000fca0000000000 */
[----:B------:R-:W-:-:S13]  /*4e70*/  ISETP.NE.AND P0, PT, R22, R19, PT ;  /* 0x000000131600720c */ /* 0x000fda0003f05270 */
[----:B------:R-:W-:Y:S05]  /*4e80*/  @P0 BRA `(.L_x_363) ;  /* 0xfffffffc00140947 */ /* 0x000fea000383ffff */
.L_x_355:
[----:B------:R-:W-:Y:S05]  /*4e90*/  BSYNC.RECONVERGENT B1 ;  /* 0x0000000000017941 */ /* 0x000fea0003800200 */
.L_x_354:
[----:B------:R-:W2:Y:S01]  /*4ea0*/  LDC R21, c[0x0][0x394] ;  /* 0x0000e500ff157b82 */ /* 0x000ea20000000800 */
[----:B------:R-:W-:Y:S01]  /*4eb0*/  BSSY.RECONVERGENT B1, `(.L_x_364) ;  /* 0x000001c000017945 */ /* 0x000fe20003800200 */
[----:B--2---:R-:W-:-:S13]  /*4ec0*/  ISETP.GE.AND P0, PT, R0, R21, PT ;  /* 0x000000150000720c */ /* 0x004fda0003f06270 */
[----:B------:R-:W-:Y:S05]  /*4ed0*/  @P0 BRA `(.L_x_365) ;  /* 0x0000000000640947 */ /* 0x000fea0003800000 */
[----:B------:R-:W2:Y:S01]  /*4ee0*/  LDCU.64 UR4, c[0x0][0x398] ;  /* 0x00007300ff0477ac */ /* 0x000ea20008000a00 */
[----:B01----:R-:W0:Y:S01]  /*4ef0*/  S2R R20, SR_TID.X ;  /* 0x0000000000147919 */ /* 0x003e220000002100 */
[----:B------:R-:W1:Y:S01]  /*4f00*/  LDC R23, c[0x0][0x3a8] ;  /* 0x0000ea00ff177b82 */ /* 0x000e620000000800 */
[----:B------:R-:W-:-:S07]  /*4f10*/  IMAD.MOV.U32 R24, RZ, RZ, R0 ;  /* 0x000000ffff187224 */ /* 0x000fce00078e0000 */
[----:B------:R-:W3:Y:S01]  /*4f20*/  LDC.64 R12, c[0x0][0x380] ;  /* 0x0000e000ff0c7b82 */ /* 0x000ee20000000a00 */
[----:B--2---:R-:W-:Y:S02]  /*4f30*/  IMAD R15, R21, UR4, RZ ;  /* 0x00000004150f7c24 */ /* 0x004fe4000f8e02ff */
[----:B------:R-:W-:Y:S02]  /*4f40*/  IMAD R14, R8, UR5, R11 ;  /* 0x00000005080e7c24 */ /* 0x000fe4000f8e020b */
[----:B------:R-:W-:Y:S02]  /*4f50*/  IMAD R15, R15, UR5, RZ ;  /* 0x000000050f0f7c24 */ /* 0x000fe4000f8e02ff */
[----:B------:R-:W-:Y:S02]  /*4f60*/  IMAD R14, R14, R21, RZ ;  /* 0x000000150e0e7224 */ /* 0x000fe400078e02ff */
[----:B------:R-:W-:-:S05]  /*4f70*/  IMAD R15, R10, R15, RZ ;  /* 0x0000000f0a0f7224 */ /* 0x000fca00078e02ff */
[----:B------:R-:W-:Y:S02]  /*4f80*/  IADD3 R22, P0, PT, R14, R15, RZ ;  /* 0x0000000f0e167210 */ /* 0x000fe40007f1e0ff */
[----:B------:R-:W-:-:S04]  /*4f90*/  SHF.R.S32.HI R15, RZ, 0x1f, R15 ;  /* 0x0000001fff0f7819 */ /* 0x000fc8000001140f */
[----:B0-----:R-:W-:-:S07]  /*4fa0*/  LEA.HI.X.SX32 R27, R14, R15, 0x1, P0 ;  /* 0x0000000f0e1b7211 */ /* 0x001fce00000f0eff */
.L_x_366:
[----:B--2---:R-:W-:Y:S02]  /*4fb0*/  IADD3 R15, P0, PT, R24, R22, RZ ;  /* 0x00000016180f7210 */ /* 0x004fe40007f1e0ff */
[----:B------:R-:W-:Y:S01]  /*4fc0*/  LEA R25, R20, R5, 0x3 ;  /* 0x0000000514197211 */ /* 0x000fe200078e18ff */
[----:B------:R-:W-:Y:S01]  /*4fd0*/  IMAD.IADD R20, R6, 0x1, R20 ;  /* 0x0000000106147824 */ /* 0x000fe200078e0214 */
[----:B------:R-:W-:Y:S01]  /*4fe0*/  LEA.HI.X.SX32 R16, R24, R27, 0x1, P0 ;  /* 0x0000001b18107211 */ /* 0x000fe200000f0eff */
[----:B-1----:R-:W-:Y:S01]  /*4ff0*/  IMAD R24, R6, R23, R24 ;  /* 0x0000001706187224 */ /* 0x002fe200078e0218 */
[----:B---3--:R-:W-:-:S04]  /*5000*/  LEA R14, P0, R15, R12, 0x3 ;  /* 0x0000000c0f0e7211 */ /* 0x008fc800078018ff */
[----:B------:R-:W-:Y:S02]  /*5010*/  LEA.HI.X R15, R15, R13, R16, 0x3, P0 ;  /* 0x0000000d0f0f7211 */ /* 0x000fe400000f1c10 */
[----:B------:R-:W0:Y:S01]  /*5020*/  LDS.64 R16, [R25] ;  /* 0x0000000019107984 */ /* 0x000e220000000a00 */
[----:B------:R-:W-:-:S03]  /*5030*/  ISETP.GE.AND P0, PT, R24, R21, PT ;  /* 0x000000151800720c */ /* 0x000fc60003f06270 */
[----:B------:R2:W-:Y:S04]  /*5040*/  STS.64 [R25], RZ ;  /* 0x000000ff19007388 */ /* 0x0005e80000000a00 */
[----:B0-----:R2:W-:Y:S06]  /*5050*/  STG.E.64 desc[UR8][R14.64], R16 ;  /* 0x000000100e007986 */ /* 0x0015ec000c101b08 */
[----:B------:R-:W-:Y:S05]  /*5060*/  @!P0 BRA `(.L_x_366) ;  /* 0xfffffffc00d08947 */ /* 0x000fea000383ffff */
.L_x_365:
[----:B------:R-:W-:Y:S05]  /*5070*/  BSYNC.RECONVERGENT B1 ;  /* 0x0000000000017941 */ /* 0x000fea0003800200 */
.L_x_364:
[----:B------:R-:W3:Y:S02]  /*5080*/  LDCU UR4, c[0x0][0x364] ;  /* 0x00006c80ff0477ac */ /* 0x000ee40008000800 */
[----:B---3--:R-:W-:-:S05]  /*5090*/  VIADD R11, R11, UR4 ;  /* 0x000000040b0b7c36 */ /* 0x008fca0008000000 */
[----:B------:R-:W-:-:S13]  /*50a0*/  ISETP.GE.AND P0, PT, R11, R7, PT ;  /* 0x000000070b00720c */ /* 0x000fda0003f06270 */
[----:B------:R-:W-:Y:S05]  /*50b0*/  @!P0 BRA `(.L_x_367) ;  /* 0xfffffff8005c8947 */ /* 0x000fea000383ffff */
.L_x_353:
[----:B------:R-:W-:Y:S05]  /*50c0*/  BSYNC.RECONVERGENT B0 ;  /* 0x0000000000007941 */ /* 0x000fea0003800200 */
.L_x_352:
[----:B------:R-:W3:Y:S02]  /*50d0*/  LDCU UR4, c[0x0][0x368] ;  /* 0x00006d00ff0477ac */ /* 0x000ee40008000800 */
[----:B---3--:R-:W-:-:S05]  /*50e0*/  VIADD R8, R8, UR4 ;  /* 0x0000000408087c36 */ /* 0x008fca0008000000 */
[----:B------:R-:W-:-:S13]  /*50f0*/  ISETP.GE.AND P0, PT, R8, R3, PT ;  /* 0x000000030800720c */ /* 0x000fda0003f06270 */
[----:B------:R-:W-:Y:S05]  /*5100*/  @!P0 BRA `(.L_x_368) ;  /* 0xfffffff400888947 */ /* 0x000fea000383ffff */
[----:B------:R-:W-:Y:S05]  /*5110*/  EXIT ;  /* 0x000000000000794d */ /* 0x000fea0003800000 */
        .weak           $__internal_10_$__cuda_sm20_dblrcp_rn_slowpath_v3
        .type           $__internal_10_$__cuda_sm20_dblrcp_rn_slowpath_v3,@function
        .size           $__internal_10_$__cuda_sm20_dblrcp_rn_slowpath_v3,(.L_x_598 - $__internal_10_$__cuda_sm20_dblrcp_rn_slowpath_v3)
$__internal_10_$__cuda_sm20_dblrcp_rn_slowpath_v3:
[----:B------:R-:W-:Y:S01]  /*5120*/  DSETP.GTU.AND P0, PT, |R12|, +INF , PT ;  /* 0x7ff000000c00742a */ /* 0x000fe20003f0c200 */
[----:B------:R-:W-:-:S13]  /*5130*/  BSSY.RECONVERGENT B0, `(.L_x_369) ;  /* 0x0000022000007945 */ /* 0x000fda0003800200 */
[----:B------:R-:W-:Y:S05]  /*5140*/  @P0 BRA `(.L_x_370) ;  /* 0x0000000000780947 */ /* 0x000fea0003800000 */
[----:B------:R-:W-:-:S04]  /*5150*/  LOP3.LUT R14, R13, 0x7fffffff, RZ, 0xc0, !PT ;  /* 0x7fffffff0d0e7812 */ /* 0x000fc800078ec0ff */
[----:B------:R-:W-:-:S04]  /*5160*/  IADD3 R15, PT, PT, R14, -0x1, RZ ;  /* 0xffffffff0e0f7810 */ /* 0x000fc80007ffe0ff */
[----:B------:R-:W-:-:S13]  /*5170*/  ISETP.GE.U32.AND P0, PT, R15, 0x7fefffff, PT ;  /* 0x7fefffff0f00780c */ /* 0x000fda0003f06070 */
[----:B------:R-:W-:Y:S01]  /*5180*/  @P0 LOP3.LUT R19, R13, 0x7ff00000, RZ, 0x3c, !PT ;  /* 0x7ff000000d130812 */ /* 0x000fe200078e3cff */
[----:B------:R-:W-:Y:S01]  /*5190*/  @P0 IMAD.MOV.U32 R18, RZ, RZ, RZ ;  /* 0x000000ffff120224 */ /* 0x000fe200078e00ff */
[----:B------:R-:W-:Y:S06]  /*51a0*/  @P0 BRA `(.L_x_371) ;  /* 0x0000000000680947 */ /* 0x000fec0003800000 */
[----:B------:R-:W-:-:S13]  /*51b0*/  ISETP.GE.U32.AND P0, PT, R14, 0x1000001, PT ;  /* 0x010000010e00780c */ /* 0x000fda0003f06070 */
[----:B------:R-:W-:Y:S05]  /*51c0*/  @!P0 BRA `(.L_x_372) ;  /* 0x0000000000348947 */ /* 0x000fea0003800000 */
[----:B------:R-:W-:Y:S02]  /*51d0*/  VIADD R15, R13, 0xc0200000 ;  /* 0xc02000000d0f7836 */ /* 0x000fe40000000000 */
[----:B------:R-:W-:Y:S02]  /*51e0*/  IMAD.MOV.U32 R14, RZ, RZ, R12 ;  /* 0x000000ffff0e7224 */ /* 0x000fe400078e000c */
[----:B------:R-:W0:Y:S04]  /*51f0*/  MUFU.RCP64H R17, R15 ;  /* 0x0000000f00117308 */ /* 0x000e280000001800 */
[----:B0-----:R-:W-:-:S08]  /*5200*/  DFMA R18, -R14, R16, 1 ;  /* 0x3ff000000e12742b */ /* 0x001fd00000000110 */
[----:B------:R-:W-:-:S08]  /*5210*/  DFMA R18, R18, R18, R18 ;  /* 0x000000121212722b */ /* 0x000fd00000000012 */
[----:B------:R-:W-:-:S08]  /*5220*/  DFMA R18, R16, R18, R16 ;  /* 0x000000121012722b */ /* 0x000fd00000000010 */
[----:B------:R-:W-:-:S08]  /*5230*/  DFMA R16, -R14, R18, 1 ;  /* 0x3ff000000e10742b */ /* 0x000fd00000000112 */
[----:B------:R-:W-:-:S08]  /*5240*/  DFMA R18, R18, R16, R18 ;  /* 0x000000101212722b */ /* 0x000fd00000000012 */
[----:B------:R-:W-:-:S08]  /*5250*/  DMUL R18, R18, 2.2250738585072013831e-308 ;  /* 0x0010000012127828 */ /* 0x000fd00000000000 */
[----:B------:R-:W-:-:S08]  /*5260*/  DFMA R12, -R12, R18, 1 ;  /* 0x3ff000000c0c742b */ /* 0x000fd00000000112 */
[----:B------:R-:W-:-:S08]  /*5270*/  DFMA R12, R12, R12, R12 ;  /* 0x0000000c0c0c722b */ /* 0x000fd0000000000c */
[----:B------:R-:W-:Y:S01]  /*5280*/  DFMA R18, R18, R12, R18 ;  /* 0x0000000c1212722b */ /* 0x000fe20000000012 */
[----:B------:R-:W-:Y:S10]  /*5290*/  BRA `(.L_x_371) ;  /* 0x00000000002c7947 */ /* 0x000ff40003800000 */
.L_x_372:
[----:B------:R-:W-:-:S06]  /*52a0*/  DMUL R12, R12, 8.11296384146066816958e+31 ;  /* 0x469000000c0c7828 */ /* 0x000fcc0000000000 */
[----:B------:R-:W0:Y:S02]  /*52b0*/  MUFU.RCP64H R17, R13 ;  /* 0x0000000d00117308 */ /* 0x000e240000001800 */
[----:B0-----:R-:W-:-:S08]  /*52c0*/  DFMA R14, -R12, R16, 1 ;  /* 0x3ff000000c0e742b */ /* 0x001fd00000000110 */
[----:B------:R-:W-:-:S08]  /*52d0*/  DFMA R14, R14, R14, R14 ;  /* 0x0000000e0e0e722b */ /* 0x000fd0000000000e */
[----:B------:R-:W-:-:S08]  /*52e0*/  DFMA R14, R16, R14, R16 ;  /* 0x0000000e100e722b */ /* 0x000fd00000000010 */
[----:B------:R-:W-:-:S08]  /*52f0*/  DFMA R16, -R12, R14, 1 ;  /* 0x3ff000000c10742b */ /* 0x000fd0000000010e */
[----:B------:R-:W-:-:S08]  /*5300*/  DFMA R16, R14, R16, R14 ;  /* 0x000000100e10722b */ /* 0x000fd0000000000e */
[----:B------:R-:W-:Y:S01]  /*5310*/  DMUL R18, R16, 8.11296384146066816958e+31 ;  /* 0x4690000010127828 */ /* 0x000fe20000000000 */
[----:B------:R-:W-:Y:S10]  /*5320*/  BRA `(.L_x_371) ;  /* 0x0000000000087947 */ /* 0x000ff40003800000 */
.L_x_370:
[----:B------:R-:W-:Y:S02]  /*5330*/  LOP3.LUT R19, R13, 0x80000, RZ, 0xfc, !PT ;  /* 0x000800000d137812 */ /* 0x000fe400078efcff */
[----:B------:R-:W-:-:S07]  /*5340*/  MOV R18, R12 ;  /* 0x0000000c00127202 */ /* 0x000fce0000000f00 */
.L_x_371:
[----:B------:R-:W-:Y:S05]  /*5350*/  BSYNC.RECONVERGENT B0 ;  /* 0x0000000000007941 */ /* 0x000fea0003800200 */
.L_x_369:
[----:B------:R-:W-:Y:S02]  /*5360*/  IMAD.MOV.U32 R12, RZ, RZ, R10 ;  /* 0x000000ffff0c7224 */ /* 0x000fe400078e000a */
[----:B------:R-:W-:-:S04]  /*5370*/  IMAD.MOV.U32 R13, RZ, RZ, 0x0 ;  /* 0x00000000ff0d7424 */ /* 0x000fc800078e00ff */
[----:B------:R-:W-:Y:S05]  /*5380*/  RET.REL.NODEC R12 `(_ZN2at6native58_GLOBAL__N__9a069279_25_AdaptiveAveragePooling_cu_ef17039c31adaptive_average_gradinput_nhwcIidEEvPT0_PKS3_iiiiiiiiT_S7_S7_S7_) ;  /* 0xffffffac0c1c7950 */ /* 0x000fea0003c3ffff */
.L_x_373:
        /* <DEDUP_REMOVED lines=15> */
.L_x_598:


//--------------------- .text._ZN2at6native58_GLOBAL__N__9a069279_25_AdaptiveAveragePooling_cu_ef17039c21adaptive_average_poolIN3c108BFloat16EEEvPKT_PS5_iiiilll --------------------------
	.section	.text._ZN2at6native58_GLOBAL__N__9a069279_25_AdaptiveAveragePooling_cu_ef17039c21adaptive_average_poolIN3c108BFloat16EEEvPKT_PS5_iiiilll,"ax",@progbits
	.align	128
.text._ZN2at6native58_GLOBAL__N__9a069279_25_AdaptiveAveragePooling_cu_ef17039c21adaptive_average_poolIN3c108BFloat16EEEvPKT_PS5_iiiilll:
        .type           _ZN2at6native58_GLOBAL__N__9a069279_25_AdaptiveAveragePooling_cu_ef17039c21adaptive_average_poolIN3c108BFloat16EEEvPKT_PS5_iiiilll,@function
        .size           _ZN2at6native58_GLOBAL__N__9a069279_25_AdaptiveAveragePooling_cu_ef17039c21adaptive_average_poolIN3c108BFloat16EEEvPKT_PS5_iiiilll,(.L_x_600 - _ZN2at6native58_GLOBAL__N__9a069279_25_AdaptiveAveragePooling_cu_ef17039c21adaptive_average_poolIN3c108BFloat16EEEvPKT_PS5_iiiilll)
        .other          _ZN2at6native58_GLOBAL__N__9a069279_25_AdaptiveAveragePooling_cu_ef17039c21adaptive_average_poolIN3c108BFloat16EEEvPKT_PS5_iiiilll,@"STO_CUDA_ENTRY STV_DEFAULT"
_ZN2at6native58_GLOBAL__N__9a069279_25_AdaptiveAveragePooling_cu_ef17039c21adaptive_average_poolIN3c108BFloat16EEEvPKT_PS5_iiiilll:
        /* <DEDUP_REMOVED lines=9> */
[----:B------:R-:W1:Y:S07]  /*0090*/  LDCU.64 UR12, c[0x0][0x358] ;  /* 0x00006b00ff0c77ac */ /* 0x000e6e0008000a00 */
[----:B------:R-:W2:Y:S08]  /*00a0*/  LDC.64 R10, c[0x0][0x3b0] ;  /* 0x0000ec00ff0a7b82 */ /* 0x000eb00000000a00 */
[----:B------:R-:W3:Y:S01]  /*00b0*/  LDC R7, c[0x0][0x39c] ;  /* 0x0000e700ff077b82 */ /* 0x000ee20000000800 */
[----:B0-----:R-:W-:Y:S01]  /*00c0*/  UIMAD UR4, UR4, UR5, URZ ;  /* 0x00000005040472a4 */ /* 0x001fe2000f8e02ff */
[C-C-:B--2---:R-:W-:Y:S01]  /*00d0*/  SHF.L.U64.HI R0, R10.reuse, 0x5, R11.reuse ;  /* 0x000000050a007819 */ /* 0x144fe2000001020b */
[C---:B------:R-:W-:Y:S01]  /*00e0*/  IMAD.SHL.U32 R8, R10.reuse, 0x2, RZ ;  /* 0x000000020a087824 */ /* 0x040fe200078e00ff */
[----:B------:R-:W-:-:S03]  /*00f0*/  SHF.L.U64.HI R9, R10, 0x1, R11 ;  /* 0x000000010a097819 */ /* 0x000fc6000001020b */
[----:B-1-3--:R-:W-:-:S07]  /*0100*/  IMAD R7, R7, UR4, RZ ;  /* 0x0000000407077c24 */ /* 0x00afce000f8e02ff */
.L_x_396:
[----:B0-----:R-:W0:Y:S01]  /*0110*/  LDC R3, c[0x0][0x398] ;  /* 0x0000e600ff037b82 */ /* 0x001e220000000800 */
        /* <DEDUP_REMOVED lines=15> */
[----:B0-----:R-:W-:Y:S01]  /*0210*/  IMAD.MOV.U32 R4, RZ, RZ, RZ ;  /* 0x000000ffff047224 */ /* 0x001fe200078e00ff */
[----:B-1----:R-:W-:-:S05]  /*0220*/  IADD3 R11, PT, PT, RZ, -R5, RZ ;  /* 0x80000005ff0b7210 */ /* 0x002fca0007ffe0ff */
[----:B------:R-:W-:-:S04]  /*0230*/  IMAD R11, R11, R14, RZ ;  /* 0x0000000e0b0b7224 */ /* 0x000fc800078e02ff */
[----:B------:R-:W-:-:S04]  /*0240*/  IMAD.HI.U32 R5, R5, R11, R4 ;  /* 0x0000000b05057227 */ /* 0x000fc800078e0004 */
[----:B------:R-:W-:Y:S01]  /*0250*/  IMAD.MOV.U32 R11, RZ, RZ, R13 ;  /* 0x000000ffff0b7224 */ /* 0x000fe200078e000d */
[----:B------:R-:W-:-:S03]  /*0260*/  MOV R13, R15 ;  /* 0x0000000f000d7202 */ /* 0x000fc60000000f00 */
        /* <DEDUP_REMOVED lines=14> */
[----:B------:R-:W-:Y:S01]  /*0350*/  ISETP.GE.U32.AND P2, PT, R5, R14, PT ;  /* 0x0000000e0500720c */ /* 0x000fe20003f46070 */
[----:B------:R-:W-:-:S03]  /*0360*/  VIADD R5, R2, 0x1 ;  /* 0x0000000102057836 */ /* 0x000fc60000000000 */
[----:B------:R-:W-:Y:S01]  /*0370*/  ISETP.GE.U32.AND P3, PT, R11, R14, PT ;  /* 0x0000000e0b00720c */ /* 0x000fe20003f66070 */
[----:B------:R-:W-:Y:S01]  /*0380*/  IMAD.WIDE.U32 R24, R5, UR5, R24 ;  /* 0x0000000505187c25 */ /* 0x000fe2000f8e0018 */
[----:B------:R-:W-:-:S03]  /*0390*/  LOP3.LUT R11, RZ, R3, RZ, 0x33, !PT ;  /* 0x00000003ff0b7212 */ /* 0x000fc600078e33ff */
[----:B------:R-:W-:-:S04]  /*03a0*/  IMAD R22, R5, UR4, R25 ;  /* 0x0000000405167c24 */ /* 0x000fc8000f8e0219 */
[----:B------:R-:W-:Y:S01]  /*03b0*/  @P2 VIADD R4, R4, 0x1 ;  /* 0x0000000104042836 */ /* 0x000fe20000000000 */
[----:B------:R-:W-:-:S03]  /*03c0*/  ISETP.NE.AND P2, PT, R3, RZ, PT ;  /* 0x000000ff0300720c */ /* 0x000fc60003f45270 */
        /* <DEDUP_REMOVED lines=27> */
.L_x_375:
[----:B------:R-:W0:Y:S01]  /*0580*/  LDCU UR4, c[0x0][0x398] ;  /* 0x00007300ff0477ac */ /* 0x000e220008000800 */
[----:B------:R-:W-:Y:S01]  /*0590*/  HFMA2 R3, -RZ, RZ, 0, 0 ;  /* 0x00000000ff037431 */ /* 0x000fe200000001ff */
[----:B------:R-:W-:Y:S01]  /*05a0*/  MOV R20, 0x5d0 ;  /* 0x000005d000147802 */ /* 0x000fe20000000f00 */
[----:B0-----:R-:W-:-:S07]  /*05b0*/  IMAD.U32 R21, RZ, RZ, UR4 ;  /* 0x00000004ff157e24 */ /* 0x001fce000f8e00ff */
[----:B------:R-:W-:Y:S05]  /*05c0*/  CALL.REL.NOINC `($__internal_11_$__cuda_sm20_div_s64) ;  /* 0x0000001800587944 */ /* 0x000fea0003c00000 */
[----:B------:R-:W-:-:S07]  /*05d0*/  IMAD.MOV.U32 R11, RZ, RZ, R16 ;  /* 0x000000ffff0b7224 */ /* 0x000fce00078e0010 */
.L_x_376:
[----:B------:R-:W-:Y:S05]  /*05e0*/  BSYNC.RECONVERGENT B0 ;  /* 0x0000000000007941 */ /* 0x000fea0003800200 */
.L_x_374:
[----:B------:R-:W0:Y:S01]  /*05f0*/  S2R R4, SR_TID.X ;  /* 0x0000000000047919 */ /* 0x000e220000002100 */
[----:B------:R-:W0:Y:S01]  /*0600*/  LDCU UR4, c[0x0][0x39c] ;  /* 0x00007380ff0477ac */ /* 0x000e220008000800 */
[----:B------:R-:W-:Y:S01]  /*0610*/  BSSY.RECONVERGENT B0, `(.L_x_377) ;  /* 0x000018a000007945 */ /* 0x000fe20003800200 */
[----:B0-----:R-:W-:-:S13]  /*0620*/  ISETP.GE.AND P0, PT, R4, UR4, PT ;  /* 0x0000000404007c0c */ /* 0x001fda000bf06270 */
[----:B------:R-:W-:Y:S05]  /*0630*/  @P0 BRA `(.L_x_378) ;  /* 0x00000018001c0947 */ /* 0x000fea0003800000 */
[----:B------:R-:W0:Y:S01]  /*0640*/  S2UR UR6, SR_CTAID.X ;  /* 0x00000000000679c3 */ /* 0x000e220000002500 */
[----:B------:R-:W1:Y:S01]  /*0650*/  LDCU.128 UR8, c[0x0][0x3a0] ;  /* 0x00007400ff0877ac */ /* 0x000e620008000c00 */
[----:B------:R-:W-:-:S05]  /*0660*/  SHF.R.S32.HI R3, RZ, 0x1f, R6 ;  /* 0x0000001fff037819 */ /* 0x000fca0000011406 */
[----:B-1----:R-:W-:-:S04]  /*0670*/  IMAD R3, R3, UR10, RZ ;  /* 0x0000000a03037c24 */ /* 0x002fc8000f8e02ff */
[----:B------:R-:W-:Y:S01]  /*0680*/  IMAD R3, R6, UR11, R3 ;  /* 0x0000000b06037c24 */ /* 0x000fe2000f8e0203 */
[----:B0-----:R-:W-:-:S04]  /*0690*/  UIMAD.WIDE.U32 UR4, UR6, UR8, URZ ;  /* 0x00000008060472a5 */ /* 0x001fc8000f8e00ff */
[----:B------:R-:W-:Y:S02]  /*06a0*/  UIMAD UR6, UR6, UR9, UR5 ;  /* 0x00000009060672a4 */ /* 0x000fe4000f8e0205 */
[----:B------:R-:W-:Y:S01]  /*06b0*/  MOV R12, UR4 ;  /* 0x00000004000c7c02 */ /* 0x000fe20008000f00 */
[----:B------:R-:W-:-:S03]  /*06c0*/  IMAD.U32 R13, RZ, RZ, UR5 ;  /* 0x00000005ff0d7e24 */ /* 0x000fc6000f8e00ff */
[----:B------:R-:W-:Y:S02]  /*06d0*/  IMAD.U32 R13, RZ, RZ, UR6 ;  /* 0x00000006ff0d7e24 */ /* 0x000fe4000f8e00ff */
[C---:B------:R-:W-:Y:S01]  /*06e0*/  IMAD.WIDE.U32 R12, R6.reuse, UR10, R12 ;  /* 0x0000000a060c7c25 */ /* 0x040fe2000f8e000c */
[----:B------:R-:W-:-:S03]  /*06f0*/  IADD3 R6, PT, PT, -R6, R11, RZ ;  /* 0x0000000b06067210 */ /* 0x000fc60007ffe1ff */
[----:B------:R-:W-:-:S07]  /*0700*/  IMAD.IADD R5, R13, 0x1, R3 ;  /* 0x000000010d057824 */ /* 0x000fce00078e0203 */
.L_x_395:
        /* <DEDUP_REMOVED lines=28> */
[C---:B------:R-:W-:Y:S02]  /*08d0*/  IMAD R17, R16.reuse, R20, R19 ;  /* 0x0000001410117224 */ /* 0x040fe400078e0213 */
[----:B------:R-:W0:Y:S03]  /*08e0*/  LDC R19, c[0x0][0x39c] ;  /* 0x0000e700ff137b82 */ /* 0x000e260000000800 */
[----:B------:R-:W-:-:S07]  /*08f0*/  ISETP.GT.U32.AND P5, PT, R16, R17, PT ;  /* 0x000000111000720c */ /* 0x000fce0003fa4070 */
[-C--:B------:R-:W-:Y:S01]  /*0900*/  @!P4 IADD3 R15, PT, PT, R15, -R16.reuse, RZ ;  /* 0x800000100f0fc210 */ /* 0x080fe20007ffe0ff */
[----:B------:R-:W-:Y:S01]  /*0910*/  @!P4 VIADD R14, R14, 0x1 ;  /* 0x000000010e0ec836 */ /* 0x000fe20000000000 */
[----:B------:R-:W-:Y:S02]  /*0920*/  ISETP.NE.AND P4, PT, R3, RZ, PT ;  /* 0x000000ff0300720c */ /* 0x000fe40003f85270 */
[-C--:B------:R-:W-:Y:S02]  /*0930*/  ISETP.GE.U32.AND P0, PT, R15, R16.reuse, PT ;  /* 0x000000100f00720c */ /* 0x080fe40003f06070 */
[C---:B------:R-:W-:Y:S01]  /*0940*/  LOP3.LUT R15, R4.reuse, R3, RZ, 0x3c, !PT ;  /* 0x00000003040f7212 */ /* 0x040fe200078e3cff */
[----:B------:R-:W-:Y:S01]  /*0950*/  @!P5 IMAD.IADD R17, R17, 0x1, -R16 ;  /* 0x000000011111d824 */ /* 0x000fe200078e0a10 */
[----:B------:R-:W-:Y:S02]  /*0960*/  @!P5 IADD3 R11, PT, PT, R11, 0x1, RZ ;  /* 0x000000010b0bd810 */ /* 0x000fe40007ffe0ff */
[----:B------:R-:W-:Y:S01]  /*0970*/  ISETP.GE.AND P2, PT, R15, RZ, PT ;  /* 0x000000ff0f00720c */ /* 0x000fe20003f46270 */
[----:B------:R-:W-:Y:S01]  /*0980*/  VIADD R15, R4, 0x1 ;  /* 0x00000001040f7836 */ /* 0x000fe20000000000 */
[----:B------:R-:W-:-:S02]  /*0990*/  ISETP.GE.U32.AND P1, PT, R17, R16, PT ;  /* 0x000000101100720c */ /* 0x000fc40003f26070 */
[----:B0-----:R-:W-:Y:S01]  /*09a0*/  SHF.R.S32.HI R19, RZ, 0x1f, R19 ;  /* 0x0000001fff137819 */ /* 0x001fe20000011413 */
[----:B------:R-:W-:Y:S01]  /*09b0*/  IMAD.WIDE.U32 R24, R15, UR5, R24 ;  /* 0x000000050f187c25 */ /* 0x000fe2000f8e0018 */
[----:B------:R-:W-:-:S03]  /*09c0*/  LOP3.LUT R16, RZ, R3, RZ, 0x33, !PT ;  /* 0x00000003ff107212 */ /* 0x000fc600078e33ff */
[----:B------:R-:W-:Y:S02]  /*09d0*/  IMAD R22, R15, UR4, R25 ;  /* 0x000000040f167c24 */ /* 0x000fe4000f8e0219 */
[----:B------:R-:W-:-:S03]  /*09e0*/  @P0 VIADD R14, R14, 0x1 ;  /* 0x000000010e0e0836 */ /* 0x000fc60000000000 */
[----:B------:R-:W-:Y:S01]  /*09f0*/  LOP3.LUT R15, R22, R19, RZ, 0xfc, !PT ;  /* 0x00000013160f7212 */ /* 0x000fe200078efcff */
        /* <DEDUP_REMOVED lines=27> */
.L_x_380:
[----:B------:R-:W0:Y:S01]  /*0bb0*/  LDCU UR4, c[0x0][0x39c] ;  /* 0x00007380ff0477ac */ /* 0x000e220008000800 */
[----:B------:R-:W-:Y:S02]  /*0bc0*/  MOV R3, R19 ;  /* 0x0000001300037202 */ /* 0x000fe40000000f00 */
[----:B------:R-:W-:Y:S01]  /*0bd0*/  MOV R20, 0xc00 ;  /* 0x00000c0000147802 */ /* 0x000fe20000000f00 */
[----:B0-----:R-:W-:-:S07]  /*0be0*/  IMAD.U32 R21, RZ, RZ, UR4 ;  /* 0x00000004ff157e24 */ /* 0x001fce000f8e00ff */
[----:B------:R-:W-:Y:S05]  /*0bf0*/  CALL.REL.NOINC `($__internal_11_$__cuda_sm20_div_s64) ;  /* 0x0000001000cc7944 */ /* 0x000fea0003c00000 */
.L_x_381:
[----:B------:R-:W-:Y:S05]  /*0c00*/  BSYNC.RECONVERGENT B1 ;  /* 0x0000000000017941 */ /* 0x000fea0003800200 */
.L_x_379:
[----:B------:R-:W-:Y:S01]  /*0c10*/  ISETP.GT.U32.AND P0, PT, R6, 0x7ffffffe, PT ;  /* 0x7ffffffe0600780c */ /* 0x000fe20003f04070 */
[----:B------:R-:W-:Y:S01]  /*0c20*/  BSSY.RECONVERGENT B2, `(.L_x_382) ;  /* 0x000010f000027945 */ /* 0x000fe20003800200 */
[----:B------:R-:W-:Y:S02]  /*0c30*/  HFMA2 R24, -RZ, RZ, 0, 0 ;  /* 0x00000000ff187431 */ /* 0x000fe400000001ff */
[----:B------:R-:W-:-:S09]  /*0c40*/  IMAD.IADD R3, R16, 0x1, -R11 ;  /* 0x0000000110037824 */ /* 0x000fd200078e0a0b */
[----:B------:R-:W-:Y:S05]  /*0c50*/  @P0 BRA `(.L_x_383) ;  /* 0x00000010002c0947 */ /* 0x000fea0003800000 */
[----:B------:R-:W0:Y:S01]  /*0c60*/  LDCU.64 UR6, c[0x0][0x3b0] ;  /* 0x00007600ff0677ac */ /* 0x000e220008000a00 */
[----:B------:R-:W-:Y:S01]  /*0c70*/  SHF.R.S32.HI R14, RZ, 0x1f, R11 ;  /* 0x0000001fff0e7819 */ /* 0x000fe2000001140b */
[----:B------:R-:W-:Y:S01]  /*0c80*/  VIADD R22, R3, 0x1 ;  /* 0x0000000103167836 */ /* 0x000fe20000000000 */
[----:B------:R-:W-:Y:S01]  /*0c90*/  MOV R15, R5 ;  /* 0x00000005000f7202 */ /* 0x000fe20000000f00 */
[----:B------:R-:W1:Y:S01]  /*0ca0*/  LDCU.64 UR4, c[0x0][0x380] ;  /* 0x00007000ff0477ac */ /* 0x000e620008000a00 */
[----:B------:R-:W-:Y:S02]  /*0cb0*/  MOV R24, RZ ;  /* 0x000000ff00187202 */ /* 0x000fe40000000f00 */
[C---:B------:R-:W-:Y:S02]  /*0cc0*/  LOP3.LUT R20, R22.reuse, 0x7, RZ, 0xc0, !PT ;  /* 0x0000000716147812 */ /* 0x040fe400078ec0ff */
[----:B------:R-:W-:Y:S01]  /*0cd0*/  LOP3.LUT R21, R22, 0xfffffff0, RZ, 0xc0, !PT ;  /* 0xfffffff016157812 */ /* 0x000fe200078ec0ff */
[----:B0-----:R-:W-:-:S02]  /*0ce0*/  IMAD R16, R14, UR6, RZ ;  /* 0x000000060e107c24 */ /* 0x001fc4000f8e02ff */
[----:B------:R-:W-:-:S04]  /*0cf0*/  IMAD.MOV.U32 R14, RZ, RZ, R12 ;  /* 0x000000ffff0e7224 */ /* 0x000fc800078e000c */
[C---:B------:R-:W-:Y:S01]  /*0d00*/  IMAD.WIDE.U32 R18, R11.reuse, UR6, R14 ;  /* 0x000000060b127c25 */ /* 0x040fe2000f8e000e */
[C---:B------:R-:W-:Y:S02]  /*0d10*/  LOP3.LUT R14, R22.reuse, 0xf, RZ, 0xc0, !PT ;  /* 0x0000000f160e7812 */ /* 0x040fe400078ec0ff */
[----:B------:R-:W-:Y:S01]  /*0d20*/  LOP3.LUT R22, R22, 0x3, RZ, 0xc0, !PT ;  /* 0x0000000316167812 */ /* 0x000fe200078ec0ff */
[----:B------:R-:W-:Y:S01]  /*0d30*/  IMAD R15, R11, UR7, R16 ;  /* 0x000000070b0f7c24 */ /* 0x000fe2000f8e0210 */
[----:B-1----:R-:W-:Y:S01]  /*0d40*/  LEA R11, P1, R18, UR4, 0x1 ;  /* 0x00000004120b7c11 */ /* 0x002fe2000f8208ff */
[----:B------:R-:W-:Y:S02]  /*0d50*/  VIADD R14, R14, 0xffffffff ;  /* 0xffffffff0e0e7836 */ /* 0x000fe40000000000 */
[----:B------:R-:W-:Y:S02]  /*0d60*/  IMAD.IADD R15, R19, 0x1, R15 ;  /* 0x00000001130f7824 */ /* 0x000fe400078e020f */
[----:B------:R-:W-:Y:S01]  /*0d70*/  IMAD.MOV.U32 R19, RZ, RZ, RZ ;  /* 0x000000ffff137224 */ /* 0x000fe200078e00ff */
[----:B------:R-:W-:-:S02]  /*0d80*/  ISETP.GE.U32.AND P0, PT, R14, 0x7, PT ;  /* 0x000000070e00780c */ /* 0x000fc40003f06070 */
[----:B------:R-:W-:-:S11]  /*0d90*/  LEA.HI.X R18, R18, UR5, R15, 0x1, P1 ;  /* 0x0000000512127c11 */ /* 0x000fd600088f0c0f */
.L_x_394:
[----:B------:R-:W-:Y:S01]  /*0da0*/  ISETP.GT.U32.AND P2, PT, R3, 0x7ffffffe, PT ;  /* 0x7ffffffe0300780c */ /* 0x000fe20003f44070 */
[----:B------:R-:W-:Y:S01]  /*0db0*/  BSSY.RECONVERGENT B1, `(.L_x_384) ;  /* 0x00000f1000017945 */ /* 0x000fe20003800200 */
[C---:B------:R-:W-:Y:S01]  /*0dc0*/  ISETP.NE.AND P1, PT, R19.reuse, R6, PT ;  /* 0x000000061300720c */ /* 0x040fe20003f25270 */
[----:B------:R-:W-:-:S10]  /*0dd0*/  VIADD R19, R19, 0x1 ;  /* 0x0000000113137836 */ /* 0x000fd40000000000 */
[----:B------:R-:W-:Y:S05]  /*0de0*/  @P2 BRA `(.L_x_385) ;  /* 0x0000000c00b42947 */ /* 0x000fea0003800000 */
[----:B------:R-:W-:Y:S01]  /*0df0*/  ISETP.GE.U32.AND P2, PT, R3, 0xf, PT ;  /* 0x0000000f0300780c */ /* 0x000fe20003f46070 */
[----:B------:R-:W-:Y:S01]  /*0e00*/  BSSY.RECONVERGENT B3, `(.L_x_386) ;  /* 0x000005e000037945 */ /* 0x000fe20003800200 */
[----:B------:R-:W-:-:S11]  /*0e10*/  MOV R23, RZ ;  /* 0x000000ff00177202 */ /* 0x000fd60000000f00 */
[----:B------:R-:W-:Y:S05]  /*0e20*/  @!P2 BRA `(.L_x_387) ;  /* 0x00000004006ca947 */ /* 0x000fea0003800000 */
[----:B------:R-:W-:Y:S01]  /*0e30*/  BSSY.RECONVERGENT B4, `(.L_x_388) ;  /* 0x0000059000047945 */ /* 0x000fe20003800200 */
[----:B------:R-:W-:Y:S01]  /*0e40*/  IMAD.MOV R25, RZ, RZ, -R21 ;  /* 0x000000ffff197224 */ /* 0x000fe200078e0a15 */
[----:B------:R-:W-:Y:S01]  /*0e50*/  MOV R26, R18 ;  /* 0x00000012001a7202 */ /* 0x000fe20000000f00 */
[----:B------:R-:W-:-:S07]  /*0e60*/  IMAD.MOV.U32 R23, RZ, RZ, R11 ;  /* 0x000000ffff177224 */ /* 0x000fce00078e000b */
.L_x_389:
[----:B------:R-:W-:Y:S02]  /*0e70*/  IMAD.MOV.U32 R16, RZ, RZ, R23 ;  /* 0x000000ffff107224 */ /* 0x000fe400078e0017 */
[----:B------:R-:W-:-:S05]  /*0e80*/  IMAD.MOV.U32 R17, RZ, RZ, R26 ;  /* 0x000000ffff117224 */ /* 0x000fca00078e001a */
[----:B------:R-:W2:Y:S01]  /*0e90*/  LDG.E.U16 R15, desc[UR12][R16.64] ;  /* 0x0000000c100f7981 */ /* 0x000ea2000c1e1500 */
[----:B------:R-:W-:Y:S02]  /*0ea0*/  IADD3 R14, P2, PT, R23, R8, RZ ;  /* 0x00000008170e7210 */ /* 0x000fe40007f5e0ff */
[----:B--2---:R-:W-:-:S03]  /*0eb0*/  SHF.L.U32 R27, R15, 0x10, RZ ;  /* 0x000000100f1b7819 */ /* 0x004fc600000006ff */
[----:B------:R-:W-:Y:S02]  /*0ec0*/  IMAD.X R15, R26, 0x1, R9, P2 ;  /* 0x000000011a0f7824 */ /* 0x000fe400010e0609 */
[----:B------:R-:W-:-:S03]  /*0ed0*/  FADD.FTZ R27, R27, R24 ;  /* 0x000000181b1b7221 */ /* 0x000fc60000010000 */
[----:B------:R0:W2:Y:S02]  /*0ee0*/  LDG.E.U16 R24, desc[UR12][R14.64] ;  /* 0x0000000c0e187981 */ /* 0x0000a4000c1e1500 */
[----:B0-----:R-:W-:-:S04]  /*0ef0*/  IADD3 R14, P2, PT, R14, R8, RZ ;  /* 0x000000080e0e7210 */ /* 0x001fc80007f5e0ff */
[----:B------:R-:W-:Y:S01]  /*0f00*/  IADD3.X R15, PT, PT, R15, R9, RZ, P2, !PT ;  /* 0x000000090f0f7210 */ /* 0x000fe200017fe4ff */
[----:B--2---:R-:W-:-:S04]  /*0f10*/  IMAD.U32 R24, R24, 0x10000, RZ ;  /* 0x0001000018187824 */ /* 0x004fc800078e00ff */
[----:B------:R-:W-:Y:S02]  /*0f20*/  FADD.FTZ R24, R27, R24 ;  /* 0x000000181b187221 */ /* 0x000fe40000010000 */
[----:B------:R-:W2:Y:S01]  /*0f30*/  LDG.E.U16 R27, desc[UR12][R14.64] ;  /* 0x0000000c0e1b7981 */ /* 0x000ea2000c1e1500 */
[----:B------:R-:W-:-:S05]  /*0f40*/  IADD3 R16, P2, PT, R14, R8, RZ ;  /* 0x000000080e107210 */ /* 0x000fca0007f5e0ff */
[----:B------:R-:W-:Y:S02]  /*0f50*/  IMAD.X R17, R15, 0x1, R9, P2 ;  /* 0x000000010f117824 */ /* 0x000fe400010e0609 */
[----:B--2---:R-:W-:-:S04]  /*0f60*/  IMAD.U32 R27, R27, 0x10000, RZ ;  /* 0x000100001b1b7824 */ /* 0x004fc800078e00ff */
[----:B------:R-:W-:Y:S02]  /*0f70*/  FADD.FTZ R24, R24, R27 ;  /* 0x0000001b18187221 */ /* 0x000fe40000010000 */
[----:B------:R-:W2:Y:S01]  /*0f80*/  LDG.E.U16 R27, desc[UR12][R16.64] ;  /* 0x0000000c101b7981 */ /* 0x000ea2000c1e1500 */
[----:B------:R-:W-:-:S05]  /*0f90*/  IADD3 R28, P2, PT, R16, R8, RZ ;  /* 0x00000008101c7210 */ /* 0x000fca0007f5e0ff */
[----:B------:R-:W-:Y:S01]  /*0fa0*/  IMAD.X R29, R17, 0x1, R9, P2 ;  /* 0x00000001111d7824 */ /* 0x000fe200010e0609 */
[----:B--2---:R-:W-:-:S05]  /*0fb0*/  SHF.L.U32 R27, R27, 0x10, RZ ;  /* 0x000000101b1b7819 */ /* 0x004fca00000006ff */
[----:B------:R-:W-:Y:S02]  /*0fc0*/  FADD.FTZ R24, R24, R27 ;  /* 0x0000001b18187221 */ /* 0x000fe40000010000 */
[----:B------:R-:W2:Y:S01]  /*0fd0*/  LDG.E.U16 R27, desc[UR12][R28.64] ;  /* 0x0000000c1c1b7981 */ /* 0x000ea2000c1e1500 */
[----:B------:R-:W-:-:S04]  /*0fe0*/  IADD3 R14, P2, PT, R28, R8, RZ ;  /* 0x000000081c0e7210 */ /* 0x000fc80007f5e0ff */
        /* <DEDUP_REMOVED lines=38> */
[----:B------:R0:W2:Y:S01]  /*1250*/  LDG.E.U16 R27, desc[UR12][R16.64] ;  /* 0x0000000c101b7981 */ /* 0x0000a2000c1e1500 */
[----:B------:R-:W-:-:S04]  /*1260*/  IADD3 R28, P2, PT, R16, R8, RZ ;  /* 0x00000008101c7210 */ /* 0x000fc80007f5e0ff */
[----:B------:R-:W-:Y:S02]  /*1270*/  IADD3.X R29, PT, PT, R17, R9, RZ, P2, !PT ;  /* 0x00000009111d7210 */ /* 0x000fe400017fe4ff */
[----:B------:R-:W-:-:S04]  /*1280*/  IADD3 R14, P2, PT, R28, R8, RZ ;  /* 0x000000081c0e7210 */ /* 0x000fc80007f5e0ff */
[----:B------:R-:W-:Y:S02]  /*1290*/  IADD3.X R15, PT, PT, R29, R9, RZ, P2, !PT ;  /* 0x000000091d0f7210 */ /* 0x000fe400017fe4ff */
[----:B0-----:R-:W-:-:S03]  /*12a0*/  IADD3 R16, P2, PT, R14, R8, RZ ;  /* 0x000000080e107210 */ /* 0x001fc60007f5e0ff */
[----:B------:R-:W3:Y:S02]  /*12b0*/  LDG.E.U16 R14, desc[UR12][R14.64] ;  /* 0x0000000c0e0e7981 */ /* 0x000ee4000c1e1500 */
[----:B------:R-:W-:-:S05]  /*12c0*/  IMAD.X R17, R15, 0x1, R9, P2 ;  /* 0x000000010f117824 */ /* 0x000fca00010e0609 */
[----:B------:R-:W4:Y:S01]  /*12d0*/  LDG.E.U16 R16, desc[UR12][R16.64] ;  /* 0x0000000c10107981 */ /* 0x000f22000c1e1500 */
[----:B--2---:R-:W-:-:S04]  /*12e0*/  IMAD.U32 R27, R27, 0x10000, RZ ;  /* 0x000100001b1b7824 */ /* 0x004fc800078e00ff */
[----:B------:R-:W-:Y:S02]  /*12f0*/  FADD.FTZ R24, R24, R27 ;  /* 0x0000001b18187221 */ /* 0x000fe40000010000 */
[----:B------:R4:W2:Y:S01]  /*1300*/  LDG.E.U16 R27, desc[UR12][R28.64] ;  /* 0x0000000c1c1b7981 */ /* 0x0008a2000c1e1500 */
[----:B------:R-:W-:-:S04]  /*1310*/  IADD3 R25, PT, PT, R25, 0x10, RZ ;  /* 0x0000001019197810 */ /* 0x000fc80007ffe0ff */
[----:B------:R-:W-:Y:S02]  /*1320*/  ISETP.NE.AND P2, PT, R25, RZ, PT ;  /* 0x000000ff1900720c */ /* 0x000fe40003f45270 */
[----:B------:R-:W-:-:S05]  /*1330*/  LEA R23, P3, R10, R23, 0x5 ;  /* 0x000000170a177211 */ /* 0x000fca00078628ff */
[----:B------:R-:W-:Y:S01]  /*1340*/  IMAD.X R26, R26, 0x1, R0, P3 ;  /* 0x000000011a1a7824 */ /* 0x000fe200018e0600 */
[----:B----4-:R-:W-:Y:S01]  /*1350*/  SHF.L.U32 R29, R16, 0x10, RZ ;  /* 0x00000010101d7819 */ /* 0x010fe200000006ff */
[----:B--2---:R-:W-:-:S04]  /*1360*/  IMAD.U32 R27, R27, 0x10000, RZ ;  /* 0x000100001b1b7824 */ /* 0x004fc800078e00ff */
[----:B------:R-:W-:Y:S01]  /*1370*/  FADD.FTZ R24, R24, R27 ;  /* 0x0000001b18187221 */ /* 0x000fe20000010000 */
[----:B---3--:R-:W-:-:S04]  /*1380*/  IMAD.U32 R27, R14, 0x10000, RZ ;  /* 0x000100000e1b7824 */ /* 0x008fc800078e00ff */
[----:B------:R-:W-:-:S04]  /*1390*/  FADD.FTZ R24, R24, R27 ;  /* 0x0000001b18187221 */ /* 0x000fc80000010000 */
[----:B------:R-:W-:Y:S01]  /*13a0*/  FADD.FTZ R24, R24, R29 ;  /* 0x0000001d18187221 */ /* 0x000fe20000010000 */
[----:B------:R-:W-:Y:S06]  /*13b0*/  @P2 BRA `(.L_x_389) ;  /* 0xfffffff800ac2947 */ /* 0x000fec000383ffff */
[----:B------:R-:W-:Y:S05]  /*13c0*/  BSYNC.RECONVERGENT B4 ;  /* 0x0000000000047941 */ /* 0x000fea0003800200 */
.L_x_388:
[----:B------:R-:W-:-:S07]  /*13d0*/  MOV R23, R21 ;  /* 0x0000001500177202 */ /* 0x000fce0000000f00 */
.L_x_387:
[----:B------:R-:W-:Y:S05]  /*13e0*/  BSYNC.RECONVERGENT B3 ;  /* 0x0000000000037941 */ /* 0x000fea0003800200 */
.L_x_386:
[----:B------:R-:W-:-:S05]  /*13f0*/  VIADD R14, R3, 0x1 ;  /* 0x00000001030e7836 */ /* 0x000fca0000000000 */
[----:B------:R-:W-:-:S04]  /*1400*/  LOP3.LUT R14, R14, 0xf, RZ, 0xc0, !PT ;  /* 0x0000000f0e0e7812 */ /* 0x000fc800078ec0ff */
[----:B------:R-:W-:-:S13]  /*1410*/  ISETP.NE.AND P2, PT, R14, RZ, PT ;  /* 0x000000ff0e00720c */ /* 0x000fda0003f45270 */
[----:B------:R-:W-:Y:S05]  /*1420*/  @!P2 BRA `(.L_x_385) ;  /* 0x000000080024a947 */ /* 0x000fea0003800000 */
[----:B------:R-:W-:Y:S01]  /*1430*/  BSSY.RECONVERGENT B3, `(.L_x_390) ;  /* 0x0000044000037945 */ /* 0x000fe20003800200 */
[----:B------:R-:W-:-:S03]  /*1440*/  ISETP.NE.AND P2, PT, R20, RZ, PT ;  /* 0x000000ff1400720c */ /* 0x000fc60003f45270 */
[----:B------:R-:W-:Y:S10]  /*1450*/  @!P0 BRA `(.L_x_391) ;  /* 0x0000000400048947 */ /* 0x000ff40003800000 */
[----:B------:R-:W0:Y:S01]  /*1460*/  LDCU.64 UR4, c[0x0][0x3b0] ;  /* 0x00007600ff0477ac */ /* 0x000e220008000a00 */
[C---:B------:R-:W-:Y:S01]  /*1470*/  IADD3 R17, PT, PT, R23.reuse, 0x1, RZ ;  /* 0x0000000117117810 */ /* 0x040fe20007ffe0ff */
[----:B0-----:R-:W-:-:S04]  /*1480*/  IMAD.WIDE.U32 R14, R23, UR4, RZ ;  /* 0x00000004170e7c25 */ /* 0x001fc8000f8e00ff */
[----:B------:R-:W-:Y:S01]  /*1490*/  IMAD R15, R23, UR5, R15 ;  /* 0x00000005170f7c24 */ /* 0x000fe2000f8e020f */
[----:B------:R-:W-:-:S04]  /*14a0*/  LEA R28, P3, R14, R11, 0x1 ;  /* 0x0000000b0e1c7211 */ /* 0x000fc800078608ff */
[----:B------:R-:W-:Y:S01]  /*14b0*/  LEA.HI.X R29, R14, R18, R15, 0x1, P3 ;  /* 0x000000120e1d7211 */ /* 0x000fe200018f0c0f */
[----:B------:R-:W-:-:S04]  /*14c0*/  IMAD.WIDE.U32 R14, R17, UR4, RZ ;  /* 0x00000004110e7c25 */ /* 0x000fc8000f8e00ff */
[----:B------:R-:W2:Y:S01]  /*14d0*/  LDG.E.U16 R25, desc[UR12][R28.64] ;  /* 0x0000000c1c197981 */ /* 0x000ea2000c1e1500 */
[----:B------:R-:W-:Y:S01]  /*14e0*/  IMAD R17, R17, UR5, R15 ;  /* 0x0000000511117c24 */ /* 0x000fe2000f8e020f */
[----:B------:R-:W-:-:S04]  /*14f0*/  LEA R26, P3, R14, R11, 0x1 ;  /* 0x0000000b0e1a7211 */ /* 0x000fc800078608ff */
[----:B------:R-:W-:-:S05]  /*1500*/  LEA.HI.X R27, R14, R18, R17, 0x1, P3 ;  /* 0x000000120e1b7211 */ /* 0x000fca00018f0c11 */
[----:B------:R0:W3:Y:S01]  /*1510*/  LDG.E.U16 R26, desc[UR12][R26.64] ;  /* 0x0000000c1a1a7981 */ /* 0x0000e2000c1e1500 */
[----:B------:R-:W-:-:S04]  /*1520*/  VIADD R15, R23, 0x2 ;  /* 0x00000002170f7836 */ /* 0x000fc80000000000 */
[----:B------:R-:W-:-:S04]  /*1530*/  IMAD.WIDE.U32 R16, R15, UR4, RZ ;  /* 0x000000040f107c25 */ /* 0x000fc8000f8e00ff */
[----:B------:R-:W-:Y:S01]  /*1540*/  IMAD R15, R15, UR5, R17 ;  /* 0x000000050f0f7c24 */ /* 0x000fe2000f8e0211 */
[----:B------:R-:W-:Y:S01]  /*1550*/  LEA R14, P3, R16, R11, 0x1 ;  /* 0x0000000b100e7211 */ /* 0x000fe200078608ff */
[----:B------:R-:W-:-:S03]  /*1560*/  VIADD R17, R23, 0x3 ;  /* 0x0000000317117836 */ /* 0x000fc60000000000 */
[----:B------:R-:W-:Y:S01]  /*1570*/  LEA.HI.X R15, R16, R18, R15, 0x1, P3 ;  /* 0x00000012100f7211 */ /* 0x000fe200018f0c0f */
[----:B0-----:R-:W-:-:S04]  /*1580*/  VIADD R27, R23, 0x4 ;  /* 0x00000004171b7836 */ /* 0x001fc80000000000 */
[----:B------:R0:W4:Y:S01]  /*1590*/  LDG.E.U16 R28, desc[UR12][R14.64] ;  /* 0x0000000c0e1c7981 */ /* 0x000122000c1e1500 */
[----:B--2---:R-:W-:-:S05]  /*15a0*/  SHF.L.U32 R25, R25, 0x10, RZ ;  /* 0x0000001019197819 */ /* 0x004fca00000006ff */
[----:B------:R-:W-:Y:S01]  /*15b0*/  FADD.FTZ R29, R24, R25 ;  /* 0x00000019181d7221 */ /* 0x000fe20000010000 */
[----:B------:R-:W-:-:S04]  /*15c0*/  IMAD.WIDE.U32 R24, R17, UR4, RZ ;  /* 0x0000000411187c25 */ /* 0x000fc8000f8e00ff */
[----:B------:R-:W-:Y:S01]  /*15d0*/  IMAD R17, R17, UR5, R25 ;  /* 0x0000000511117c24 */ /* 0x000fe2000f8e0219 */
[----:B------:R-:W-:-:S04]  /*15e0*/  LEA R16, P3, R24, R11, 0x1 ;  /* 0x0000000b18107211 */ /* 0x000fc800078608ff */
[----:B------:R-:W-:Y:S02]  /*15f0*/  LEA.HI.X R17, R24, R18, R17, 0x1, P3 ;  /* 0x0000001218117211 */ /* 0x000fe400018f0c11 */
[----:B---3--:R-:W-:-:S03]  /*1600*/  SHF.L.U32 R24, R26, 0x10, RZ ;  /* 0x000000101a187819 */ /* 0x008fc600000006ff */
[----:B------:R-:W2:Y:S02]  /*1610*/  LDG.E.U16 R26, desc[UR12][R16.64] ;  /* 0x0000000c101a7981 */ /* 0x000ea4000c1e1500 */
[----:B------:R-:W-:Y:S01]  /*1620*/  FADD.FTZ R29, R29, R24 ;  /* 0x000000181d1d7221 */ /* 0x000fe20000010000 */
[----:B------:R-:W-:-:S04]  /*1630*/  IMAD.WIDE.U32 R24, R27, UR4, RZ ;  /* 0x000000041b187c25 */ /* 0x000fc8000f8e00ff */
[----:B------:R-:W-:Y:S01]  /*1640*/  IMAD R27, R27, UR5, R25 ;  /* 0x000000051b1b7c24 */ /* 0x000fe2000f8e0219 */
[----:B0-----:R-:W-:-:S04]  /*1650*/  LEA R14, P3, R24, R11, 0x1 ;  /* 0x0000000b180e7211 */ /* 0x001fc800078608ff */
[----:B------:R-:W-:-:S05]  /*1660*/  LEA.HI.X R15, R24, R18, R27, 0x1, P3 ;  /* 0x00000012180f7211 */ /* 0x000fca00018f0c1b */
[----:B------:R0:W3:Y:S02]  /*1670*/  LDG.E.U16 R27, desc[UR12][R14.64] ;  /* 0x0000000c0e1b7981 */ /* 0x0000e4000c1e1500 */
[----:B0-----:R-:W-:-:S04]  /*1680*/  VIADD R15, R23, 0x5 ;  /* 0x00000005170f7836 */ /* 0x001fc80000000000 */
[----:B------:R-:W-:Y:S01]  /*1690*/  IMAD.WIDE.U32 R24, R15, UR4, RZ ;  /* 0x000000040f187c25 */ /* 0x000fe2000f8e00ff */
[----:B----4-:R-:W-:-:S03]  /*16a0*/  SHF.L.U32 R28, R28, 0x10, RZ ;  /* 0x000000101c1c7819 */ /* 0x010fc600000006ff */
[----:B------:R-:W-:Y:S01]  /*16b0*/  IMAD R17, R15, UR5, R25 ;  /* 0x000000050f117c24 */ /* 0x000fe2000f8e0219 */
[----:B------:R-:W-:Y:S01]  /*16c0*/  LEA R16, P3, R24, R11, 0x1 ;  /* 0x0000000b18107211 */ /* 0x000fe200078608ff */
[----:B------:R-:W-:-:S03]  /*16d0*/  FADD.FTZ R29, R29, R28 ;  /* 0x0000001c1d1d7221 */ /* 0x000fc60000010000 */
[----:B------:R-:W-:Y:S01]  /*16e0*/  LEA.HI.X R17, R24, R18, R17, 0x1, P3 ;  /* 0x0000001218117211 */ /* 0x000fe200018f0c11 */
[----:B------:R-:W-:Y:S01]  /*16f0*/  VIADD R28, R23, 0x6 ;  /* 0x00000006171c7836 */ /* 0x000fe20000000000 */
[----:B--2---:R-:W-:-:S03]  /*1700*/  SHF.L.U32 R24, R26, 0x10, RZ ;  /* 0x000000101a187819 */ /* 0x004fc600000006ff */
[----:B------:R0:W2:Y:S02]  /*1710*/  LDG.E.U16 R26, desc[UR12][R16.64] ;  /* 0x0000000c101a7981 */ /* 0x0000a4000c1e1500 */
[----:B------:R-:W-:Y:S01]  /*1720*/  FADD.FTZ R29, R29, R24 ;  /* 0x000000181d1d7221 */ /* 0x000fe20000010000 */
[----:B------:R-:W-:-:S04]  /*1730*/  IMAD.WIDE.U32 R24, R28, UR4, RZ ;  /* 0x000000041c187c25 */ /* 0x000fc8000f8e00ff */
[----:B------:R-:W-:Y:S01]  /*1740*/  IMAD R15, R28, UR5, R25 ;  /* 0x000000051c0f7c24 */ /* 0x000fe2000f8e0219 */
[----:B------:R-:W-:-:S04]  /*1750*/  LEA R14, P3, R24, R11, 0x1 ;  /* 0x0000000b180e7211 */ /* 0x000fc800078608ff */
[----:B------:R-:W-:Y:S02]  /*1760*/  LEA.HI.X R15, R24, R18, R15, 0x1, P3 ;  /* 0x00000012180f7211 */ /* 0x000fe400018f0c0f */
[----:B---3--:R-:W-:Y:S01]  /*1770*/  SHF.L.U32 R24, R27, 0x10, RZ ;  /* 0x000000101b187819 */ /* 0x008fe200000006ff */
[----:B------:R-:W-:Y:S02]  /*1780*/  VIADD R27, R23, 0x7 ;  /* 0x00000007171b7836 */ /* 0x000fe40000000000 */
[----:B------:R-:W3:Y:S02]  /*1790*/  LDG.E.U16 R14, desc[UR12][R14.64] ;  /* 0x0000000c0e0e7981 */ /* 0x000ee4000c1e1500 */
[----:B------:R-:W-:Y:S01]  /*17a0*/  FADD.FTZ R29, R29, R24 ;  /* 0x000000181d1d7221 */ /* 0x000fe20000010000 */
[----:B------:R-:W-:-:S04]  /*17b0*/  IMAD.WIDE.U32 R24, R27, UR4, RZ ;  /* 0x000000041b187c25 */ /* 0x000fc8000f8e00ff */
[----:B------:R-:W-:Y:S01]  /*17c0*/  IMAD R27, R27, UR5, R25 ;  /* 0x000000051b1b7c24 */ /* 0x000fe2000f8e0219 */
[----:B0-----:R-:W-:-:S04]  /*17d0*/  LEA R16, P3, R24, R11, 0x1 ;  /* 0x0000000b18107211 */ /* 0x001fc800078608ff */
[----:B------:R-:W-:-:S05]  /*17e0*/  LEA.HI.X R17, R24, R18, R27, 0x1, P3 ;  /* 0x0000001218117211 */ /* 0x000fca00018f0c1b */
[----:B------:R-:W4:Y:S01]  /*17f0*/  LDG.E.U16 R16, desc[UR12][R16.64] ;  /* 0x0000000c10107981 */ /* 0x000f22000c1e1500 */
[----:B------:R-:W-:Y:S01]  /*1800*/  VIADD R23, R23, 0x8 ;  /* 0x0000000817177836 */ /* 0x000fe20000000000 */
[----:B--2---:R-:W-:-:S05]  /*1810*/  SHF.L.U32 R26, R26, 0x10, RZ ;  /* 0x000000101a1a7819 */ /* 0x004fca00000006ff */
[----:B------:R-:W-:Y:S01]  /*1820*/  FADD.FTZ R26, R29, R26 ;  /* 0x0000001a1d1a7221 */ /* 0x000fe20000010000 */
[----:B---3--:R-:W-:-:S04]  /*1830*/  IMAD.U32 R25, R14, 0x10000, RZ ;  /* 0x000100000e197824 */ /* 0x008fc800078e00ff */
[----:B------:R-:W-:Y:S01]  /*1840*/  FADD.FTZ R25, R26, R25 ;  /* 0x000000191a197221 */ /* 0x000fe20000010000 */
[----:B----4-:R-:W-:-:S05]  /*1850*/  SHF.L.U32 R24, R16, 0x10, RZ ;  /* 0x0000001010187819 */ /* 0x010fca00000006ff */
[----:B------:R-:W-:-:S07]  /*1860*/  FADD.FTZ R24, R25, R24 ;  /* 0x0000001819187221 */ /* 0x000fce0000010000 */
.L_x_391:
[----:B------:R-:W-:Y:S05]  /*1870*/  BSYNC.RECONVERGENT B3 ;  /* 0x0000000000037941 */ /* 0x000fea0003800200 */
.L_x_390:
[----:B------:R-:W-:Y:S05]  /*1880*/  @!P2 BRA `(.L_x_385) ;  /* 0x00000004000ca947 */ /* 0x000fea0003800000 */
[----:B------:R-:W-:Y:S01]  /*1890*/  IADD3 R14, PT, PT, R20, -0x1, RZ ;  /* 0xffffffff140e7810 */ /* 0x000fe20007ffe0ff */
[----:B------:R-:W-:Y:S01]  /*18a0*/  BSSY.RECONVERGENT B3, `(.L_x_392) ;  /* 0x0000025000037945 */ /* 0x000fe20003800200 */
[----:B------:R-:W-:Y:S02]  /*18b0*/  ISETP.NE.AND P2, PT, R22, RZ, PT ;  /* 0x000000ff1600720c */ /* 0x000fe40003f45270 */
[----:B------:R-:W-:-:S13]  /*18c0*/  ISETP.GE.U32.AND P3, PT, R14, 0x3, PT ;  /* 0x000000030e00780c */ /* 0x000fda0003f66070 */
[----:B------:R-:W-:Y:S05]  /*18d0*/  @!P3 BRA `(.L_x_393) ;  /* 0x000000000084b947 */ /* 0x000fea0003800000 */
[----:B------:R-:W0:Y:S02]  /*18e0*/  LDCU.64 UR4, c[0x0][0x3b0] ;  /* 0x00007600ff0477ac */ /* 0x000e240008000a00 */
[----:B0-----:R-:W-:-:S04]  /*18f0*/  IMAD.WIDE.U32 R14, R23, UR4, RZ ;  /* 0x00000004170e7c25 */ /* 0x001fc8000f8e00ff */
[----:B------:R-:W-:Y:S01]  /*1900*/  IMAD R15, R23, UR5, R15 ;  /* 0x00000005170f7c24 */ /* 0x000fe2000f8e020f */
[----:B------:R-:W-:-:S04]  /*1910*/  LEA R28, P3, R14, R11, 0x1 ;  /* 0x0000000b0e1c7211 */ /* 0x000fc800078608ff */
[----:B------:R-:W-:-:S05]  /*1920*/  LEA.HI.X R29, R14, R18, R15, 0x1, P3 ;  /* 0x000000120e1d7211 */ /* 0x000fca00018f0c0f */
[----:B------:R-:W2:Y:S01]  /*1930*/  LDG.E.U16 R25, desc[UR12][R28.64] ;  /* 0x0000000c1c197981 */ /* 0x000ea2000c1e1500 */
[----:B------:R-:W-:-:S04]  /*1940*/  VIADD R17, R23, 0x1 ;  /* 0x0000000117117836 */ /* 0x000fc80000000000 */
[----:B------:R-:W-:-:S04]  /*1950*/  IMAD.WIDE.U32 R14, R17, UR4, RZ ;  /* 0x00000004110e7c25 */ /* 0x000fc8000f8e00ff */
[----:B------:R-:W-:Y:S01]  /*1960*/  IMAD R17, R17, UR5, R15 ;  /* 0x0000000511117c24 */ /* 0x000fe2000f8e020f */
[C---:B------:R-:W-:Y:S02]  /*1970*/  LEA R26, P3, R14.reuse, R11, 0x1 ;  /* 0x0000000b0e1a7211 */ /* 0x040fe400078608ff */
[----:B------:R-:W-:Y:S02]  /*1980*/  IADD3 R15, PT, PT, R23, 0x2, RZ ;  /* 0x00000002170f7810 */ /* 0x000fe40007ffe0ff */
[----:B------:R-:W-:-:S03]  /*1990*/  LEA.HI.X R27, R14, R18, R17, 0x1, P3 ;  /* 0x000000120e1b7211 */ /* 0x000fc600018f0c11 */
[C---:B------:R-:W-:Y:S02]  /*19a0*/  IMAD.WIDE.U32 R16, R15.reuse, UR4, RZ ;  /* 0x000000040f107c25 */ /* 0x040fe4000f8e00ff */
[----:B------:R-:W3:Y:S02]  /*19b0*/  LDG.E.U16 R26, desc[UR12][R26.64] ;  /* 0x0000000c1a1a7981 */ /* 0x000ee4000c1e1500 */
[----:B------:R-:W-:Y:S01]  /*19c0*/  IMAD R15, R15, UR5, R17 ;  /* 0x000000050f0f7c24 */ /* 0x000fe2000f8e0211 */
[----:B------:R-:W-:Y:S02]  /*19d0*/  IADD3 R17, PT, PT, R23, 0x3, RZ ;  /* 0x0000000317117810 */ /* 0x000fe40007ffe0ff */
[----:B------:R-:W-:-:S04]  /*19e0*/  LEA R14, P3, R16, R11, 0x1 ;  /* 0x0000000b100e7211 */ /* 0x000fc800078608ff */
[----:B------:R-:W-:-:S05]  /*19f0*/  LEA.HI.X R15, R16, R18, R15, 0x1, P3 ;  /* 0x00000012100f7211 */ /* 0x000fca00018f0c0f */
[----:B------:R-:W4:Y:S01]  /*1a00*/  LDG.E.U16 R14, desc[UR12][R14.64] ;  /* 0x0000000c0e0e7981 */ /* 0x000f22000c1e1500 */
[----:B--2---:R-:W-:-:S04]  /*1a10*/  IMAD.U32 R25, R25, 0x10000, RZ ;  /* 0x0001000019197824 */ /* 0x004fc800078e00ff */
[----:B------:R-:W-:Y:S01]  /*1a20*/  FADD.FTZ R28, R24, R25 ;  /* 0x00000019181c7221 */ /* 0x000fe20000010000 */
[----:B------:R-:W-:-:S04]  /*1a30*/  IMAD.WIDE.U32 R24, R17, UR4, RZ ;  /* 0x0000000411187c25 */ /* 0x000fc8000f8e00ff */
[----:B------:R-:W-:Y:S01]  /*1a40*/  IMAD R17, R17, UR5, R25 ;  /* 0x0000000511117c24 */ /* 0x000fe2000f8e0219 */
[----:B------:R-:W-:-:S04]  /*1a50*/  LEA R16, P3, R24, R11, 0x1 ;  /* 0x0000000b18107211 */ /* 0x000fc800078608ff */
[----:B------:R-:W-:-:S05]  /*1a60*/  LEA.HI.X R17, R24, R18, R17, 0x1, P3 ;  /* 0x0000001218117211 */ /* 0x000fca00018f0c11 */
[----:B------:R-:W2:Y:S01]  /*1a70*/  LDG.E.U16 R16, desc[UR12][R16.64] ;  /* 0x0000000c10107981 */ /* 0x000ea2000c1e1500 */
[----:B---3--:R-:W-:-:S04]  /*1a80*/  IMAD.U32 R25, R26, 0x10000, RZ ;  /* 0x000100001a197824 */ /* 0x008fc800078e00ff */
[----:B------:R-:W-:Y:S01]  /*1a90*/  FADD.FTZ R25, R28, R25 ;  /* 0x000000191c197221 */ /* 0x000fe20000010000 */
[----:B----4-:R-:W-:-:S05]  /*1aa0*/  SHF.L.U32 R24, R14, 0x10, RZ ;  /* 0x000000100e187819 */ /* 0x010fca00000006ff */
[----:B------:R-:W-:Y:S01]  /*1ab0*/  FADD.FTZ R24, R25, R24 ;  /* 0x0000001819187221 */ /* 0x000fe20000010000 */
[----:B------:R-:W-:Y:S01]  /*1ac0*/  IADD3 R23, PT, PT, R23, 0x4, RZ ;  /* 0x0000000417177810 */ /* 0x000fe20007ffe0ff */
[----:B--2---:R-:W-:-:S04]  /*1ad0*/  IMAD.U32 R27, R16, 0x10000, RZ ;  /* 0x00010000101b7824 */ /* 0x004fc800078e00ff */
[----:B------:R-:W-:-:S07]  /*1ae0*/  FADD.FTZ R24, R24, R27 ;  /* 0x0000001b18187221 */ /* 0x000fce0000010000 */
.L_x_393:
[----:B------:R-:W-:Y:S05]  /*1af0*/  BSYNC.RECONVERGENT B3 ;  /* 0x0000000000037941 */ /* 0x000fea0003800200 */
.L_x_392:
[----:B------:R-:W-:Y:S05]  /*1b00*/  @!P2 BRA `(.L_x_385) ;  /* 0x00000000006ca947 */ /* 0x000fea0003800000 */
[----:B------:R-:W0:Y:S02]  /*1b10*/  LDC.64 R14, c[0x0][0x3b0] ;  /* 0x0000ec00ff0e7b82 */ /* 0x000e240000000a00 */
[----:B0-----:R-:W-:-:S04]  /*1b20*/  IMAD.WIDE.U32 R26, R23, R14, RZ ;  /* 0x0000000e171a7225 */ /* 0x001fc800078e00ff */
[----:B------:R-:W-:Y:S01]  /*1b30*/  IMAD R17, R23, R15, R27 ;  /* 0x0000000f17117224 */ /* 0x000fe200078e021b */
[----:B------:R-:W-:-:S04]  /*1b40*/  LEA R16, P2, R26, R11, 0x1 ;  /* 0x0000000b1a107211 */ /* 0x000fc800078408ff */
[----:B------:R-:W-:-:S05]  /*1b50*/  LEA.HI.X R17, R26, R18, R17, 0x1, P2 ;  /* 0x000000121a117211 */ /* 0x000fca00010f0c11 */
[----:B------:R-:W2:Y:S01]  /*1b60*/  LDG.E.U16 R16, desc[UR12][R16.64] ;  /* 0x0000000c10107981 */ /* 0x000ea2000c1e1500 */
[----:B------:R-:W-:Y:S01]  /*1b70*/  ISETP.NE.AND P2, PT, R22, 0x1, PT ;  /* 0x000000011600780c */ /* 0x000fe20003f45270 */
[----:B--2---:R-:W-:-:S04]  /*1b80*/  IMAD.U32 R25, R16, 0x10000, RZ ;  /* 0x0001000010197824 */ /* 0x004fc800078e00ff */
[----:B------:R-:W-:-:S08]  /*1b90*/  FADD.FTZ R24, R24, R25 ;  /* 0x0000001918187221 */ /* 0x000fd00000010000 */
[----:B------:R-:W-:Y:S05]  /*1ba0*/  @!P2 BRA `(.L_x_385) ;  /* 0x000000000044a947 */ /* 0x000fea0003800000 */
[----:B------:R-:W-:Y:S02]  /*1bb0*/  ISETP.NE.AND P2, PT, R22, 0x2, PT ;  /* 0x000000021600780c */ /* 0x000fe40003f45270 */
[----:B------:R-:W-:-:S05]  /*1bc0*/  IADD3 R25, PT, PT, R23, 0x1, RZ ;  /* 0x0000000117197810 */ /* 0x000fca0007ffe0ff */
[----:B------:R-:W-:-:S04]  /*1bd0*/  IMAD.WIDE.U32 R16, R25, R14, RZ ;  /* 0x0000000e19107225 */ /* 0x000fc800078e00ff */
[----:B------:R-:W-:Y:S01]  /*1be0*/  IMAD R25, R25, R15, R17 ;  /* 0x0000000f19197224 */ /* 0x000fe200078e0211 */
[----:B------:R-:W-:Y:S01]  /*1bf0*/  LEA R26, P3, R16, R11, 0x1 ;  /* 0x0000000b101a7211 */ /* 0x000fe200078608ff */
[----:B------:R-:W-:-:S03]  /*1c00*/  @P2 VIADD R23, R23, 0x2 ;  /* 0x0000000217172836 */ /* 0x000fc60000000000 */
[----:B------:R-:W-:Y:S01]  /*1c10*/  LEA.HI.X R27, R16, R18, R25, 0x1, P3 ;  /* 0x00000012101b7211 */ /* 0x000fe200018f0c19 */
[----:B------:R-:W-:-:S04]  /*1c20*/  @P2 IMAD.WIDE.U32 R16, R23, R14, RZ ;  /* 0x0000000e17102225 */ /* 0x000fc800078e00ff */
[----:B------:R-:W-:Y:S01]  /*1c30*/  @P2 IMAD R15, R23, R15, R17 ;  /* 0x0000000f170f2224 */ /* 0x000fe200078e0211 */
[C---:B------:R-:W-:Y:S01]  /*1c40*/  @P2 LEA R14, P3, R16.reuse, R11, 0x1 ;  /* 0x0000000b100e2211 */ /* 0x040fe200078608ff */
[----:B------:R-:W2:Y:S03]  /*1c50*/  LDG.E.U16 R26, desc[UR12][R26.64] ;  /* 0x0000000c1a1a7981 */ /* 0x000ea6000c1e1500 */
[----:B------:R-:W-:-:S05]  /*1c60*/  @P2 LEA.HI.X R15, R16, R18, R15, 0x1, P3 ;  /* 0x00000012100f2211 */ /* 0x000fca00018f0c0f */
[----:B------:R-:W3:Y:S01]  /*1c70*/  @P2 LDG.E.U16 R14, desc[UR12][R14.64] ;  /* 0x0000000c0e0e2981 */ /* 0x000ee2000c1e1500 */
[----:B--2---:R-:W-:-:S05]  /*1c80*/  SHF.L.U32 R17, R26, 0x10, RZ ;  /* 0x000000101a117819 */ /* 0x004fca00000006ff */
[----:B------:R-:W-:Y:S01]  /*1c90*/  FADD.FTZ R24, R24, R17 ;  /* 0x0000001118187221 */ /* 0x000fe20000010000 */
[----:B---3--:R-:W-:-:S04]  /*1ca0*/  @P2 IMAD.U32 R23, R14, 0x10000, RZ ;  /* 0x000100000e172824 */ /* 0x008fc800078e00ff */
[----:B------:R-:W-:-:S07]  /*1cb0*/  @P2 FADD.FTZ R24, R24, R23 ;  /* 0x0000001718182221 */ /* 0x000fce0000010000 */
.L_x_385:
[----:B------:R-:W-:Y:S05]  /*1cc0*/  BSYNC.RECONVERGENT B1 ;  /* 0x0000000000017941 */ /* 0x000fea0003800200 */
.L_x_384:
[----:B------:R-:W0:Y:S02]  /*1cd0*/  LDC.64 R14, c[0x0][0x3a8] ;  /* 0x0000ea00ff0e7b82 */ /* 0x000e240000000a00 */
[----:B0-----:R-:W-:-:S04]  /*1ce0*/  LEA R11, P2, R14, R11, 0x1 ;  /* 0x0000000b0e0b7211 */ /* 0x001fc800078408ff */
[----:B------:R-:W-:Y:S01]  /*1cf0*/  LEA.HI.X R18, R14, R18, R15, 0x1, P2 ;  /* 0x000000120e127211 */ /* 0x000fe200010f0c0f */
[----:B------:R-:W-:Y:S08]  /*1d00*/  @P1 BRA `(.L_x_394) ;  /* 0xfffffff000241947 */ /* 0x000ff0000383ffff */
.L_x_383:
[----:B------:R-:W-:Y:S05]  /*1d10*/  BSYNC.RECONVERGENT B2 ;  /* 0x0000000000027941 */ /* 0x000fea0003800200 */
.L_x_382:
[----:B------:R-:W0:Y:S01]  /*1d20*/  LDCU UR4, c[0x0][0x39c] ;  /* 0x00007380ff0477ac */ /* 0x000e220008000800 */
[----:B------:R-:W-:Y:S01]  /*1d30*/  IADD3 R11, PT, PT, R6, 0x1, RZ ;  /* 0x00000001060b7810 */ /* 0x000fe20007ffe0ff */
[----:B------:R-:W-:Y:S01]  /*1d40*/  VIADD R3, R3, 0x1 ;  /* 0x0000000103037836 */ /* 0x000fe20000000000 */
[----:B------:R-:W1:Y:S02]  /*1d50*/  LDCU.64 UR6, c[0x0][0x388] ;  /* 0x00007100ff0677ac */ /* 0x000e640008000a00 */
[----:B------:R-:W-:Y:S02]  /*1d60*/  I2FP.F32.S32 R11, R11 ;  /* 0x0000000b000b7245 */ /* 0x000fe40000201400 */
[----:B------:R-:W-:Y:S01]  /*1d70*/  I2FP.F32.S32 R3, R3 ;  /* 0x0000000300037245 */ /* 0x000fe20000201400 */
[----:B------:R-:W2:Y:S03]  /*1d80*/  LDCU UR5, c[0x0][0x39c] ;  /* 0x00007380ff0577ac */ /* 0x000ea60008000800 */
[----:B------:R-:W3:Y:S01]  /*1d90*/  MUFU.RCP R11, R11 ;  /* 0x0000000b000b7308 */ /* 0x000ee20000001000 */
[----:B0-----:R-:W-:-:S07]  /*1da0*/  IMAD R14, R2, UR4, RZ ;  /* 0x00000004020e7c24 */ /* 0x001fce000f8e02ff */
[----:B------:R-:W0:Y:S01]  /*1db0*/  MUFU.RCP R3, R3 ;  /* 0x0000000300037308 */ /* 0x000e220000001000 */
[----:B------:R-:W4:Y:S01]  /*1dc0*/  LDCU UR4, c[0x0][0x360] ;  /* 0x00006c00ff0477ac */ /* 0x000f220008000800 */
[----:B------:R-:W-:Y:S02]  /*1dd0*/  SHF.R.S32.HI R16, RZ, 0x1f, R14 ;  /* 0x0000001fff107819 */ /* 0x000fe4000001140e */
[----:B------:R-:W-:Y:S01]  /*1de0*/  IADD3 R15, P0, PT, R7, R14, RZ ;  /* 0x0000000e070f7210 */ /* 0x000fe20007f1e0ff */
[----:B---3--:R-:W-:-:S03]  /*1df0*/  FMUL.FTZ R24, R11, R24 ;  /* 0x000000180b187220 */ /* 0x008fc60000410000 */
[----:B------:R-:W-:Y:S02]  /*1e00*/  LEA.HI.X.SX32 R16, R7, R16, 0x1, P0 ;  /* 0x0000001007107211 */ /* 0x000fe400000f0eff */
[----:B------:R-:W-:-:S04]  /*1e10*/  IADD3 R15, P0, PT, R4, R15, RZ ;  /* 0x0000000f040f7210 */ /* 0x000fc80007f1e0ff */
[----:B------:R-:W-:Y:S01]  /*1e20*/  IADD3.X R16, PT, PT, RZ, R16, RZ, P0, !PT ;  /* 0x00000010ff107210 */ /* 0x000fe200007fe4ff */
[----:B0-----:R-:W-:Y:S01]  /*1e30*/  FMUL.FTZ R24, R24, R3 ;  /* 0x0000000318187220 */ /* 0x001fe20000410000 */
[----:B-1----:R-:W-:Y:S01]  /*1e40*/  LEA R14, P0, R15, UR6, 0x1 ;  /* 0x000000060f0e7c11 */ /* 0x002fe2000f8008ff */
[----:B----4-:R-:W-:-:S03]  /*1e50*/  VIADD R4, R4, UR4 ;  /* 0x0000000404047c36 */ /* 0x010fc60008000000 */
[----:B------:R-:W-:Y:S02]  /*1e60*/  F2FP.BF16.F32.PACK_AB R24, RZ, R24 ;  /* 0x00000018ff18723e */ /* 0x000fe400000010ff */
[----:B------:R-:W-:Y:S02]  /*1e70*/  LEA.HI.X R15, R15, UR7, R16, 0x1, P0 ;  /* 0x000000070f0f7c11 */ /* 0x000fe400080f0c10 */
[----:B--2---:R-:W-:-:S03]  /*1e80*/  ISETP.GE.AND P0, PT, R4, UR5, PT ;  /* 0x0000000504007c0c */ /* 0x004fc6000bf06270 */
[----:B------:R0:W-:Y:S10]  /*1e90*/  STG.E.U16 desc[UR12][R14.64], R24 ;  /* 0x000000180e007986 */ /* 0x0001f4000c10150c */
[----:B------:R-:W-:Y:S05]  /*1ea0*/  @!P0 BRA `(.L_x_395) ;  /* 0xffffffe800188947 */ /* 0x000fea000383ffff */
.L_x_378:
[----:B------:R-:W-:Y:S05]  /*1eb0*/  BSYNC.RECONVERGENT B0 ;  /* 0x0000000000007941 */ /* 0x000fea0003800200 */
.L_x_377:
[----:B------:R-:W1:Y:S01]  /*1ec0*/  LDCU UR4, c[0x0][0x364] ;  /* 0x00006c80ff0477ac */ /* 0x000e620008000800 */
[----:B------:R-:W1:Y:S01]  /*1ed0*/  LDC R3, c[0x0][0x374] ;  /* 0x0000dd00ff037b82 */ /* 0x000e620000000800 */
[----:B------:R-:W2:Y:S01]  /*1ee0*/  LDCU UR5, c[0x0][0x398] ;  /* 0x00007300ff0577ac */ /* 0x000ea20008000800 */
[----:B-1----:R-:W-:-:S05]  /*1ef0*/  IMAD R2, R3, UR4, R2 ;  /* 0x0000000403027c24 */ /* 0x002fca000f8e0202 */
[----:B--2---:R-:W-:-:S13]  /*1f00*/  ISETP.GE.AND P0, PT, R2, UR5, PT ;  /* 0x0000000502007c0c */ /* 0x004fda000bf06270 */
[----:B------:R-:W-:Y:S05]  /*1f10*/  @!P0 BRA `(.L_x_396) ;  /* 0xffffffe0007c8947 */ /* 0x000fea000383ffff */
[----:B------:R-:W-:Y:S05]  /*1f20*/  EXIT ;  /* 0x000000000000794d */ /* 0x000fea0003800000 */
        .weak           $__internal_11_$__cuda_sm20_div_s64
        .type           $__internal_11_$__cuda_sm20_div_s64,@function
        .size           $__internal_11_$__cuda_sm20_div_s64,(.L_x_600 - $__internal_11_$__cuda_sm20_div_s64)
$__internal_11_$__cuda_sm20_div_s64:
[----:B------:R-:W-:Y:S02]  /*1f30*/  IADD3 R16, P1, PT, RZ, -R21, RZ ;  /* 0x80000015ff107210 */ /* 0x000fe40007f3e0ff */
[----:B------:R-:W-:Y:S02]  /*1f40*/  ISETP.GE.AND P0, PT, R3, RZ, PT ;  /* 0x000000ff0300720c */ /* 0x000fe40003f06270 */
[----:B------:R-:W-:Y:S02]  /*1f50*/  IADD3.X R14, PT, PT, RZ, ~R3, RZ, P1, !PT ;  /* 0x80000003ff0e7210 */ /* 0x000fe40000ffe4ff */
[----:B------:R-:W-:Y:S02]  /*1f60*/  SEL R16, R16, R21, !P0 ;  /* 0x0000001510107207 */ /* 0x000fe40004000000 */
[----:B------:R-:W-:Y:S02]  /*1f70*/  SEL R17, R14, R3, !P0 ;  /* 0x000000030e117207 */ /* 0x000fe40004000000 */
[----:B------:R-:W-:-:S02]  /*1f80*/  ISETP.GE.AND P3, PT, R22, RZ, PT ;  /* 0x000000ff1600720c */ /* 0x000fc40003f66270 */
        /* <DEDUP_REMOVED lines=27> */
[----:B------:R-:W-:Y:S02]  /*2140*/  SEL R19, R25, R24, !P3 ;  /* 0x0000001819137207 */ /* 0x000fe40005800000 */
[----:B------:R-:W-:Y:S01]  /*2150*/  IADD3.X R25, PT, PT, RZ, ~R22, RZ, P4, !PT ;  /* 0x80000016ff197210 */ /* 0x000fe200027fe4ff */
[CC--:B------:R-:W-:Y:S02]  /*2160*/  IMAD R15, R23.reuse, R14.reuse, RZ ;  /* 0x0000000e170f7224 */ /* 0x0c0fe400078e02ff */
[----:B------:R-:W-:-:S03]  /*2170*/  IMAD.HI.U32 R14, R23, R14, RZ ;  /* 0x0000000e170e7227 */ /* 0x000fc600078e00ff */
[----:B------:R-:W-:Y:S01]  /*2180*/  IADD3 R18, P2, PT, R15, R18, RZ ;  /* 0x000000120f127210 */ /* 0x000fe20007f5e0ff */
[----:B------:R-:W-:Y:S01]  /*2190*/  IMAD.X R15, R14, 0x1, R23, P0 ;  /* 0x000000010e0f7824 */ /* 0x000fe200000e0617 */
[-C--:B------:R-:W-:Y:S02]  /*21a0*/  SEL R23, R25, R22.reuse, !P3 ;  /* 0x0000001619177207 */ /* 0x080fe40005800000 */
[----:B------:R-:W-:Y:S01]  /*21b0*/  LOP3.LUT R22, R3, R22, RZ, 0x3c, !PT ;  /* 0x0000001603167212 */ /* 0x000fe200078e3cff */
[----:B------:R-:W-:Y:S01]  /*21c0*/  IMAD.HI.U32 R14, R18, R19, RZ ;  /* 0x00000013120e7227 */ /* 0x000fe200078e00ff */
[----:B------:R-:W-:-:S03]  /*21d0*/  IADD3.X R24, PT, PT, RZ, RZ, R15, P2, P1 ;  /* 0x000000ffff187210 */ /* 0x000fc600017e240f */
[----:B------:R-:W-:Y:S02]  /*21e0*/  HFMA2 R15, -RZ, RZ, 0, 0 ;  /* 0x00000000ff0f7431 */ /* 0x000fe400000001ff */
[-C--:B------:R-:W-:Y:S02]  /*21f0*/  IMAD R25, R24, R23.reuse, RZ ;  /* 0x0000001718197224 */ /* 0x080fe400078e02ff */
[----:B------:R-:W-:-:S04]  /*2200*/  IMAD.WIDE.U32 R14, R18, R23, R14 ;  /* 0x00000017120e7225 */ /* 0x000fc800078e000e */
[----:B------:R-:W-:-:S04]  /*2210*/  IMAD.HI.U32 R18, R24, R23, RZ ;  /* 0x0000001718127227 */ /* 0x000fc800078e00ff */
[----:B------:R-:W-:-:S04]  /*2220*/  IMAD.HI.U32 R14, P0, R24, R19, R14 ;  /* 0x00000013180e7227 */ /* 0x000fc8000780000e */
[----:B------:R-:W-:Y:S01]  /*2230*/  IMAD.X R18, RZ, RZ, R18, P0 ;  /* 0x000000ffff127224 */ /* 0x000fe200000e0612 */
[----:B------:R-:W-:-:S04]  /*2240*/  IADD3 R25, P1, PT, R25, R14, RZ ;  /* 0x0000000e19197210 */ /* 0x000fc80007f3e0ff */
[----:B------:R-:W-:Y:S01]  /*2250*/  IADD3.X R27, PT, PT, RZ, R18, RZ, P1, !PT ;  /* 0x00000012ff1b7210 */ /* 0x000fe20000ffe4ff */
[----:B------:R-:W-:-:S04]  /*2260*/  IMAD.WIDE.U32 R14, R25, R16, RZ ;  /* 0x00000010190e7225 */ /* 0x000fc800078e00ff */
[----:B------:R-:W-:Y:S01]  /*2270*/  IMAD R15, R25, R17, R15 ;  /* 0x00000011190f7224 */ /* 0x000fe200078e020f */
[----:B------:R-:W-:-:S03]  /*2280*/  IADD3 R29, P1, PT, -R14, R19, RZ ;  /* 0x000000130e1d7210 */ /* 0x000fc60007f3e1ff */
[-C--:B------:R-:W-:Y:S01]  /*2290*/  IMAD R14, R27, R16.reuse, R15 ;  /* 0x000000101b0e7224 */ /* 0x080fe200078e020f */
[----:B------:R-:W-:-:S03]  /*22a0*/  ISETP.GE.U32.AND P0, PT, R29, R16, PT ;  /* 0x000000101d00720c */ /* 0x000fc60003f06070 */
[----:B------:R-:W-:Y:S01]  /*22b0*/  IMAD.X R23, R23, 0x1, ~R14, P1 ;  /* 0x0000000117177824 */ /* 0x000fe200008e0e0e */
[----:B------:R-:W-:Y:S01]  /*22c0*/  IADD3 R15, P1, PT, R29, -R16, RZ ;  /* 0x800000101d0f7210 */ /* 0x000fe20007f3e0ff */
[----:B------:R-:W-:-:S03]  /*22d0*/  VIADD R14, R25, 0x1 ;  /* 0x00000001190e7836 */ /* 0x000fc60000000000 */
[CC--:B------:R-:W-:Y:S02]  /*22e0*/  ISETP.GE.U32.AND.EX P0, PT, R23.reuse, R17.reuse, PT, P0 ;  /* 0x000000111700720c */ /* 0x0c0fe40003f06100 */
[----:B------:R-:W-:Y:S02]  /*22f0*/  IADD3.X R19, PT, PT, R23, ~R17, RZ, P1, !PT ;  /* 0x8000001117137210 */ /* 0x000fe40000ffe4ff */
[----:B------:R-:W-:Y:S02]  /*2300*/  SEL R15, R15, R29, P0 ;  /* 0x0000001d0f0f7207 */ /* 0x000fe40000000000 */
[----:B------:R-:W-:Y:S02]  /*2310*/  SEL R19, R19, R23, P0 ;  /* 0x0000001713137207 */ /* 0x000fe40000000000 */
[----:B------:R-:W-:Y:S02]  /*2320*/  SEL R25, R14, R25, P0 ;  /* 0x000000190e197207 */ /* 0x000fe40000000000 */
[----:B------:R-:W-:-:S02]  /*2330*/  ISETP.GE.U32.AND P0, PT, R15, R16, PT ;  /* 0x000000100f00720c */ /* 0x000fc40003f06070 */
[----:B------:R-:W-:Y:S02]  /*2340*/  IADD3 R16, PT, PT, R25, 0x1, RZ ;  /* 0x0000000119107810 */ /* 0x000fe40007ffe0ff */
[----:B------:R-:W-:Y:S02]  /*2350*/  ISETP.GE.U32.AND.EX P0, PT, R19, R17, PT, P0 ;  /* 0x000000111300720c */ /* 0x000fe40003f06100 */
[----:B------:R-:W-:Y:S02]  /*2360*/  ISETP.GE.AND P1, PT, R22, RZ, PT ;  /* 0x000000ff1600720c */ /* 0x000fe40003f26270 */
[----:B------:R-:W-:Y:S02]  /*2370*/  SEL R16, R16, R25, P0 ;  /* 0x0000001910107207 */ /* 0x000fe40000000000 */
[----:B------:R-:W-:Y:S02]  /*2380*/  ISETP.NE.U32.AND P0, PT, R21, RZ, PT ;  /* 0x000000ff1500720c */ /* 0x000fe40003f05070 */
[----:B------:R-:W-:Y:S01]  /*2390*/  MOV R21, 0x0 ;  /* 0x0000000000157802 */ /* 0x000fe20000000f00 */
[----:B------:R-:W-:Y:S01]  /*23a0*/  IMAD.MOV R15, RZ, RZ, -R16 ;  /* 0x000000ffff0f7224 */ /* 0x000fe200078e0a10 */
[----:B------:R-:W-:-:S04]  /*23b0*/  ISETP.NE.AND.EX P0, PT, R3, RZ, PT, P0 ;  /* 0x000000ff0300720c */ /* 0x000fc80003f05300 */
[----:B------:R-:W-:-:S04]  /*23c0*/  SEL R16, R15, R16, !P1 ;  /* 0x000000100f107207 */ /* 0x000fc80004800000 */
[----:B------:R-:W-:Y:S01]  /*23d0*/  SEL R16, R16, 0xffffffff, P0 ;  /* 0xffffffff10107807 */ /* 0x000fe20000000000 */
[----:B------:R-:W-:Y:S06]  /*23e0*/  RET.REL.NODEC R20 `(_ZN2at6native58_GLOBAL__N__9a069279_25_AdaptiveAveragePooling_cu_ef17039c21adaptive_average_poolIN3c108BFloat16EEEvPKT_PS5_iiiilll) ;  /* 0xffffffdc14047950 */ /* 0x000fec0003c3ffff */
.L_x_397:
        /* <DEDUP_REMOVED lines=9> */
.L_x_600:


//--------------------- .text._ZN2at6native58_GLOBAL__N__9a069279_25_AdaptiveAveragePooling_cu_ef17039c21adaptive_average_poolIN3c104HalfEEEvPKT_PS5_iiiilll --------------------------
	.section	.text._ZN2at6native58_GLOBAL__N__9a069279_25_AdaptiveAveragePooling_cu_ef17039c21adaptive_average_poolIN3c104HalfEEEvPKT_PS5_iiiilll,"ax",@progbits
	.align	128
.text._ZN2at6native58_GLOBAL__N__9a069279_25_AdaptiveAveragePooling_cu_ef17039c21adaptive_average_poolIN3c104HalfEEEvPKT_PS5_iiiilll:
        .type           _ZN2at6native58_GLOBAL__N__9a069279_25_AdaptiveAveragePooling_cu_ef17039c21adaptive_average_poolIN3c104HalfEEEvPKT_PS5_iiiilll,@function
        .size           _ZN2at6native58_GLOBAL__N__9a069279_25_AdaptiveAveragePooling_cu_ef17039c21adaptive_average_poolIN3c104HalfEEEvPKT_PS5_iiiilll,(.L_x_602 - _ZN2at6native58_GLOBAL__N__9a069279_25_AdaptiveAveragePooling_cu_ef17039c21adaptive_average_poolIN3c104HalfEEEvPKT_PS5_iiiilll)
        .other          _ZN2at6native58_GLOBAL__N__9a069279_25_AdaptiveAveragePooling_cu_ef17039c21adaptive_average_poolIN3c104HalfEEEvPKT_PS5_iiiilll,@"STO_CUDA_ENTRY STV_DEFAULT"
_ZN2at6native58_GLOBAL__N__9a069279_25_AdaptiveAveragePooling_cu_ef17039c21adaptive_average_poolIN3c104HalfEEEvPKT_PS5_iiiilll:
        /* <DEDUP_REMOVED lines=17> */
.L_x_420:
        /* <DEDUP_REMOVED lines=19> */
[----:B------:R-:W-:Y:S01]  /*0240*/  IMAD.HI.U32 R5, R5, R11, R4 ;  /* 0x0000000b05057227 */ /* 0x000fe200078e0004 */
[----:B------:R-:W-:-:S03]  /*0250*/  MOV R11, R13 ;  /* 0x0000000d000b7202 */ /* 0x000fc60000000f00 */
[----:B------:R-:W-:Y:S02]  /*0260*/  IMAD.MOV.U32 R13, RZ, RZ, R15 ;  /* 0x000000ffff0d7224 */ /* 0x000fe400078e000f */
[----:B------:R-:W-:-:S04]  /*0270*/  IMAD.HI.U32 R4, R5, R11, RZ ;  /* 0x0000000b05047227 */ /* 0x000fc800078e00ff */
[----:B------:R-:W-:Y:S01]  /*0280*/  IMAD.HI.U32 R6, R5, R13, RZ ;  /* 0x0000000d05067227 */ /* 0x000fe200078e00ff */
[----:B------:R-:W-:-:S03]  /*0290*/  IADD3 R5, PT, PT, -R4, RZ, RZ ;  /* 0x000000ff04057210 */ /* 0x000fc60007ffe1ff */
[----:B------:R-:W-:Y:S02]  /*02a0*/  IMAD.MOV R15, RZ, RZ, -R6 ;  /* 0x000000ffff0f7224 */ /* 0x000fe400078e0a06 */
[C---:B------:R-:W-:Y:S02]  /*02b0*/  IMAD R5, R14.reuse, R5, R11 ;  /* 0x000000050e057224 */ /* 0x040fe400078e020b */
[----:B------:R-:W-:Y:S01]  /*02c0*/  IMAD R11, R14, R15, R13 ;  /* 0x0000000f0e0b7224 */ /* 0x000fe200078e020d */
[----:B------:R-:W-:Y:S02]  /*02d0*/  LOP3.LUT R13, R2, R3, RZ, 0x3c, !PT ;  /* 0x00000003020d7212 */ /* 0x000fe400078e3cff */
[C---:B------:R-:W-:Y:S02]  /*02e0*/  ISETP.GT.U32.AND P4, PT, R14.reuse, R5, PT ;  /* 0x000000050e00720c */ /* 0x040fe40003f84070 */
[----:B------:R-:W-:Y:S02]  /*02f0*/  ISETP.GT.U32.AND P5, PT, R14, R11, PT ;  /* 0x0000000b0e00720c */ /* 0x000fe40003fa4070 */
[----:B------:R-:W-:-:S09]  /*0300*/  ISETP.GE.AND P0, PT, R13, RZ, PT ;  /* 0x000000ff0d00720c */ /* 0x000fd20003f06270 */
[-C--:B------:R-:W-:Y:S01]  /*0310*/  @!P4 IADD3 R5, PT, PT, R5, -R14.reuse, RZ ;  /* 0x8000000e0505c210 */ /* 0x080fe20007ffe0ff */
[----:B------:R-:W-:Y:S01]  /*0320*/  @!P4 VIADD R4, R4, 0x1 ;  /* 0x000000010404c836 */ /* 0x000fe20000000000 */
[----:B------:R-:W-:Y:S01]  /*0330*/  @!P5 IADD3 R6, PT, PT, R6, 0x1, RZ ;  /* 0x000000010606d810 */ /* 0x000fe20007ffe0ff */
[----:B------:R-:W-:Y:S01]  /*0340*/  @!P5 IMAD.IADD R11, R11, 0x1, -R14 ;  /* 0x000000010b0bd824 */ /* 0x000fe200078e0a0e */
[-C--:B------:R-:W-:Y:S02]  /*0350*/  ISETP.GE.U32.AND P2, PT, R5, R14.reuse, PT ;  /* 0x0000000e0500720c */ /* 0x080fe40003f46070 */
[----:B------:R-:W-:Y:S02]  /*0360*/  IADD3 R5, PT, PT, R2, 0x1, RZ ;  /* 0x0000000102057810 */ /* 0x000fe40007ffe0ff */
[----:B------:R-:W-:Y:S02]  /*0370*/  ISETP.GE.U32.AND P3, PT, R11, R14, PT ;  /* 0x0000000e0b00720c */ /* 0x000fe40003f66070 */
[----:B------:R-:W-:Y:S01]  /*0380*/  LOP3.LUT R11, RZ, R3, RZ, 0x33, !PT ;  /* 0x00000003ff0b7212 */ /* 0x000fe200078e33ff */
[----:B------:R-:W-:-:S04]  /*0390*/  IMAD.WIDE.U32 R24, R5, UR5, R24 ;  /* 0x0000000505187c25 */ /* 0x000fc8000f8e0018 */
[----:B------:R-:W-:Y:S02]  /*03a0*/  IMAD R22, R5, UR4, R25 ;  /* 0x0000000405167c24 */ /* 0x000fe4000f8e0219 */
[----:B------:R-:W-:Y:S01]  /*03b0*/  @P2 VIADD R4, R4, 0x1 ;  /* 0x0000000104042836 */ /* 0x000fe20000000000 */
[----:B------:R-:W-:-:S03]  /*03c0*/  ISETP.NE.AND P2, PT, R3, RZ, PT ;  /* 0x000000ff0300720c */ /* 0x000fc60003f45270 */
[----:B------:R-:W-:Y:S01]  /*03d0*/  @P3 IADD3 R6, PT, PT, R6, 0x1, RZ ;  /* 0x0000000106063810 */ /* 0x000fe20007ffe0ff */
[----:B------:R-:W-:Y:S01]  /*03e0*/  @!P0 IMAD.MOV R4, RZ, RZ, -R4 ;  /* 0x000000ffff048224 */ /* 0x000fe200078e0a04 */
[----:B------:R-:W-:Y:S02]  /*03f0*/  ISETP.NE.U32.AND P0, PT, R22, RZ, PT ;  /* 0x000000ff1600720c */ /* 0x000fe40003f05070 */
[----:B------:R-:W-:Y:S02]  /*0400*/  @!P1 IADD3 R6, PT, PT, -R6, RZ, RZ ;  /* 0x000000ff06069210 */ /* 0x000fe40007ffe1ff */
        /* <DEDUP_REMOVED lines=12> */
[----:B------:R-:W-:-:S05]  /*04d0*/  IMAD.HI.U32 R14, R5, R24, RZ ;  /* 0x00000018050e7227 */ /* 0x000fca00078e00ff */
[----:B------:R-:W-:-:S05]  /*04e0*/  IADD3 R5, PT, PT, -R14, RZ, RZ ;  /* 0x000000ff0e057210 */ /* 0x000fca0007ffe1ff */
        /* <DEDUP_REMOVED lines=9> */
.L_x_399:
[----:B------:R-:W0:Y:S01]  /*0580*/  LDCU UR4, c[0x0][0x398] ;  /* 0x00007300ff0477ac */ /* 0x000e220008000800 */
[----:B------:R-:W-:Y:S01]  /*0590*/  HFMA2 R3, -RZ, RZ, 0, 0 ;  /* 0x00000000ff037431 */ /* 0x000fe200000001ff */
[----:B------:R-:W-:Y:S01]  /*05a0*/  MOV R20, 0x5d0 ;  /* 0x000005d000147802 */ /* 0x000fe20000000f00 */
[----:B0-----:R-:W-:-:S07]  /*05b0*/  IMAD.U32 R21, RZ, RZ, UR4 ;  /* 0x00000004ff157e24 */ /* 0x001fce000f8e00ff */
[----:B------:R-:W-:Y:S05]  /*05c0*/  CALL.REL.NOINC `($__internal_12_$__cuda_sm20_div_s64) ;  /* 0x0000001800587944 */ /* 0x000fea0003c00000 */
[----:B------:R-:W-:-:S07]  /*05d0*/  MOV R11, R16 ;  /* 0x00000010000b7202 */ /* 0x000fce0000000f00 */
.L_x_400:
[----:B------:R-:W-:Y:S05]  /*05e0*/  BSYNC.RECONVERGENT B0 ;  /* 0x0000000000007941 */ /* 0x000fea0003800200 */
.L_x_398:
        /* <DEDUP_REMOVED lines=18> */
.L_x_419:
        /* <DEDUP_REMOVED lines=14> */
[----:B0-----:R-:W-:-:S06]  /*07f0*/  IADD3 R14, PT, PT, R11, 0xffffffe, RZ ;  /* 0x0ffffffe0b0e7810 */ /* 0x001fcc0007ffe0ff */
[----:B------:R0:W1:Y:S02]  /*0800*/  F2I.FTZ.U32.TRUNC.NTZ R15, R14 ;  /* 0x0000000e000f7305 */ /* 0x000064000021f000 */
[----:B0-----:R-:W-:Y:S02]  /*0810*/  HFMA2 R14, -RZ, RZ, 0, 0 ;  /* 0x00000000ff0e7431 */ /* 0x001fe400000001ff */
        /* <DEDUP_REMOVED lines=8> */
[----:B------:R-:W-:Y:S01]  /*08a0*/  IMAD R15, R16, R17, R15 ;  /* 0x00000011100f7224 */ /* 0x000fe200078e020f */
[----:B------:R-:W-:-:S04]  /*08b0*/  IADD3 R20, PT, PT, -R11, RZ, RZ ;  /* 0x000000ff0b147210 */ /* 0x000fc80007ffe1ff */
[C---:B------:R-:W-:Y:S01]  /*08c0*/  ISETP.GT.U32.AND P4, PT, R16.reuse, R15, PT ;  /* 0x0000000f1000720c */ /* 0x040fe20003f84070 */
[C---:B------:R-:W-:Y:S02]  /*08d0*/  IMAD R17, R16.reuse, R20, R19 ;  /* 0x0000001410117224 */ /* 0x040fe400078e0213 */
[----:B------:R-:W0:Y:S03]  /*08e0*/  LDC R19, c[0x0][0x39c] ;  /* 0x0000e700ff137b82 */ /* 0x000e260000000800 */
[----:B------:R-:W-:-:S07]  /*08f0*/  ISETP.GT.U32.AND P5, PT, R16, R17, PT ;  /* 0x000000111000720c */ /* 0x000fce0003fa4070 */
[----:B------:R-:W-:Y:S01]  /*0900*/  @!P4 IMAD.IADD R15, R15, 0x1, -R16 ;  /* 0x000000010f0fc824 */ /* 0x000fe200078e0a10 */
[----:B------:R-:W-:Y:S02]  /*0910*/  @!P4 IADD3 R14, PT, PT, R14, 0x1, RZ ;  /* 0x000000010e0ec810 */ /* 0x000fe40007ffe0ff */
[----:B------:R-:W-:Y:S02]  /*0920*/  ISETP.NE.AND P4, PT, R3, RZ, PT ;  /* 0x000000ff0300720c */ /* 0x000fe40003f85270 */
[-C--:B------:R-:W-:Y:S01]  /*0930*/  ISETP.GE.U32.AND P0, PT, R15, R16.reuse, PT ;  /* 0x000000100f00720c */ /* 0x080fe20003f06070 */
[----:B------:R-:W-:Y:S01]  /*0940*/  @!P5 VIADD R11, R11, 0x1 ;  /* 0x000000010b0bd836 */ /* 0x000fe20000000000 */
[C---:B------:R-:W-:Y:S02]  /*0950*/  LOP3.LUT R15, R4.reuse, R3, RZ, 0x3c, !PT ;  /* 0x00000003040f7212 */ /* 0x040fe400078e3cff */
[-C--:B------:R-:W-:Y:S02]  /*0960*/  @!P5 IADD3 R17, PT, PT, R17, -R16.reuse, RZ ;  /* 0x800000101111d210 */ /* 0x080fe40007ffe0ff */
[----:B------:R-:W-:Y:S01]  /*0970*/  ISETP.GE.AND P2, PT, R15, RZ, PT ;  /* 0x000000ff0f00720c */ /* 0x000fe20003f46270 */
[----:B------:R-:W-:Y:S01]  /*0980*/  VIADD R15, R4, 0x1 ;  /* 0x00000001040f7836 */ /* 0x000fe20000000000 */
[----:B------:R-:W-:-:S02]  /*0990*/  ISETP.GE.U32.AND P1, PT, R17, R16, PT ;  /* 0x000000101100720c */ /* 0x000fc40003f26070 */
[----:B0-----:R-:W-:Y:S01]  /*09a0*/  SHF.R.S32.HI R19, RZ, 0x1f, R19 ;  /* 0x0000001fff137819 */ /* 0x001fe20000011413 */
[C---:B------:R-:W-:Y:S01]  /*09b0*/  IMAD.WIDE.U32 R24, R15.reuse, UR5, R24 ;  /* 0x000000050f187c25 */ /* 0x040fe2000f8e0018 */
[----:B------:R-:W-:Y:S02]  /*09c0*/  LOP3.LUT R16, RZ, R3, RZ, 0x33, !PT ;  /* 0x00000003ff107212 */ /* 0x000fe400078e33ff */
[----:B------:R-:W-:Y:S01]  /*09d0*/  @P0 IADD3 R14, PT, PT, R14, 0x1, RZ ;  /* 0x000000010e0e0810 */ /* 0x000fe20007ffe0ff */
[----:B------:R-:W-:-:S04]  /*09e0*/  IMAD R22, R15, UR4, R25 ;  /* 0x000000040f167c24 */ /* 0x000fc8000f8e0219 */
[----:B------:R-:W-:Y:S02]  /*09f0*/  @!P2 IADD3 R14, PT, PT, -R14, RZ, RZ ;  /* 0x000000ff0e0ea210 */ /* 0x000fe40007ffe1ff */
[----:B------:R-:W-:Y:S01]  /*0a00*/  LOP3.LUT R15, R22, R19, RZ, 0xfc, !PT ;  /* 0x00000013160f7212 */ /* 0x000fe200078efcff */
[----:B------:R-:W-:Y:S01]  /*0a10*/  @P1 VIADD R11, R11, 0x1 ;  /* 0x000000010b0b1836 */ /* 0x000fe20000000000 */
[----:B------:R-:W-:Y:S02]  /*0a20*/  SEL R14, R16, R14, !P4 ;  /* 0x0000000e100e7207 */ /* 0x000fe40006000000 */
[----:B------:R-:W-:Y:S01]  /*0a30*/  ISETP.NE.U32.AND P0, PT, R15, RZ, PT ;  /* 0x000000ff0f00720c */ /* 0x000fe20003f05070 */
[----:B------:R-:W-:-:S05]  /*0a40*/  @!P3 IMAD.MOV R11, RZ, RZ, -R11 ;  /* 0x000000ffff0bb224 */ /* 0x000fca00078e0a0b */
[----:B------:R-:W-:-:S05]  /*0a50*/  SEL R11, R16, R11, !P4 ;  /* 0x0000000b100b7207 */ /* 0x000fca0006000000 */
[----:B------:R-:W-:Y:S02]  /*0a60*/  IMAD R11, R14, UR5, R11 ;  /* 0x000000050e0b7c24 */ /* 0x000fe4000f8e020b */
[----:B------:R-:W-:Y:S05]  /*0a70*/  @P0 BRA `(.L_x_404) ;  /* 0x00000000004c0947 */ /* 0x000fea0003800000 */
[----:B------:R-:W0:Y:S08]  /*0a80*/  I2F.U32.RP R17, R3 ;  /* 0x0000000300117306 */ /* 0x000e300000209000 */
[----:B0-----:R-:W0:Y:S02]  /*0a90*/  MUFU.RCP R17, R17 ;  /* 0x0000001100117308 */ /* 0x001e240000001000 */
[----:B0-----:R-:W-:-:S06]  /*0aa0*/  IADD3 R14, PT, PT, R17, 0xffffffe, RZ ;  /* 0x0ffffffe110e7810 */ /* 0x001fcc0007ffe0ff */
        /* <DEDUP_REMOVED lines=13> */
[----:B------:R-:W-:-:S04]  /*0b80*/  @P1 IADD3 R15, PT, PT, R15, 0x1, RZ ;  /* 0x000000010f0f1810 */ /* 0x000fc80007ffe0ff */
[----:B------:R-:W-:Y:S01]  /*0b90*/  SEL R16, R16, R15, !P0 ;  /* 0x0000000f10107207 */ /* 0x000fe20004000000 */
[----:B------:R-:W-:Y:S06]  /*0ba0*/  BRA `(.L_x_405) ;  /* 0x0000000000147947 */ /* 0x000fec0003800000 */
.L_x_404:
[----:B------:R-:W0:Y:S01]  /*0bb0*/  LDCU UR4, c[0x0][0x39c] ;  /* 0x00007380ff0477ac */ /* 0x000e220008000800 */
[----:B------:R-:W-:Y:S01]  /*0bc0*/  IMAD.MOV.U32 R3, RZ, RZ, R19 ;  /* 0x000000ffff037224 */ /* 0x000fe200078e0013 */
[----:B------:R-:W-:Y:S02]  /*0bd0*/  MOV R20, 0xc00 ;  /* 0x00000c0000147802 */ /* 0x000fe40000000f00 */
[----:B0-----:R-:W-:-:S07]  /*0be0*/  MOV R21, UR4 ;  /* 0x0000000400157c02 */ /* 0x001fce0008000f00 */
[----:B------:R-:W-:Y:S05]  /*0bf0*/  CALL.REL.NOINC `($__internal_12_$__cuda_sm20_div_s64) ;  /* 0x0000001000cc7944 */ /* 0x000fea0003c00000 */
.L_x_405:
[----:B------:R-:W-:Y:S05]  /*0c00*/  BSYNC.RECONVERGENT B1 ;  /* 0x0000000000017941 */ /* 0x000fea0003800200 */
.L_x_403:
[----:B------:R-:W-:Y:S01]  /*0c10*/  ISETP.GT.U32.AND P0, PT, R6, 0x7ffffffe, PT ;  /* 0x7ffffffe0600780c */ /* 0x000fe20003f04070 */
[----:B------:R-:W-:Y:S01]  /*0c20*/  BSSY.RECONVERGENT B2, `(.L_x_406) ;  /* 0x000010f000027945 */ /* 0x000fe20003800200 */
[----:B------:R-:W-:Y:S02]  /*0c30*/  HFMA2 R24, -RZ, RZ, 0, 0 ;  /* 0x00000000ff187431 */ /* 0x000fe400000001ff */
[----:B------:R-:W-:-:S09]  /*0c40*/  IMAD.IADD R3, R16, 0x1, -R11 ;  /* 0x0000000110037824 */ /* 0x000fd200078e0a0b */
[----:B------:R-:W-:Y:S05]  /*0c50*/  @P0 BRA `(.L_x_407) ;  /* 0x00000010002c0947 */ /* 0x000fea0003800000 */
[----:B------:R-:W0:Y:S01]  /*0c60*/  LDCU.64 UR6, c[0x0][0x3b0] ;  /* 0x00007600ff0677ac */ /* 0x000e220008000a00 */
[----:B------:R-:W-:Y:S01]  /*0c70*/  SHF.R.S32.HI R14, RZ, 0x1f, R11 ;  /* 0x0000001fff0e7819 */ /* 0x000fe2000001140b */
[----:B------:R-:W-:Y:S01]  /*0c80*/  IMAD.MOV.U32 R15, RZ, RZ, R5 ;  /* 0x000000ffff0f7224 */ /* 0x000fe200078e0005 */
[----:B------:R-:W-:Y:S01]  /*0c90*/  MOV R24, RZ ;  /* 0x000000ff00187202 */ /* 0x000fe20000000f00 */
[----:B------:R-:W1:Y:S01]  /*0ca0*/  LDCU.64 UR4, c[0x0][0x380] ;  /* 0x00007000ff0477ac */ /* 0x000e620008000a00 */
[----:B------:R-:W-:-:S05]  /*0cb0*/  VIADD R22, R3, 0x1 ;  /* 0x0000000103167836 */ /* 0x000fca0000000000 */
[C---:B------:R-:W-:Y:S02]  /*0cc0*/  LOP3.LUT R20, R22.reuse, 0x7, RZ, 0xc0, !PT ;  /* 0x0000000716147812 */ /* 0x040fe400078ec0ff */
[----:B------:R-:W-:Y:S01]  /*0cd0*/  LOP3.LUT R21, R22, 0xfffffff0, RZ, 0xc0, !PT ;  /* 0xfffffff016157812 */ /* 0x000fe200078ec0ff */
[----:B0-----:R-:W-:Y:S01]  /*0ce0*/  IMAD R16, R14, UR6, RZ ;  /* 0x000000060e107c24 */ /* 0x001fe2000f8e02ff */
[----:B------:R-:W-:-:S05]  /*0cf0*/  MOV R14, R12 ;  /* 0x0000000c000e7202 */ /* 0x000fca0000000f00 */
[C---:B------:R-:W-:Y:S01]  /*0d00*/  IMAD.WIDE.U32 R18, R11.reuse, UR6, R14 ;  /* 0x000000060b127c25 */ /* 0x040fe2000f8e000e */
[C---:B------:R-:W-:Y:S02]  /*0d10*/  LOP3.LUT R14, R22.reuse, 0xf, RZ, 0xc0, !PT ;  /* 0x0000000f160e7812 */ /* 0x040fe400078ec0ff */
[----:B------:R-:W-:Y:S01]  /*0d20*/  LOP3.LUT R22, R22, 0x3, RZ, 0xc0, !PT ;  /* 0x0000000316167812 */ /* 0x000fe200078ec0ff */
[----:B------:R-:W-:Y:S01]  /*0d30*/  IMAD R15, R11, UR7, R16 ;  /* 0x000000070b0f7c24 */ /* 0x000fe2000f8e0210 */
[----:B------:R-:W-:Y:S02]  /*0d40*/  IADD3 R14, PT, PT, R14, -0x1, RZ ;  /* 0xffffffff0e0e7810 */ /* 0x000fe40007ffe0ff */
[----:B-1----:R-:W-:Y:S01]  /*0d50*/  LEA R11, P1, R18, UR4, 0x1 ;  /* 0x00000004120b7c11 */ /* 0x002fe2000f8208ff */
[----:B------:R-:W-:Y:S01]  /*0d60*/  IMAD.IADD R15, R19, 0x1, R15 ;  /* 0x00000001130f7824 */ /* 0x000fe200078e020f */
[----:B------:R-:W-:Y:S01]  /*0d70*/  ISETP.GE.U32.AND P0, PT, R14, 0x7, PT ;  /* 0x000000070e00780c */ /* 0x000fe20003f06070 */
[----:B------:R-:W-:-:S03]  /*0d80*/  IMAD.MOV.U32 R19, RZ, RZ, RZ ;  /* 0x000000ffff137224 */ /* 0x000fc600078e00ff */
[----:B------:R-:W-:-:S09]  /*0d90*/  LEA.HI.X R18, R18, UR5, R15, 0x1, P1 ;  /* 0x0000000512127c11 */ /* 0x000fd200088f0c0f */
.L_x_418:
[----:B------:R-:W-:Y:S01]  /*0da0*/  ISETP.GT.U32.AND P2, PT, R3, 0x7ffffffe, PT ;  /* 0x7ffffffe0300780c */ /* 0x000fe20003f44070 */
[----:B------:R-:W-:Y:S01]  /*0db0*/  BSSY.RECONVERGENT B1, `(.L_x_408) ;  /* 0x00000f1000017945 */ /* 0x000fe20003800200 */
[C---:B------:R-:W-:Y:S02]  /*0dc0*/  ISETP.NE.AND P1, PT, R19.reuse, R6, PT ;  /* 0x000000061300720c */ /* 0x040fe40003f25270 */
[----:B------:R-:W-:-:S09]  /*0dd0*/  IADD3 R19, PT, PT, R19, 0x1, RZ ;  /* 0x0000000113137810 */ /* 0x000fd20007ffe0ff */
[----:B------:R-:W-:Y:S05]  /*0de0*/  @P2 BRA `(.L_x_409) ;  /* 0x0000000c00b42947 */ /* 0x000fea0003800000 */
[----:B------:R-:W-:Y:S01]  /*0df0*/  ISETP.GE.U32.AND P2, PT, R3, 0xf, PT ;  /* 0x0000000f0300780c */ /* 0x000fe20003f46070 */
[----:B------:R-:W-:Y:S01]  /*0e00*/  BSSY.RECONVERGENT B3, `(.L_x_410) ;  /* 0x000005e000037945 */ /* 0x000fe20003800200 */
[----:B------:R-:W-:-:S11]  /*0e10*/  IMAD.MOV.U32 R23, RZ, RZ, RZ ;  /* 0x000000ffff177224 */ /* 0x000fd600078e00ff */
[----:B------:R-:W-:Y:S05]  /*0e20*/  @!P2 BRA `(.L_x_411) ;  /* 0x00000004006ca947 */ /* 0x000fea0003800000 */
[----:B------:R-:W-:Y:S01]  /*0e30*/  BSSY.RECONVERGENT B4, `(.L_x_412) ;  /* 0x0000059000047945 */ /* 0x000fe20003800200 */
[----:B------:R-:W-:Y:S01]  /*0e40*/  IADD3 R25, PT, PT, -R21, RZ, RZ ;  /* 0x000000ff15197210 */ /* 0x000fe20007ffe1ff */
[----:B------:R-:W-:Y:S01]  /*0e50*/  IMAD.MOV.U32 R23, RZ, RZ, R11 ;  /* 0x000000ffff177224 */ /* 0x000fe200078e000b */
[----:B------:R-:W-:-:S07]  /*0e60*/  MOV R26, R18 ;  /* 0x00000012001a7202 */ /* 0x000fce0000000f00 */
.L_x_413:
[----:B------:R-:W-:Y:S01]  /*0e70*/  IMAD.MOV.U32 R16, RZ, RZ, R23 ;  /* 0x000000ffff107224 */ /* 0x000fe200078e0017 */
[----:B------:R-:W-:-:S05]  /*0e80*/  MOV R17, R26 ;  /* 0x0000001a00117202 */ /* 0x000fca0000000f00 */
[----:B------:R-:W2:Y:S01]  /*0e90*/  LDG.E.U16 R15, desc[UR12][R16.64] ;  /* 0x0000000c100f7981 */ /* 0x000ea2000c1e1500 */
[----:B------:R-:W-:Y:S01]  /*0ea0*/  IADD3 R14, P2, PT, R23, R8, RZ ;  /* 0x00000008170e7210 */ /* 0x000fe20007f5e0ff */
[----:B--2---:R-:W-:-:S04]  /*0eb0*/  HADD2.F32 R27, -RZ, R15.H0_H0 ;  /* 0x2000000fff1b7230 */ /* 0x004fc80000004100 */
[----:B------:R-:W-:Y:S02]  /*0ec0*/  IMAD.X R15, R26, 0x1, R9, P2 ;  /* 0x000000011a0f7824 */ /* 0x000fe400010e0609 */
[----:B------:R-:W-:-:S03]  /*0ed0*/  FADD.FTZ R27, R27, R24 ;  /* 0x000000181b1b7221 */ /* 0x000fc60000010000 */
[----:B------:R0:W2:Y:S02]  /*0ee0*/  LDG.E.U16 R24, desc[UR12][R14.64] ;  /* 0x0000000c0e187981 */ /* 0x0000a4000c1e1500 */
[----:B0-----:R-:W-:-:S04]  /*0ef0*/  IADD3 R14, P2, PT, R14, R8, RZ ;  /* 0x000000080e0e7210 */ /* 0x001fc80007f5e0ff */
[----:B------:R-:W-:Y:S01]  /*0f00*/  IADD3.X R15, PT, PT, R15, R9, RZ, P2, !PT ;  /* 0x000000090f0f7210 */ /* 0x000fe200017fe4ff */
[----:B--2---:R-:W-:-:S05]  /*0f10*/  HADD2.F32 R24, -RZ, R24.H0_H0 ;  /* 0x20000018ff187230 */ /* 0x004fca0000004100 */
[----:B------:R-:W-:Y:S02]  /*0f20*/  FADD.FTZ R24, R27, R24 ;  /* 0x000000181b187221 */ /* 0x000fe40000010000 */
[----:B------:R-:W2:Y:S01]  /*0f30*/  LDG.E.U16 R27, desc[UR12][R14.64] ;  /* 0x0000000c0e1b7981 */ /* 0x000ea2000c1e1500 */
[----:B------:R-:W-:-:S05]  /*0f40*/  IADD3 R16, P2, PT, R14, R8, RZ ;  /* 0x000000080e107210 */ /* 0x000fca0007f5e0ff */
[----:B------:R-:W-:Y:S02]  /*0f50*/  IMAD.X R17, R15, 0x1, R9, P2 ;  /* 0x000000010f117824 */ /* 0x000fe400010e0609 */
[----:B--2---:R-:W-:-:S05]  /*0f60*/  HADD2.F32 R27, -RZ, R27.H0_H0 ;  /* 0x2000001bff1b7230 */ /* 0x004fca0000004100 */
[----:B------:R-:W-:Y:S02]  /*0f70*/  FADD.FTZ R24, R24, R27 ;  /* 0x0000001b18187221 */ /* 0x000fe40000010000 */
[----:B------:R-:W2:Y:S01]  /*0f80*/  LDG.E.U16 R27, desc[UR12][R16.64] ;  /* 0x0000000c101b7981 */ /* 0x000ea2000c1e1500 */
[----:B------:R-:W-:-:S04]  /*0f90*/  IADD3 R28, P2, PT, R16, R8, RZ ;  /* 0x00000008101c7210 */ /* 0x000fc80007f5e0ff */
        /* <DEDUP_REMOVED lines=43> */
[----:B------:R0:W2:Y:S01]  /*1250*/  LDG.E.U16 R27, desc[UR12][R16.64] ;  /* 0x0000000c101b7981 */ /* 0x0000a2000c1e1500 */
[----:B------:R-:W-:-:S05]  /*1260*/  IADD3 R28, P2, PT, R16, R8, RZ ;  /* 0x00000008101c7210 */ /* 0x000fca0007f5e0ff */
[----:B------:R-:W-:Y:S01]  /*1270*/  IMAD.X R29, R17, 0x1, R9, P2 ;  /* 0x00000001111d7824 */ /* 0x000fe200010e0609 */
[----:B------:R-:W-:-:S04]  /*1280*/  IADD3 R14, P2, PT, R28, R8, RZ ;  /* 0x000000081c0e7210 */ /* 0x000fc80007f5e0ff */
[----:B------:R-:W-:Y:S02]  /*1290*/  IADD3.X R15, PT, PT, R29, R9, RZ, P2, !PT ;  /* 0x000000091d0f7210 */ /* 0x000fe400017fe4ff */
[----:B0-----:R-:W-:-:S03]  /*12a0*/  IADD3 R16, P2, PT, R14, R8, RZ ;  /* 0x000000080e107210 */ /* 0x001fc60007f5e0ff */
[----:B------:R-:W3:Y:S02]  /*12b0*/  LDG.E.U16 R14, desc[UR12][R14.64] ;  /* 0x0000000c0e0e7981 */ /* 0x000ee4000c1e1500 */
[----:B------:R-:W-:-:S05]  /*12c0*/  IMAD.X R17, R15, 0x1, R9, P2 ;  /* 0x000000010f117824 */ /* 0x000fca00010e0609 */
[----:B------:R-:W4:Y:S01]  /*12d0*/  LDG.E.U16 R16, desc[UR12][R16.64] ;  /* 0x0000000c10107981 */ /* 0x000f22000c1e1500 */
[----:B--2---:R-:W-:-:S05]  /*12e0*/  HADD2.F32 R27, -RZ, R27.H0_H0 ;  /* 0x2000001bff1b7230 */ /* 0x004fca0000004100 */
[----:B------:R-:W-:Y:S02]  /*12f0*/  FADD.FTZ R24, R24, R27 ;  /* 0x0000001b18187221 */ /* 0x000fe40000010000 */
[----:B------:R4:W2:Y:S01]  /*1300*/  LDG.E.U16 R27, desc[UR12][R28.64] ;  /* 0x0000000c1c1b7981 */ /* 0x0008a2000c1e1500 */
[----:B------:R-:W-:-:S04]  /*1310*/  IADD3 R25, PT, PT, R25, 0x10, RZ ;  /* 0x0000001019197810 */ /* 0x000fc80007ffe0ff */
[----:B------:R-:W-:Y:S02]  /*1320*/  ISETP.NE.AND P2, PT, R25, RZ, PT ;  /* 0x000000ff1900720c */ /* 0x000fe40003f45270 */
[----:B------:R-:W-:Y:S01]  /*1330*/  LEA R23, P3, R10, R23, 0x5 ;  /* 0x000000170a177211 */ /* 0x000fe200078628ff */
[----:B----4-:R-:W-:-:S04]  /*1340*/  HADD2.F32 R29, -RZ, R16.H0_H0 ;  /* 0x20000010ff1d7230 */ /* 0x010fc80000004100 */
[----:B------:R-:W-:Y:S02]  /*1350*/  IMAD.X R26, R26, 0x1, R0, P3 ;  /* 0x000000011a1a7824 */ /* 0x000fe400018e0600 */
[----:B--2---:R-:W-:-:S05]  /*1360*/  HADD2.F32 R27, -RZ, R27.H0_H0 ;  /* 0x2000001bff1b7230 */ /* 0x004fca0000004100 */
[----:B------:R-:W-:Y:S01]  /*1370*/  FADD.FTZ R24, R24, R27 ;  /* 0x0000001b18187221 */ /* 0x000fe20000010000 */
[----:B---3--:R-:W-:-:S05]  /*1380*/  HADD2.F32 R27, -RZ, R14.H0_H0 ;  /* 0x2000000eff1b7230 */ /* 0x008fca0000004100 */
[----:B------:R-:W-:-:S04]  /*1390*/  FADD.FTZ R24, R24, R27 ;  /* 0x0000001b18187221 */ /* 0x000fc80000010000 */
[----:B------:R-:W-:Y:S01]  /*13a0*/  FADD.FTZ R24, R24, R29 ;  /* 0x0000001d18187221 */ /* 0x000fe20000010000 */
[----:B------:R-:W-:Y:S06]  /*13b0*/  @P2 BRA `(.L_x_413) ;  /* 0xfffffff800ac2947 */ /* 0x000fec000383ffff */
[----:B------:R-:W-:Y:S05]  /*13c0*/  BSYNC.RECONVERGENT B4 ;  /* 0x0000000000047941 */ /* 0x000fea0003800200 */
.L_x_412:
[----:B------:R-:W-:-:S07]  /*13d0*/  MOV R23, R21 ;  /* 0x0000001500177202 */ /* 0x000fce0000000f00 */
.L_x_411:
[----:B------:R-:W-:Y:S05]  /*13e0*/  BSYNC.RECONVERGENT B3 ;  /* 0x0000000000037941 */ /* 0x000fea0003800200 */
.L_x_410:
        /* <DEDUP_REMOVED lines=22> */
[----:B------:R-:W-:Y:S02]  /*1550*/  IADD3 R17, PT, PT, R23, 0x3, RZ ;  /* 0x0000000317117810 */ /* 0x000fe40007ffe0ff */
[----:B------:R-:W-:-:S04]  /*1560*/  LEA R14, P3, R16, R11, 0x1 ;  /* 0x0000000b100e7211 */ /* 0x000fc800078608ff */
[----:B------:R-:W-:Y:S01]  /*1570*/  LEA.HI.X R15, R16, R18, R15, 0x1, P3 ;  /* 0x00000012100f7211 */ /* 0x000fe200018f0c0f */
[----:B0-----:R-:W-:-:S04]  /*1580*/  VIADD R27, R23, 0x4 ;  /* 0x00000004171b7836 */ /* 0x001fc80000000000 */
[----:B------:R0:W4:Y:S01]  /*1590*/  LDG.E.U16 R28, desc[UR12][R14.64] ;  /* 0x0000000c0e1c7981 */ /* 0x000122000c1e1500 */
[----:B--2---:R-:W-:-:S05]  /*15a0*/  HADD2.F32 R25, -RZ, R25.H0_H0 ;  /* 0x20000019ff197230 */ /* 0x004fca0000004100 */
[----:B------:R-:W-:Y:S01]  /*15b0*/  FADD.FTZ R29, R24, R25 ;  /* 0x00000019181d7221 */ /* 0x000fe20000010000 */
[----:B------:R-:W-:-:S04]  /*15c0*/  IMAD.WIDE.U32 R24, R17, UR4, RZ ;  /* 0x0000000411187c25 */ /* 0x000fc8000f8e00ff */
[----:B------:R-:W-:Y:S01]  /*15d0*/  IMAD R17, R17, UR5, R25 ;  /* 0x0000000511117c24 */ /* 0x000fe2000f8e0219 */
[----:B------:R-:W-:-:S04]  /*15e0*/  LEA R16, P3, R24, R11, 0x1 ;  /* 0x0000000b18107211 */ /* 0x000fc800078608ff */
[----:B------:R-:W-:Y:S01]  /*15f0*/  LEA.HI.X R17, R24, R18, R17, 0x1, P3 ;  /* 0x0000001218117211 */ /* 0x000fe200018f0c11 */
[----:B---3--:R-:W-:-:S04]  /*1600*/  HADD2.F32 R24, -RZ, R26.H0_H0 ;  /* 0x2000001aff187230 */ /* 0x008fc80000004100 */
[----:B------:R-:W2:Y:S01]  /*1610*/  LDG.E.U16 R26, desc[UR12][R16.64] ;  /* 0x0000000c101a7981 */ /* 0x000ea2000c1e1500 */
[----:B------:R-:W-:Y:S01]  /*1620*/  FADD.FTZ R29, R29, R24 ;  /* 0x000000181d1d7221 */ /* 0x000fe20000010000 */
[----:B------:R-:W-:-:S04]  /*1630*/  IMAD.WIDE.U32 R24, R27, UR4, RZ ;  /* 0x000000041b187c25 */ /* 0x000fc8000f8e00ff */
[----:B------:R-:W-:Y:S01]  /*1640*/  IMAD R27, R27, UR5, R25 ;  /* 0x000000051b1b7c24 */ /* 0x000fe2000f8e0219 */
[----:B0-----:R-:W-:-:S04]  /*1650*/  LEA R14, P3, R24, R11, 0x1 ;  /* 0x0000000b180e7211 */ /* 0x001fc800078608ff */
[----:B------:R-:W-:-:S05]  /*1660*/  LEA.HI.X R15, R24, R18, R27, 0x1, P3 ;  /* 0x00000012180f7211 */ /* 0x000fca00018f0c1b */
[----:B------:R0:W3:Y:S02]  /*1670*/  LDG.E.U16 R27, desc[UR12][R14.64] ;  /* 0x0000000c0e1b7981 */ /* 0x0000e4000c1e1500 */
[----:B0-----:R-:W-:-:S05]  /*1680*/  IADD3 R15, PT, PT, R23, 0x5, RZ ;  /* 0x00000005170f7810 */ /* 0x001fca0007ffe0ff */
[----:B------:R-:W-:-:S04]  /*1690*/  IMAD.WIDE.U32 R24, R15, UR4, RZ ;  /* 0x000000040f187c25 */ /* 0x000fc8000f8e00ff */
[----:B------:R-:W-:Y:S01]  /*16a0*/  IMAD R17, R15, UR5, R25 ;  /* 0x000000050f117c24 */ /* 0x000fe2000f8e0219 */
[----:B------:R-:W-:Y:S01]  /*16b0*/  LEA R16, P3, R24, R11, 0x1 ;  /* 0x0000000b18107211 */ /* 0x000fe200078608ff */
[----:B----4-:R-:W-:-:S03]  /*16c0*/  HADD2.F32 R28, -RZ, R28.H0_H0 ;  /* 0x2000001cff1c7230 */ /* 0x010fc60000004100 */
[----:B------:R-:W-:Y:S02]  /*16d0*/  LEA.HI.X R17, R24, R18, R17, 0x1, P3 ;  /* 0x0000001218117211 */ /* 0x000fe400018f0c11 */
[----:B------:R-:W-:Y:S01]  /*16e0*/  FADD.FTZ R29, R29, R28 ;  /* 0x0000001c1d1d7221 */ /* 0x000fe20000010000 */
[----:B------:R-:W-:Y:S02]  /*16f0*/  VIADD R28, R23, 0x6 ;  /* 0x00000006171c7836 */ /* 0x000fe40000000000 */
[----:B--2---:R-:W-:Y:S02]  /*1700*/  HADD2.F32 R24, -RZ, R26.H0_H0 ;  /* 0x2000001aff187230 */ /* 0x004fe40000004100 */
[----:B------:R0:W2:Y:S03]  /*1710*/  LDG.E.U16 R26, desc[UR12][R16.64] ;  /* 0x0000000c101a7981 */ /* 0x0000a6000c1e1500 */
[----:B------:R-:W-:Y:S01]  /*1720*/  FADD.FTZ R29, R29, R24 ;  /* 0x000000181d1d7221 */ /* 0x000fe20000010000 */
[----:B------:R-:W-:-:S04]  /*1730*/  IMAD.WIDE.U32 R24, R28, UR4, RZ ;  /* 0x000000041c187c25 */ /* 0x000fc8000f8e00ff */
[----:B------:R-:W-:Y:S01]  /*1740*/  IMAD R15, R28, UR5, R25 ;  /* 0x000000051c0f7c24 */ /* 0x000fe2000f8e0219 */
[----:B------:R-:W-:-:S04]  /*1750*/  LEA R14, P3, R24, R11, 0x1 ;  /* 0x0000000b180e7211 */ /* 0x000fc800078608ff */
[----:B------:R-:W-:Y:S01]  /*1760*/  LEA.HI.X R15, R24, R18, R15, 0x1, P3 ;  /* 0x00000012180f7211 */ /* 0x000fe200018f0c0f */
[----:B---3--:R-:W-:Y:S01]  /*1770*/  HADD2.F32 R24, -RZ, R27.H0_H0 ;  /* 0x2000001bff187230 */ /* 0x008fe20000004100 */
[----:B------:R-:W-:-:S03]  /*1780*/  IADD3 R27, PT, PT, R23, 0x7, RZ ;  /* 0x00000007171b7810 */ /* 0x000fc60007ffe0ff */
[----:B------:R-:W3:Y:S01]  /*1790*/  LDG.E.U16 R14, desc[UR12][R14.64] ;  /* 0x0000000c0e0e7981 */ /* 0x000ee2000c1e1500 */
[----:B------:R-:W-:Y:S01]  /*17a0*/  FADD.FTZ R29, R29, R24 ;  /* 0x000000181d1d7221 */ /* 0x000fe20000010000 */
[----:B------:R-:W-:-:S04]  /*17b0*/  IMAD.WIDE.U32 R24, R27, UR4, RZ ;  /* 0x000000041b187c25 */ /* 0x000fc8000f8e00ff */
[----:B------:R-:W-:Y:S01]  /*17c0*/  IMAD R27, R27, UR5, R25 ;  /* 0x000000051b1b7c24 */ /* 0x000fe2000f8e0219 */
[----:B0-----:R-:W-:-:S04]  /*17d0*/  LEA R16, P3, R24, R11, 0x1 ;  /* 0x0000000b18107211 */ /* 0x001fc800078608ff */
[----:B------:R-:W-:-:S05]  /*17e0*/  LEA.HI.X R17, R24, R18, R27, 0x1, P3 ;  /* 0x0000001218117211 */ /* 0x000fca00018f0c1b */
[----:B------:R-:W4:Y:S01]  /*17f0*/  LDG.E.U16 R16, desc[UR12][R16.64] ;  /* 0x0000000c10107981 */ /* 0x000f22000c1e1500 */
[----:B------:R-:W-:Y:S02]  /*1800*/  VIADD R23, R23, 0x8 ;  /* 0x0000000817177836 */ /* 0x000fe40000000000 */
[----:B--2---:R-:W-:-:S05]  /*1810*/  HADD2.F32 R26, -RZ, R26.H0_H0 ;  /* 0x2000001aff1a7230 */ /* 0x004fca0000004100 */
[----:B------:R-:W-:Y:S01]  /*1820*/  FADD.FTZ R26, R29, R26 ;  /* 0x0000001a1d1a7221 */ /* 0x000fe20000010000 */
[----:B---3--:R-:W-:-:S05]  /*1830*/  HADD2.F32 R25, -RZ, R14.H0_H0 ;  /* 0x2000000eff197230 */ /* 0x008fca0000004100 */
[----:B------:R-:W-:Y:S01]  /*1840*/  FADD.FTZ R25, R26, R25 ;  /* 0x000000191a197221 */ /* 0x000fe20000010000 */
[----:B----4-:R-:W-:-:S05]  /*1850*/  HADD2.F32 R24, -RZ, R16.H0_H0 ;  /* 0x20000010ff187230 */ /* 0x010fca0000004100 */
[----:B------:R-:W-:-:S07]  /*1860*/  FADD.FTZ R24, R25, R24 ;  /* 0x0000001819187221 */ /* 0x000fce0000010000 */
.L_x_415:
[----:B------:R-:W-:Y:S05]  /*1870*/  BSYNC.RECONVERGENT B3 ;  /* 0x0000000000037941 */ /* 0x000fea0003800200 */
.L_x_414:
        /* <DEDUP_REMOVED lines=21> */
[----:B------:R-:W-:Y:S01]  /*19d0*/  LEA R14, P3, R16, R11, 0x1 ;  /* 0x0000000b100e7211 */ /* 0x000fe200078608ff */
[----:B------:R-:W-:-:S03]  /*19e0*/  VIADD R17, R23, 0x3 ;  /* 0x0000000317117836 */ /* 0x000fc60000000000 */
[----:B------:R-:W-:-:S05]  /*19f0*/  LEA.HI.X R15, R16, R18, R15, 0x1, P3 ;  /* 0x00000012100f7211 */ /* 0x000fca00018f0c0f */
[----:B------:R-:W4:Y:S01]  /*1a00*/  LDG.E.U16 R14, desc[UR12][R14.64] ;  /* 0x0000000c0e0e7981 */ /* 0x000f22000c1e1500 */
[----:B--2---:R-:W-:-:S05]  /*1a10*/  HADD2.F32 R25, -RZ, R25.H0_H0 ;  /* 0x20000019ff197230 */ /* 0x004fca0000004100 */
[----:B------:R-:W-:Y:S01]  /*1a20*/  FADD.FTZ R28, R24, R25 ;  /* 0x00000019181c7221 */ /* 0x000fe20000010000 */
[----:B------:R-:W-:-:S04]  /*1a30*/  IMAD.WIDE.U32 R24, R17, UR4, RZ ;  /* 0x0000000411187c25 */ /* 0x000fc8000f8e00ff */
[----:B------:R-:W-:Y:S01]  /*1a40*/  IMAD R17, R17, UR5, R25 ;  /* 0x0000000511117c24 */ /* 0x000fe2000f8e0219 */
[----:B------:R-:W-:-:S04]  /*1a50*/  LEA R16, P3, R24, R11, 0x1 ;  /* 0x0000000b18107211 */ /* 0x000fc800078608ff */
[----:B------:R-:W-:-:S05]  /*1a60*/  LEA.HI.X R17, R24, R18, R17, 0x1, P3 ;  /* 0x0000001218117211 */ /* 0x000fca00018f0c11 */
[----:B------:R-:W2:Y:S01]  /*1a70*/  LDG.E.U16 R16, desc[UR12][R16.64] ;  /* 0x0000000c10107981 */ /* 0x000ea2000c1e1500 */
[----:B---3--:R-:W-:-:S05]  /*1a80*/  HADD2.F32 R25, -RZ, R26.H0_H0 ;  /* 0x2000001aff197230 */ /* 0x008fca0000004100 */
[----:B------:R-:W-:Y:S01]  /*1a90*/  FADD.FTZ R25, R28, R25 ;  /* 0x000000191c197221 */ /* 0x000fe20000010000 */
[----:B----4-:R-:W-:Y:S01]  /*1aa0*/  HADD2.F32 R24, -RZ, R14.H0_H0 ;  /* 0x2000000eff187230 */ /* 0x010fe20000004100 */
[----:B------:R-:W-:-:S04]  /*1ab0*/  IADD3 R23, PT, PT, R23, 0x4, RZ ;  /* 0x0000000417177810 */ /* 0x000fc80007ffe0ff */
[----:B------:R-:W-:Y:S01]  /*1ac0*/  FADD.FTZ R24, R25, R24 ;  /* 0x0000001819187221 */ /* 0x000fe20000010000 */
[----:B--2---:R-:W-:-:S05]  /*1ad0*/  HADD2.F32 R27, -RZ, R16.H0_H0 ;  /* 0x20000010ff1b7230 */ /* 0x004fca0000004100 */
[----:B------:R-:W-:-:S07]  /*1ae0*/  FADD.FTZ R24, R24, R27 ;  /* 0x0000001b18187221 */ /* 0x000fce0000010000 */
.L_x_417:
[----:B------:R-:W-:Y:S05]  /*1af0*/  BSYNC.RECONVERGENT B3 ;  /* 0x0000000000037941 */ /* 0x000fea0003800200 */
.L_x_416:
        /* <DEDUP_REMOVED lines=8> */
[----:B--2---:R-:W-:-:S05]  /*1b80*/  HADD2.F32 R25, -RZ, R16.H0_H0 ;  /* 0x20000010ff197230 */ /* 0x004fca0000004100 */
[----:B------:R-:W-:-:S07]  /*1b90*/  FADD.FTZ R24, R24, R25 ;  /* 0x0000001918187221 */ /* 0x000fce0000010000 */
[----:B------:R-:W-:Y:S05]  /*1ba0*/  @!P2 BRA `(.L_x_409) ;  /* 0x000000000044a947 */ /* 0x000fea0003800000 */
[----:B------:R-:W-:Y:S01]  /*1bb0*/  ISETP.NE.AND P2, PT, R22, 0x2, PT ;  /* 0x000000021600780c */ /* 0x000fe20003f45270 */
[----:B------:R-:W-:-:S04]  /*1bc0*/  VIADD R25, R23, 0x1 ;  /* 0x0000000117197836 */ /* 0x000fc80000000000 */
[----:B------:R-:W-:-:S04]  /*1bd0*/  IMAD.WIDE.U32 R16, R25, R14, RZ ;  /* 0x0000000e19107225 */ /* 0x000fc800078e00ff */
[----:B------:R-:W-:Y:S01]  /*1be0*/  IMAD R25, R25, R15, R17 ;  /* 0x0000000f19197224 */ /* 0x000fe200078e0211 */
[----:B------:R-:W-:-:S03]  /*1bf0*/  LEA R26, P3, R16, R11, 0x1 ;  /* 0x0000000b101a7211 */ /* 0x000fc600078608ff */
[----:B------:R-:W-:Y:S02]  /*1c00*/  @P2 IADD3 R23, PT, PT, R23, 0x2, RZ ;  /* 0x0000000217172810 */ /* 0x000fe40007ffe0ff */
[----:B------:R-:W-:-:S03]  /*1c10*/  LEA.HI.X R27, R16, R18, R25, 0x1, P3 ;  /* 0x00000012101b7211 */ /* 0x000fc600018f0c19 */
[C---:B------:R-:W-:Y:S02]  /*1c20*/  @P2 IMAD.WIDE.U32 R16, R23.reuse, R14, RZ ;  /* 0x0000000e17102225 */ /* 0x040fe400078e00ff */
[----:B------:R-:W2:Y:S02]  /*1c30*/  LDG.E.U16 R26, desc[UR12][R26.64] ;  /* 0x0000000c1a1a7981 */ /* 0x000ea4000c1e1500 */
[----:B------:R-:W-:Y:S01]  /*1c40*/  @P2 IMAD R15, R23, R15, R17 ;  /* 0x0000000f170f2224 */ /* 0x000fe200078e0211 */
[----:B------:R-:W-:-:S04]  /*1c50*/  @P2 LEA R14, P3, R16, R11, 0x1 ;  /* 0x0000000b100e2211 */ /* 0x000fc800078608ff */
[----:B------:R-:W-:-:S05]  /*1c60*/  @P2 LEA.HI.X R15, R16, R18, R15, 0x1, P3 ;  /* 0x00000012100f2211 */ /* 0x000fca00018f0c0f */
[----:B------:R-:W3:Y:S01]  /*1c70*/  @P2 LDG.E.U16 R14, desc[UR12][R14.64] ;  /* 0x0000000c0e0e2981 */ /* 0x000ee2000c1e1500 */
[----:B--2---:R-:W-:-:S05]  /*1c80*/  HADD2.F32 R17, -RZ, R26.H0_H0 ;  /* 0x2000001aff117230 */ /* 0x004fca0000004100 */
[----:B------:R-:W-:Y:S01]  /*1c90*/  FADD.FTZ R24, R24, R17 ;  /* 0x0000001118187221 */ /* 0x000fe20000010000 */
[----:B---3--:R-:W-:-:S05]  /*1ca0*/  @P2 HADD2.F32 R23, -RZ, R14.H0_H0 ;  /* 0x2000000eff172230 */ /* 0x008fca0000004100 */
[----:B------:R-:W-:-:S07]  /*1cb0*/  @P2 FADD.FTZ R24, R24, R23 ;  /* 0x0000001718182221 */ /* 0x000fce0000010000 */
.L_x_409:
[----:B------:R-:W-:Y:S05]  /*1cc0*/  BSYNC.RECONVERGENT B1 ;  /* 0x0000000000017941 */ /* 0x000fea0003800200 */
.L_x_408:
[----:B------:R-:W0:Y:S02]  /*1cd0*/  LDC.64 R14, c[0x0][0x3a8] ;  /* 0x0000ea00ff0e7b82 */ /* 0x000e240000000a00 */
[----:B0-----:R-:W-:-:S04]  /*1ce0*/  LEA R11, P2, R14, R11, 0x1 ;  /* 0x0000000b0e0b7211 */ /* 0x001fc800078408ff */
[----:B------:R-:W-:Y:S01]  /*1cf0*/  LEA.HI.X R18, R14, R18, R15, 0x1, P2 ;  /* 0x000000120e127211 */ /* 0x000fe200010f0c0f */
[----:B------:R-:W-:Y:S08]  /*1d00*/  @P1 BRA `(.L_x_418) ;  /* 0xfffffff000241947 */ /* 0x000ff0000383ffff */
.L_x_407:
[----:B------:R-:W-:Y:S05]  /*1d10*/  BSYNC.RECONVERGENT B2 ;  /* 0x0000000000027941 */ /* 0x000fea0003800200 */
.L_x_406:
[----:B------:R-:W0:Y:S01]  /*1d20*/  LDCU UR4, c[0x0][0x39c] ;  /* 0x00007380ff0477ac */ /* 0x000e220008000800 */
[----:B------:R-:W-:Y:S01]  /*1d30*/  VIADD R11, R6, 0x1 ;  /* 0x00000001060b7836 */ /* 0x000fe20000000000 */
[----:B------:R-:W-:Y:S01]  /*1d40*/  IADD3 R3, PT, PT, R3, 0x1, RZ ;  /* 0x0000000103037810 */ /* 0x000fe20007ffe0ff */
[----:B------:R-:W1:Y:S03]  /*1d50*/  LDCU.64 UR6, c[0x0][0x388] ;  /* 0x00007100ff0677ac */ /* 0x000e660008000a00 */
[----:B------:R-:W-:Y:S02]  /*1d60*/  I2FP.F32.S32 R11, R11 ;  /* 0x0000000b000b7245 */ /* 0x000fe40000201400 */
[----:B------:R-:W-:Y:S01]  /*1d70*/  I2FP.F32.S32 R3, R3 ;  /* 0x0000000300037245 */ /* 0x000fe20000201400 */
[----:B------:R-:W2:Y:S03]  /*1d80*/  LDCU UR5, c[0x0][0x39c] ;  /* 0x00007380ff0577ac */ /* 0x000ea60008000800 */
[----:B------:R-:W3:Y:S01]  /*1d90*/  MUFU.RCP R11, R11 ;  /* 0x0000000b000b7308 */ /* 0x000ee20000001000 */
[----:B0-----:R-:W-:Y:S01]  /*1da0*/  IMAD R14, R2, UR4, RZ ;  /* 0x00000004020e7c24 */ /* 0x001fe2000f8e02ff */
[----:B------:R-:W0:Y:S06]  /*1db0*/  LDCU UR4, c[0x0][0x360] ;  /* 0x00006c00ff0477ac */ /* 0x000e2c0008000800 */
[----:B------:R-:W4:Y:S01]  /*1dc0*/  MUFU.RCP R3, R3 ;  /* 0x0000000300037308 */ /* 0x000f220000001000 */
[----:B------:R-:W-:-:S02]  /*1dd0*/  SHF.R.S32.HI R16, RZ, 0x1f, R14 ;  /* 0x0000001fff107819 */ /* 0x000fc4000001140e */
[----:B------:R-:W-:-:S04]  /*1de0*/  IADD3 R15, P0, PT, R7, R14, RZ ;  /* 0x0000000e070f7210 */ /* 0x000fc80007f1e0ff */
[----:B------:R-:W-:Y:S01]  /*1df0*/  LEA.HI.X.SX32 R16, R7, R16, 0x1, P0 ;  /* 0x0000001007107211 */ /* 0x000fe200000f0eff */
[----:B---3--:R-:W-:Y:S01]  /*1e00*/  FMUL.FTZ R24, R11, R24 ;  /* 0x000000180b187220 */ /* 0x008fe20000410000 */
[----:B------:R-:W-:-:S05]  /*1e10*/  IADD3 R15, P0, PT, R4, R15, RZ ;  /* 0x0000000f040f7210 */ /* 0x000fca0007f1e0ff */
[----:B------:R-:W-:Y:S02]  /*1e20*/  IMAD.X R16, RZ, RZ, R16, P0 ;  /* 0x000000ffff107224 */ /* 0x000fe400000e0610 */
[----:B----4-:R-:W-:Y:S01]  /*1e30*/  FMUL.FTZ R24, R24, R3 ;  /* 0x0000000318187220 */ /* 0x010fe20000410000 */
[C---:B-1----:R-:W-:Y:S02]  /*1e40*/  LEA R14, P0, R15.reuse, UR6, 0x1 ;  /* 0x000000060f0e7c11 */ /* 0x042fe4000f8008ff */
[----:B0-----:R-:W-:Y:S02]  /*1e50*/  IADD3 R4, PT, PT, R4, UR4, RZ ;  /* 0x0000000404047c10 */ /* 0x001fe4000fffe0ff */
[----:B------:R-:W-:Y:S02]  /*1e60*/  F2FP.F16.F32.PACK_AB R24, RZ, R24 ;  /* 0x00000018ff18723e */ /* 0x000fe400000000ff */
[----:B------:R-:W-:Y:S02]  /*1e70*/  LEA.HI.X R15, R15, UR7, R16, 0x1, P0 ;  /* 0x000000070f0f7c11 */ /* 0x000fe400080f0c10 */
[----:B--2---:R-:W-:-:S03]  /*1e80*/  ISETP.GE.AND P0, PT, R4, UR5, PT ;  /* 0x0000000504007c0c */ /* 0x004fc6000bf06270 */
[----:B------:R0:W-:Y:S10]  /*1e90*/  STG.E.U16 desc[UR12][R14.64], R24 ;  /* 0x000000180e007986 */ /* 0x0001f4000c10150c */
[----:B------:R-:W-:Y:S05]  /*1ea0*/  @!P0 BRA `(.L_x_419) ;  /* 0xffffffe800188947 */ /* 0x000fea000383ffff */
.L_x_402:
[----:B------:R-:W-:Y:S05]  /*1eb0*/  BSYNC.RECONVERGENT B0 ;  /* 0x0000000000007941 */ /* 0x000fea0003800200 */
.L_x_401:
[----:B------:R-:W1:Y:S01]  /*1ec0*/  LDCU UR4, c[0x0][0x364] ;  /* 0x00006c80ff0477ac */ /* 0x000e620008000800 */
[----:B------:R-:W1:Y:S01]  /*1ed0*/  LDC R3, c[0x0][0x374] ;  /* 0x0000dd00ff037b82 */ /* 0x000e620000000800 */
[----:B------:R-:W2:Y:S01]  /*1ee0*/  LDCU UR5, c[0x0][0x398] ;  /* 0x00007300ff0577ac */ /* 0x000ea20008000800 */
[----:B-1----:R-:W-:-:S05]  /*1ef0*/  IMAD R2, R3, UR4, R2 ;  /* 0x0000000403027c24 */ /* 0x002fca000f8e0202 */
[----:B--2---:R-:W-:-:S13]  /*1f00*/  ISETP.GE.AND P0, PT, R2, UR5, PT ;  /* 0x0000000502007c0c */ /* 0x004fda000bf06270 */
[----:B------:R-:W-:Y:S05]  /*1f10*/  @!P0 BRA `(.L_x_420) ;  /* 0xffffffe0007c8947 */ /* 0x000fea000383ffff */
[----:B------:R-:W-:Y:S05]  /*1f20*/  EXIT ;  /* 0x000000000000794d */ /* 0x000fea0003800000 */
        .weak           $__internal_12_$__cuda_sm20_div_s64
        .type           $__internal_12_$__cuda_sm20_div_s64,@function
        .size           $__internal_12_$__cuda_sm20_div_s64,(.L_x_602 - $__internal_12_$__cuda_sm20_div_s64)
$__internal_12_$__cuda_sm20_div_s64:
        /* <DEDUP_REMOVED lines=17> */
[----:B------:R-:W-:-:S04]  /*2040*/  IMAD.WIDE.U32 R18, P0, R14, R25, R18 ;  /* 0x000000190e127225 */ /* 0x000fc80007800012 */
[----:B------:R-:W-:-:S04]  /*2050*/  IMAD.HI.U32 R18, P1, R15, R23, R18 ;  /* 0x000000170f127227 */ /* 0x000fc80007820012 */
[CC--:B------:R-:W-:Y:S02]  /*2060*/  IMAD R19, R15.reuse, R25.reuse, RZ ;  /* 0x000000190f137224 */ /* 0x0c0fe400078e02ff */
[----:B------:R-:W-:Y:S01]  /*2070*/  IMAD.HI.U32 R23, R15, R25, RZ ;  /* 0x000000190f177227 */ /* 0x000fe200078e00ff */
[----:B------:R-:W-:Y:S02]  /*2080*/  IADD3 R25, P4, PT, RZ, -R24, RZ ;  /* 0x80000018ff197210 */ /* 0x000fe40007f9e0ff */
        /* <DEDUP_REMOVED lines=33> */
[----:B------:R-:W-:-:S05]  /*22a0*/  IMAD R14, R27, R16, R15 ;  /* 0x000000101b0e7224 */ /* 0x000fca00078e020f */
[----:B------:R-:W-:Y:S02]  /*22b0*/  IADD3.X R23, PT, PT, ~R14, R23, RZ, P1, !PT ;  /* 0x000000170e177210 */ /* 0x000fe40000ffe5ff */
[----:B------:R-:W-:Y:S02]  /*22c0*/  IADD3 R15, P1, PT, R29, -R16, RZ ;  /* 0x800000101d0f7210 */ /* 0x000fe40007f3e0ff */
[----:B------:R-:W-:Y:S02]  /*22d0*/  ISETP.GE.U32.AND.EX P0, PT, R23, R17, PT, P0 ;  /* 0x000000111700720c */ /* 0x000fe40003f06100 */
[----:B------:R-:W-:Y:S01]  /*22e0*/  IADD3 R14, PT, PT, R25, 0x1, RZ ;  /* 0x00000001190e7810 */ /* 0x000fe20007ffe0ff */
[----:B------:R-:W-:Y:S01]  /*22f0*/  IMAD.X R19, R23, 0x1, ~R17, P1 ;  /* 0x0000000117137824 */ /* 0x000fe200008e0e11 */
[----:B------:R-:W-:Y:S02]  /*2300*/  SEL R15, R15, R29, P0 ;  /* 0x0000001d0f0f7207 */ /* 0x000fe40000000000 */
[----:B------:R-:W-:-:S02]  /*2310*/  SEL R25, R14, R25, P0 ;  /* 0x000000190e197207 */ /* 0x000fc40000000000 */
[----:B------:R-:W-:Y:S02]  /*2320*/  SEL R19, R19, R23, P0 ;  /* 0x0000001713137207 */ /* 0x000fe40000000000 */
[----:B------:R-:W-:Y:S01]  /*2330*/  ISETP.GE.U32.AND P0, PT, R15, R16, PT ;  /* 0x000000100f00720c */ /* 0x000fe20003f06070 */
[----:B------:R-:W-:Y:S01]  /*2340*/  VIADD R16, R25, 0x1 ;  /* 0x0000000119107836 */ /* 0x000fe20000000000 */
[----:B------:R-:W-:Y:S02]  /*2350*/  ISETP.GE.AND P1, PT, R22, RZ, PT ;  /* 0x000000ff1600720c */ /* 0x000fe40003f26270 */
[----:B------:R-:W-:-:S04]  /*2360*/  ISETP.GE.U32.AND.EX P0, PT, R19, R17, PT, P0 ;  /* 0x000000111300720c */ /* 0x000fc80003f06100 */
[----:B------:R-:W-:Y:S02]  /*2370*/  SEL R16, R16, R25, P0 ;  /* 0x0000001910107207 */ /* 0x000fe40000000000 */
[----:B------:R-:W-:Y:S01]  /*2380*/  ISETP.NE.U32.AND P0, PT, R21, RZ, PT ;  /* 0x000000ff1500720c */ /* 0x000fe20003f05070 */
[----:B------:R-:W-:Y:S01]  /*2390*/  IMAD.MOV.U32 R21, RZ, RZ, 0x0 ;  /* 0x00000000ff157424 */ /* 0x000fe200078e00ff */
[-C--:B------:R-:W-:Y:S02]  /*23a0*/  IADD3 R15, PT, PT, RZ, -R16.reuse, RZ ;  /* 0x80000010ff0f7210 */ /* 0x080fe40007ffe0ff */
[----:B------:R-:W-:Y:S02]  /*23b0*/  ISETP.NE.AND.EX P0, PT, R3, RZ, PT, P0 ;  /* 0x000000ff0300720c */ /* 0x000fe40003f05300 */
[----:B------:R-:W-:-:S04]  /*23c0*/  SEL R16, R15, R16, !P1 ;  /* 0x000000100f107207 */ /* 0x000fc80004800000 */
[----:B------:R-:W-:Y:S01]  /*23d0*/  SEL R16, R16, 0xffffffff, P0 ;  /* 0xffffffff10107807 */ /* 0x000fe20000000000 */
[----:B------:R-:W-:Y:S06]  /*23e0*/  RET.REL.NODEC R20 `(_ZN2at6native58_GLOBAL__N__9a069279_25_AdaptiveAveragePooling_cu_ef17039c21adaptive_average_poolIN3c104HalfEEEvPKT_PS5_iiiilll) ;  /* 0xffffffdc14047950 */ /* 0x000fec0003c3ffff */
.L_x_421:
        /* <DEDUP_REMOVED lines=9> */
.L_x_602:


//--------------------- .text._ZN2at6native58_GLOBAL__N__9a069279_25_AdaptiveAveragePooling_cu_ef17039c21adaptive_average_poolIfEEvPKT_PS3_iiiilll --------------------------
	.section	.text._ZN2at6native58_GLOBAL__N__9a069279_25_AdaptiveAveragePooling_cu_ef17039c21adaptive_average_poolIfEEvPKT_PS3_iiiilll,"ax",@progbits
	.align	128
.text._ZN2at6native58_GLOBAL__N__9a069279_25_AdaptiveAveragePooling_cu_ef17039c21adaptive_average_poolIfEEvPKT_PS3_iiiilll:
        .type           _ZN2at6native58_GLOBAL__N__9a069279_25_AdaptiveAveragePooling_cu_ef17039c21adaptive_average_poolIfEEvPKT_PS3_iiiilll,@function
        .size           _ZN2at6native58_GLOBAL__N__9a069279_25_AdaptiveAveragePooling_cu_ef17039c21adaptive_average_poolIfEEvPKT_PS3_iiiilll,(.L_x_604 - _ZN2at6native58_GLOBAL__N__9a069279_25_AdaptiveAveragePooling_cu_ef17039c21adaptive_average_poolIfEEvPKT_PS3_iiiilll)
        .other          _ZN2at6native58_GLOBAL__N__9a069279_25_AdaptiveAveragePooling_cu_ef17039c21adaptive_average_poolIfEEvPKT_PS3_iiiilll,@"STO_CUDA_ENTRY STV_DEFAULT"
_ZN2at6native58_GLOBAL__N__9a069279_25_AdaptiveAveragePooling_cu_ef17039c21adaptive_average_poolIfEEvPKT_PS3_iiiilll:
        /* <DEDUP_REMOVED lines=17> */
.L_x_444:
        /* <DEDUP_REMOVED lines=71> */
.L_x_423:
[----:B------:R-:W0:Y:S01]  /*0580*/  LDCU UR4, c[0x0][0x398] ;  /* 0x00007300ff0477ac */ /* 0x000e220008000800 */
[----:B------:R-:W-:Y:S01]  /*0590*/  HFMA2 R15, -RZ, RZ, 0, 0 ;  /* 0x00000000ff0f7431 */ /* 0x000fe200000001ff */
[----:B------:R-:W-:Y:S01]  /*05a0*/  MOV R14, 0x5d0 ;  /* 0x000005d0000e7802 */ /* 0x000fe20000000f00 */
[----:B0-----:R-:W-:-:S07]  /*05b0*/  IMAD.U32 R16, RZ, RZ, UR4 ;  /* 0x00000004ff107e24 */ /* 0x001fce000f8e00ff */
[----:B------:R-:W-:Y:S05]  /*05c0*/  CALL.REL.NOINC `($__internal_13_$__cuda_sm20_div_s64) ;  /* 0x0000001400cc7944 */ /* 0x000fea0003c00000 */
.L_x_424:
[----:B------:R-:W-:Y:S05]  /*05d0*/  BSYNC.RECONVERGENT B0 ;  /* 0x0000000000007941 */ /* 0x000fea0003800200 */
.L_x_422:
        /* <DEDUP_REMOVED lines=15> */
[----:B------:R-:W-:-:S04]  /*06d0*/  IMAD.WIDE.U32 R12, R19, UR10, R12 ;  /* 0x0000000a130c7c25 */ /* 0x000fc8000f8e000c */
[----:B------:R-:W-:Y:S01]  /*06e0*/  IMAD.IADD R19, R8, 0x1, -R19 ;  /* 0x0000000108137824 */ /* 0x000fe200078e0a13 */
[----:B------:R-:W-:-:S07]  /*06f0*/  IADD3 R11, PT, PT, R13, R11, RZ ;  /* 0x0000000b0d0b7210 */ /* 0x000fce0007ffe0ff */
.L_x_443:
        /* <DEDUP_REMOVED lines=27> */
[C---:B------:R-:W-:Y:S02]  /*08b0*/  IMAD R9, R6.reuse, R15, R14 ;  /* 0x0000000f06097224 */ /* 0x040fe400078e020e */
[----:B------:R-:W0:Y:S01]  /*08c0*/  LDC R14, c[0x0][0x39c] ;  /* 0x0000e700ff0e7b82 */ /* 0x000e220000000800 */
[C---:B------:R-:W-:Y:S02]  /*08d0*/  ISETP.GT.U32.AND P4, PT, R6.reuse, R5, PT ;  /* 0x000000050600720c */ /* 0x040fe40003f84070 */
[----:B------:R-:W-:-:S11]  /*08e0*/  ISETP.GT.U32.AND P5, PT, R6, R9, PT ;  /* 0x000000090600720c */ /* 0x000fd60003fa4070 */
[----:B------:R-:W-:Y:S02]  /*08f0*/  @!P4 IMAD.IADD R5, R5, 0x1, -R6 ;  /* 0x000000010505c824 */ /* 0x000fe400078e0a06 */
[-C--:B------:R-:W-:Y:S01]  /*0900*/  @!P5 IADD3 R9, PT, PT, R9, -R6.reuse, RZ ;  /* 0x800000060909d210 */ /* 0x080fe20007ffe0ff */
[----:B------:R-:W-:Y:S01]  /*0910*/  @!P4 VIADD R4, R4, 0x1 ;  /* 0x000000010404c836 */ /* 0x000fe20000000000 */
[----:B------:R-:W-:Y:S01]  /*0920*/  ISETP.NE.AND P4, PT, R7, RZ, PT ;  /* 0x000000ff0700720c */ /* 0x000fe20003f85270 */
[----:B------:R-:W-:Y:S01]  /*0930*/  @!P5 VIADD R3, R3, 0x1 ;  /* 0x000000010303d836 */ /* 0x000fe20000000000 */
[-C--:B------:R-:W-:Y:S02]  /*0940*/  ISETP.GE.U32.AND P0, PT, R5, R6.reuse, PT ;  /* 0x000000060500720c */ /* 0x080fe40003f06070 */
[----:B------:R-:W-:Y:S02]  /*0950*/  LOP3.LUT R5, R18, R7, RZ, 0x3c, !PT ;  /* 0x0000000712057212 */ /* 0x000fe400078e3cff */
[----:B------:R-:W-:-:S02]  /*0960*/  ISETP.GE.U32.AND P1, PT, R9, R6, PT ;  /* 0x000000060900720c */ /* 0x000fc40003f26070 */
[----:B------:R-:W-:Y:S01]  /*0970*/  ISETP.GE.AND P2, PT, R5, RZ, PT ;  /* 0x000000ff0500720c */ /* 0x000fe20003f46270 */
[----:B------:R-:W-:Y:S01]  /*0980*/  VIADD R5, R18, 0x1 ;  /* 0x0000000112057836 */ /* 0x000fe20000000000 */
[----:B0-----:R-:W-:Y:S02]  /*0990*/  SHF.R.S32.HI R15, RZ, 0x1f, R14 ;  /* 0x0000001fff0f7819 */ /* 0x001fe4000001140e */
[----:B------:R-:W-:Y:S01]  /*09a0*/  LOP3.LUT R6, RZ, R7, RZ, 0x33, !PT ;  /* 0x00000007ff067212 */ /* 0x000fe200078e33ff */
[C---:B------:R-:W-:Y:S02]  /*09b0*/  IMAD.WIDE.U32 R24, R5.reuse, UR5, R24 ;  /* 0x0000000505187c25 */ /* 0x040fe4000f8e0018 */
[----:B------:R-:W-:Y:S02]  /*09c0*/  @P0 IADD3 R4, PT, PT, R4, 0x1, RZ ;  /* 0x0000000104040810 */ /* 0x000fe40007ffe0ff */
[----:B------:R-:W-:Y:S02]  /*09d0*/  IMAD R22, R5, UR4, R25 ;  /* 0x0000000405167c24 */ /* 0x000fe4000f8e0219 */
[----:B------:R-:W-:-:S02]  /*09e0*/  @P1 VIADD R3, R3, 0x1 ;  /* 0x0000000103031836 */ /* 0x000fc40000000000 */
[----:B------:R-:W-:Y:S01]  /*09f0*/  @!P2 IMAD.MOV R4, RZ, RZ, -R4 ;  /* 0x000000ffff04a224 */ /* 0x000fe200078e0a04 */
[----:B------:R-:W-:Y:S02]  /*0a00*/  LOP3.LUT R5, R22, R15, RZ, 0xfc, !PT ;  /* 0x0000000f16057212 */ /* 0x000fe400078efcff */
        /* <DEDUP_REMOVED lines=25> */
.L_x_428:
[----:B------:R-:W0:Y:S01]  /*0ba0*/  LDCU UR4, c[0x0][0x39c] ;  /* 0x00007380ff0477ac */ /* 0x000e220008000800 */
[----:B------:R-:W-:Y:S01]  /*0bb0*/  MOV R14, 0xbe0 ;  /* 0x00000be0000e7802 */ /* 0x000fe20000000f00 */
[----:B0-----:R-:W-:-:S07]  /*0bc0*/  IMAD.U32 R16, RZ, RZ, UR4 ;  /* 0x00000004ff107e24 */ /* 0x001fce000f8e00ff */
[----:B------:R-:W-:Y:S05]  /*0bd0*/  CALL.REL.NOINC `($__internal_13_$__cuda_sm20_div_s64) ;  /* 0x0000001000487944 */ /* 0x000fea0003c00000 */
.L_x_429:
[----:B------:R-:W-:Y:S05]  /*0be0*/  BSYNC.RECONVERGENT B1 ;  /* 0x0000000000017941 */ /* 0x000fea0003800200 */
.L_x_427:
[----:B------:R-:W-:Y:S01]  /*0bf0*/  ISETP.GT.U32.AND P0, PT, R19, 0x7ffffffe, PT ;  /* 0x7ffffffe1300780c */ /* 0x000fe20003f04070 */
[----:B------:R-:W-:Y:S01]  /*0c00*/  BSSY.RECONVERGENT B2, `(.L_x_430) ;  /* 0x00000ef000027945 */ /* 0x000fe20003800200 */
[----:B------:R-:W-:Y:S01]  /*0c10*/  IADD3 R8, PT, PT, -R3, R8, RZ ;  /* 0x0000000803087210 */ /* 0x000fe20007ffe1ff */
[----:B------:R-:W-:-:S10]  /*0c20*/  IMAD.MOV.U32 R25, RZ, RZ, RZ ;  /* 0x000000ffff197224 */ /* 0x000fd400078e00ff */
[----:B------:R-:W-:Y:S05]  /*0c30*/  @P0 BRA `(.L_x_431) ;  /* 0x0000000c00ac0947 */ /* 0x000fea0003800000 */
[----:B------:R-:W0:Y:S01]  /*0c40*/  LDCU.64 UR6, c[0x0][0x3b0] ;  /* 0x00007600ff0677ac */ /* 0x000e220008000a00 */
[----:B------:R-:W-:Y:S01]  /*0c50*/  SHF.R.S32.HI R4, RZ, 0x1f, R3 ;  /* 0x0000001fff047819 */ /* 0x000fe20000011403 */
[----:B------:R-:W-:Y:S01]  /*0c60*/  VIADD R14, R8, 0x1 ;  /* 0x00000001080e7836 */ /* 0x000fe20000000000 */
[----:B------:R-:W1:Y:S01]  /*0c70*/  LDCU.64 UR4, c[0x0][0x380] ;  /* 0x00007000ff0477ac */ /* 0x000e620008000a00 */
[----:B------:R-:W-:-:S03]  /*0c80*/  IMAD.MOV.U32 R5, RZ, RZ, R11 ;  /* 0x000000ffff057224 */ /* 0x000fc600078e000b */
[----:B------:R-:W-:Y:S01]  /*0c90*/  LOP3.LUT R9, R14, 0xf, RZ, 0xc0, !PT ;  /* 0x0000000f0e097812 */ /* 0x000fe200078ec0ff */
[----:B------:R-:W-:Y:S02]  /*0ca0*/  IMAD.MOV.U32 R25, RZ, RZ, RZ ;  /* 0x000000ffff197224 */ /* 0x000fe400078e00ff */
[----:B0-----:R-:W-:Y:S01]  /*0cb0*/  IMAD R6, R4, UR6, RZ ;  /* 0x0000000604067c24 */ /* 0x001fe2000f8e02ff */
[----:B------:R-:W-:-:S03]  /*0cc0*/  MOV R4, R12 ;  /* 0x0000000c00047202 */ /* 0x000fc60000000f00 */
[C---:B------:R-:W-:Y:S02]  /*0cd0*/  IMAD R7, R3.reuse, UR7, R6 ;  /* 0x0000000703077c24 */ /* 0x040fe4000f8e0206 */
[----:B------:R-:W-:-:S04]  /*0ce0*/  IMAD.WIDE.U32 R4, R3, UR6, R4 ;  /* 0x0000000603047c25 */ /* 0x000fc8000f8e0004 */
[----:B------:R-:W-:Y:S01]  /*0cf0*/  VIADD R3, R9, 0xffffffff ;  /* 0xffffffff09037836 */ /* 0x000fe20000000000 */
[C---:B-1----:R-:W-:Y:S01]  /*0d00*/  LEA R9, P1, R4.reuse, UR4, 0x2 ;  /* 0x0000000404097c11 */ /* 0x042fe2000f8210ff */
[----:B------:R-:W-:Y:S01]  /*0d10*/  IMAD.MOV.U32 R6, RZ, RZ, RZ ;  /* 0x000000ffff067224 */ /* 0x000fe200078e00ff */
[----:B------:R-:W-:Y:S02]  /*0d20*/  IADD3 R7, PT, PT, R5, R7, RZ ;  /* 0x0000000705077210 */ /* 0x000fe40007ffe0ff */
[----:B------:R-:W-:Y:S02]  /*0d30*/  ISETP.GE.U32.AND P0, PT, R3, 0x7, PT ;  /* 0x000000070300780c */ /* 0x000fe40003f06070 */
[----:B------:R-:W-:Y:S02]  /*0d40*/  LEA.HI.X R7, R4, UR5, R7, 0x2, P1 ;  /* 0x0000000504077c11 */ /* 0x000fe400088f1407 */
[C---:B------:R-:W-:Y:S02]  /*0d50*/  LOP3.LUT R5, R14.reuse, 0x7, RZ, 0xc0, !PT ;  /* 0x000000070e057812 */ /* 0x040fe400078ec0ff */
[----:B------:R-:W-:-:S02]  /*0d60*/  LOP3.LUT R4, R14, 0xfffffff0, RZ, 0xc0, !PT ;  /* 0xfffffff00e047812 */ /* 0x000fc400078ec0ff */
[----:B------:R-:W-:-:S07]  /*0d70*/  LOP3.LUT R3, R14, 0x3, RZ, 0xc0, !PT ;  /* 0x000000030e037812 */ /* 0x000fce00078ec0ff */
.L_x_442:
        /* <DEDUP_REMOVED lines=10> */
[----:B------:R-:W-:Y:S01]  /*0e20*/  IMAD.MOV R22, RZ, RZ, -R4 ;  /* 0x000000ffff167224 */ /* 0x000fe200078e0a04 */
[----:B------:R-:W-:Y:S01]  /*0e30*/  MOV R24, R9 ;  /* 0x0000000900187202 */ /* 0x000fe20000000f00 */
[----:B------:R-:W-:-:S07]  /*0e40*/  IMAD.MOV.U32 R27, RZ, RZ, R7 ;  /* 0x000000ffff1b7224 */ /* 0x000fce00078e0007 */
.L_x_437:
[----:B------:R-:W-:Y:S01]  /*0e50*/  IMAD.MOV.U32 R26, RZ, RZ, R24 ;  /* 0x000000ffff1a7224 */ /* 0x000fe200078e0018 */
[----:B------:R-:W-:-:S04]  /*0e60*/  IADD3 R14, P2, PT, R24, R21, RZ ;  /* 0x00000015180e7210 */ /* 0x000fc80007f5e0ff */
[----:B------:R-:W-:Y:S01]  /*0e70*/  IADD3.X R15, PT, PT, R27, R23, RZ, P2, !PT ;  /* 0x000000171b0f7210 */ /* 0x000fe200017fe4ff */
[----:B------:R-:W2:Y:S04]  /*0e80*/  LDG.E R16, desc[UR12][R26.64] ;  /* 0x0000000c1a107981 */ /* 0x000ea8000c1e1900 */
[----:B------:R0:W3:Y:S02]  /*0e90*/  LDG.E R17, desc[UR12][R14.64] ;  /* 0x0000000c0e117981 */ /* 0x0000e4000c1e1900 */
[----:B0-----:R-:W-:-:S05]  /*0ea0*/  IADD3 R14, P2, PT, R14, R21, RZ ;  /* 0x000000150e0e7210 */ /* 0x001fca0007f5e0ff */
[----:B------:R-:W-:-:S05]  /*0eb0*/  IMAD.X R15, R15, 0x1, R23, P2 ;  /* 0x000000010f0f7824 */ /* 0x000fca00010e0617 */
[----:B------:R-:W4:Y:S01]  /*0ec0*/  LDG.E R28, desc[UR12][R14.64] ;  /* 0x0000000c0e1c7981 */ /* 0x000f22000c1e1900 */
[----:B--2---:R-:W-:-:S04]  /*0ed0*/  FADD.FTZ R16, R16, R25 ;  /* 0x0000001910107221 */ /* 0x004fc80000010000 */
[----:B---3--:R-:W-:Y:S01]  /*0ee0*/  FADD.FTZ R25, R16, R17 ;  /* 0x0000001110197221 */ /* 0x008fe20000010000 */
[----:B------:R-:W-:-:S05]  /*0ef0*/  IADD3 R16, P2, PT, R14, R21, RZ ;  /* 0x000000150e107210 */ /* 0x000fca0007f5e0ff */
[----:B------:R-:W-:-:S05]  /*0f00*/  IMAD.X R17, R15, 0x1, R23, P2 ;  /* 0x000000010f117824 */ /* 0x000fca00010e0617 */
[----:B------:R0:W2:Y:S02]  /*0f10*/  LDG.E R26, desc[UR12][R16.64] ;  /* 0x0000000c101a7981 */ /* 0x0000a4000c1e1900 */
[----:B0-----:R-:W-:Y:S01]  /*0f20*/  IADD3 R16, P2, PT, R16, R21, RZ ;  /* 0x0000001510107210 */ /* 0x001fe20007f5e0ff */
[----:B----4-:R-:W-:-:S03]  /*0f30*/  FADD.FTZ R25, R25, R28 ;  /* 0x0000001c19197221 */ /* 0x010fc60000010000 */
[----:B------:R-:W-:Y:S01]  /*0f40*/  IADD3.X R17, PT, PT, R17, R23, RZ, P2, !PT ;  /* 0x0000001711117210 */ /* 0x000fe200017fe4ff */
[----:B--2---:R-:W-:-:S04]  /*0f50*/  FADD.FTZ R25, R25, R26 ;  /* 0x0000001a19197221 */ /* 0x004fc80000010000 */
[----:B------:R-:W2:Y:S01]  /*0f60*/  LDG.E R26, desc[UR12][R16.64] ;  /* 0x0000000c101a7981 */ /* 0x000ea2000c1e1900 */
[----:B------:R-:W-:-:S05]  /*0f70*/  IADD3 R28, P2, PT, R16, R21, RZ ;  /* 0x00000015101c7210 */ /* 0x000fca0007f5e0ff */
[----:B------:R-:W-:Y:S01]  /*0f80*/  IMAD.X R29, R17, 0x1, R23, P2 ;  /* 0x00000001111d7824 */ /* 0x000fe200010e0617 */
[----:B------:R-:W-:Y:S01]  /*0f90*/  IADD3 R14, P2, PT, R28, R21, RZ ;  /* 0x000000151c0e7210 */ /* 0x000fe20007f5e0ff */
[----:B--2---:R-:W-:-:S03]  /*0fa0*/  FADD.FTZ R25, R25, R26 ;  /* 0x0000001a19197221 */ /* 0x004fc60000010000 */
[----:B------:R-:W2:Y:S01]  /*0fb0*/  LDG.E R26, desc[UR12][R28.64] ;  /* 0x0000000c1c1a7981 */ /* 0x000ea2000c1e1900 */
[----:B------:R-:W-:Y:S01]  /*0fc0*/  IMAD.X R15, R29, 0x1, R23, P2 ;  /* 0x000000011d0f7824 */ /* 0x000fe200010e0617 */
[----:B------:R-:W-:Y:S01]  /*0fd0*/  IADD3 R16, P2, PT, R14, R21, RZ ;  /* 0x000000150e107210 */ /* 0x000fe20007f5e0ff */
[----:B--2---:R-:W-:-:S03]  /*0fe0*/  FADD.FTZ R25, R25, R26 ;  /* 0x0000001a19197221 */ /* 0x004fc60000010000 */
[----:B------:R-:W2:Y:S01]  /*0ff0*/  LDG.E R26, desc[UR12][R14.64] ;  /* 0x0000000c0e1a7981 */ /* 0x000ea2000c1e1900 */
        /* <DEDUP_REMOVED lines=8> */
[----:B------:R-:W-:Y:S02]  /*1080*/  IMAD.X R29, R15, 0x1, R23, P2 ;  /* 0x000000010f1d7824 */ /* 0x000fe400010e0617 */
[----:B--2---:R-:W-:-:S03]  /*1090*/  FADD.FTZ R25, R25, R26 ;  /* 0x0000001a19197221 */ /* 0x004fc60000010000 */
[----:B------:R-:W2:Y:S01]  /*10a0*/  LDG.E R26, desc[UR12][R28.64] ;  /* 0x0000000c1c1a7981 */ /* 0x000ea2000c1e1900 */
[----:B------:R-:W-:-:S04]  /*10b0*/  IADD3 R14, P2, PT, R28, R21, RZ ;  /* 0x000000151c0e7210 */ /* 0x000fc80007f5e0ff */
[----:B------:R-:W-:Y:S02]  /*10c0*/  IADD3.X R15, PT, PT, R29, R23, RZ, P2, !PT ;  /* 0x000000171d0f7210 */ /* 0x000fe400017fe4ff */
[----:B------:R-:W-:Y:S01]  /*10d0*/  IADD3 R16, P2, PT, R14, R21, RZ ;  /* 0x000000150e107210 */ /* 0x000fe20007f5e0ff */
[----:B--2---:R-:W-:Y:S02]  /*10e0*/  FADD.FTZ R25, R25, R26 ;  /* 0x0000001a19197221 */ /* 0x004fe40000010000 */
[----:B------:R-:W2:Y:S02]  /*10f0*/  LDG.E R26, desc[UR12][R14.64] ;  /* 0x0000000c0e1a7981 */ /* 0x000ea4000c1e1900 */
[----:B------:R-:W-:Y:S02]  /*1100*/  IMAD.X R17, R15, 0x1, R23, P2 ;  /* 0x000000010f117824 */ /* 0x000fe400010e0617 */
[----:B--2---:R-:W-:-:S03]  /*1110*/  FADD.FTZ R25, R25, R26 ;  /* 0x0000001a19197221 */ /* 0x004fc60000010000 */
[----:B------:R-:W2:Y:S01]  /*1120*/  LDG.E R26, desc[UR12][R16.64] ;  /* 0x0000000c101a7981 */ /* 0x000ea2000c1e1900 */
[----:B------:R-:W-:-:S05]  /*1130*/  IADD3 R14, P2, PT, R16, R21, RZ ;  /* 0x00000015100e7210 */ /* 0x000fca0007f5e0ff */
[----:B------:R-:W-:Y:S01]  /*1140*/  IMAD.X R15, R17, 0x1, R23, P2 ;  /* 0x00000001110f7824 */ /* 0x000fe200010e0617 */
[----:B------:R-:W-:Y:S01]  /*1150*/  IADD3 R28, P2, PT, R14, R21, RZ ;  /* 0x000000150e1c7210 */ /* 0x000fe20007f5e0ff */
[----:B--2---:R-:W-:-:S03]  /*1160*/  FADD.FTZ R25, R25, R26 ;  /* 0x0000001a19197221 */ /* 0x004fc60000010000 */
[----:B------:R0:W2:Y:S01]  /*1170*/  LDG.E R26, desc[UR12][R14.64] ;  /* 0x0000000c0e1a7981 */ /* 0x0000a2000c1e1900 */
[----:B------:R-:W-:Y:S02]  /*1180*/  IADD3.X R29, PT, PT, R15, R23, RZ, P2, !PT ;  /* 0x000000170f1d7210 */ /* 0x000fe400017fe4ff */
[-C--:B0-----:R-:W-:Y:S01]  /*1190*/  IADD3 R14, P2, PT, R28, R21.reuse, RZ ;  /* 0x000000151c0e7210 */ /* 0x081fe20007f5e0ff */
[----:B--2---:R-:W-:Y:S02]  /*11a0*/  FADD.FTZ R25, R25, R26 ;  /* 0x0000001a19197221 */ /* 0x004fe40000010000 */
[----:B------:R-:W2:Y:S02]  /*11b0*/  LDG.E R26, desc[UR12][R28.64] ;  /* 0x0000000c1c1a7981 */ /* 0x000ea4000c1e1900 */
[----:B------:R-:W-:Y:S01]  /*11c0*/  IMAD.X R15, R29, 0x1, R23, P2 ;  /* 0x000000011d0f7824 */ /* 0x000fe200010e0617 */
[----:B------:R-:W-:-:S05]  /*11d0*/  IADD3 R16, P2, PT, R14, R21, RZ ;  /* 0x000000150e107210 */ /* 0x000fca0007f5e0ff */
[----:B------:R-:W-:-:S05]  /*11e0*/  IMAD.X R17, R15, 0x1, R23, P2 ;  /* 0x000000010f117824 */ /* 0x000fca00010e0617 */
[----:B------:R-:W3:Y:S01]  /*11f0*/  LDG.E R16, desc[UR12][R16.64] ;  /* 0x0000000c10107981 */ /* 0x000ee2000c1e1900 */
[----:B------:R-:W-:Y:S01]  /*1200*/  IADD3 R22, PT, PT, R22, 0x10, RZ ;  /* 0x0000001016167810 */ /* 0x000fe20007ffe0ff */
[----:B--2---:R-:W-:Y:S02]  /*1210*/  FADD.FTZ R25, R25, R26 ;  /* 0x0000001a19197221 */ /* 0x004fe40000010000 */
[----:B------:R-:W2:Y:S01]  /*1220*/  LDG.E R26, desc[UR12][R14.64] ;  /* 0x0000000c0e1a7981 */ /* 0x000ea2000c1e1900 */
[----:B------:R-:W-:Y:S02]  /*1230*/  ISETP.NE.AND P2, PT, R22, RZ, PT ;  /* 0x000000ff1600720c */ /* 0x000fe40003f45270 */
[----:B------:R-:W-:-:S05]  /*1240*/  LEA R24, P3, R10, R24, 0x6 ;  /* 0x000000180a187211 */ /* 0x000fca00078630ff */
[----:B------:R-:W-:Y:S02]  /*1250*/  IMAD.X R27, R27, 0x1, R0, P3 ;  /* 0x000000011b1b7824 */ /* 0x000fe400018e0600 */
[----:B--2---:R-:W-:-:S04]  /*1260*/  FADD.FTZ R25, R25, R26 ;  /* 0x0000001a19197221 */ /* 0x004fc80000010000 */
[----:B---3--:R-:W-:Y:S01]  /*1270*/  FADD.FTZ R25, R25, R16 ;  /* 0x0000001019197221 */ /* 0x008fe20000010000 */
[----:B------:R-:W-:Y:S06]  /*1280*/  @P2 BRA `(.L_x_437) ;  /* 0xfffffff800f02947 */ /* 0x000fec000383ffff */
[----:B------:R-:W-:Y:S05]  /*1290*/  BSYNC.RECONVERGENT B4 ;  /* 0x0000000000047941 */ /* 0x000fea0003800200 */
.L_x_436:
[----:B------:R-:W-:-:S07]  /*12a0*/  IMAD.MOV.U32 R29, RZ, RZ, R4 ;  /* 0x000000ffff1d7224 */ /* 0x000fce00078e0004 */
.L_x_435:
[----:B------:R-:W-:Y:S05]  /*12b0*/  BSYNC.RECONVERGENT B3 ;  /* 0x0000000000037941 */ /* 0x000fea0003800200 */
.L_x_434:
[----:B------:R-:W-:-:S04]  /*12c0*/  IADD3 R14, PT, PT, R8, 0x1, RZ ;  /* 0x00000001080e7810 */ /* 0x000fc80007ffe0ff */
[----:B------:R-:W-:-:S04]  /*12d0*/  LOP3.LUT R14, R14, 0xf, RZ, 0xc0, !PT ;  /* 0x0000000f0e0e7812 */ /* 0x000fc800078ec0ff */
[----:B------:R-:W-:-:S13]  /*12e0*/  ISETP.NE.AND P2, PT, R14, RZ, PT ;  /* 0x000000ff0e00720c */ /* 0x000fda0003f45270 */
[----:B------:R-:W-:Y:S05]  /*12f0*/  @!P2 BRA `(.L_x_433) ;  /* 0x0000000400e8a947 */ /* 0x000fea0003800000 */
[----:B------:R-:W-:Y:S01]  /*1300*/  BSSY.RECONVERGENT B3, `(.L_x_438) ;  /* 0x000003c000037945 */ /* 0x000fe20003800200 */
[----:B------:R-:W-:-:S03]  /*1310*/  ISETP.NE.AND P2, PT, R5, RZ, PT ;  /* 0x000000ff0500720c */ /* 0x000fc60003f45270 */
[----:B------:R-:W-:Y:S10]  /*1320*/  @!P0 BRA `(.L_x_439) ;  /* 0x0000000000e48947 */ /* 0x000ff40003800000 */
[----:B------:R-:W0:Y:S01]  /*1330*/  LDCU.64 UR4, c[0x0][0x3b0] ;  /* 0x00007600ff0477ac */ /* 0x000e220008000a00 */
[C---:B------:R-:W-:Y:S02]  /*1340*/  VIADD R27, R29.reuse, 0x1 ;  /* 0x000000011d1b7836 */ /* 0x040fe40000000000 */
[----:B0-----:R-:W-:-:S04]  /*1350*/  IMAD.WIDE.U32 R14, R29, UR4, RZ ;  /* 0x000000041d0e7c25 */ /* 0x001fc8000f8e00ff */
[----:B------:R-:W-:Y:S01]  /*1360*/  IMAD R15, R29, UR5, R15 ;  /* 0x000000051d0f7c24 */ /* 0x000fe2000f8e020f */
[----:B------:R-:W-:-:S04]  /*1370*/  LEA R16, P3, R14, R9, 0x2 ;  /* 0x000000090e107211 */ /* 0x000fc800078610ff */
[----:B------:R-:W-:-:S05]  /*1380*/  LEA.HI.X R17, R14, R7, R15, 0x2, P3 ;  /* 0x000000070e117211 */ /* 0x000fca00018f140f */
[----:B------:R0:W2:Y:S01]  /*1390*/  LDG.E R22, desc[UR12][R16.64] ;  /* 0x0000000c10167981 */ /* 0x0000a2000c1e1900 */
[----:B------:R-:W-:-:S04]  /*13a0*/  IMAD.WIDE.U32 R14, R27, UR4, RZ ;  /* 0x000000041b0e7c25 */ /* 0x000fc8000f8e00ff */
[----:B------:R-:W-:Y:S01]  /*13b0*/  IMAD R27, R27, UR5, R15 ;  /* 0x000000051b1b7c24 */ /* 0x000fe2000f8e020f */
[C---:B------:R-:W-:Y:S02]  /*13c0*/  LEA R26, P3, R14.reuse, R9, 0x2 ;  /* 0x000000090e1a7211 */ /* 0x040fe400078610ff */
[----:B------:R-:W-:Y:S02]  /*13d0*/  IADD3 R15, PT, PT, R29, 0x2, RZ ;  /* 0x000000021d0f7810 */ /* 0x000fe40007ffe0ff */
[----:B------:R-:W-:-:S03]  /*13e0*/  LEA.HI.X R27, R14, R7, R27, 0x2, P3 ;  /* 0x000000070e1b7211 */ /* 0x000fc600018f141b */
[C---:B0-----:R-:W-:Y:S02]  /*13f0*/  IMAD.WIDE.U32 R16, R15.reuse, UR4, RZ ;  /* 0x000000040f107c25 */ /* 0x041fe4000f8e00ff */
[----:B------:R-:W3:Y:S02]  /*1400*/  LDG.E R26, desc[UR12][R26.64] ;  /* 0x0000000c1a1a7981 */ /* 0x000ee4000c1e1900 */
[----:B------:R-:W-:Y:S01]  /*1410*/  IMAD R15, R15, UR5, R17 ;  /* 0x000000050f0f7c24 */ /* 0x000fe2000f8e0211 */
[----:B------:R-:W-:Y:S01]  /*1420*/  LEA R14, P3, R16, R9, 0x2 ;  /* 0x00000009100e7211 */ /* 0x000fe200078610ff */
[----:B------:R-:W-:-:S03]  /*1430*/  VIADD R17, R29, 0x3 ;  /* 0x000000031d117836 */ /* 0x000fc60000000000 */
[----:B------:R-:W-:-:S05]  /*1440*/  LEA.HI.X R15, R16, R7, R15, 0x2, P3 ;  /* 0x00000007100f7211 */ /* 0x000fca00018f140f */
[----:B------:R0:W4:Y:S02]  /*1450*/  LDG.E R28, desc[UR12][R14.64] ;  /* 0x0000000c0e1c7981 */ /* 0x000124000c1e1900 */
[----:B0-----:R-:W-:Y:S01]  /*1460*/  IADD3 R15, PT, PT, R29, 0x4, RZ ;  /* 0x000000041d0f7810 */ /* 0x001fe20007ffe0ff */
[----:B--2---:R-:W-:Y:S01]  /*1470*/  FADD.FTZ R27, R25, R22 ;  /* 0x00000016191b7221 */ /* 0x004fe20000010000 */
[----:B------:R-:W-:-:S04]  /*1480*/  IMAD.WIDE.U32 R24, R17, UR4, RZ ;  /* 0x0000000411187c25 */ /* 0x000fc8000f8e00ff */
[----:B------:R-:W-:Y:S01]  /*1490*/  IMAD R17, R17, UR5, R25 ;  /* 0x0000000511117c24 */ /* 0x000fe2000f8e0219 */
[----:B------:R-:W-:-:S04]  /*14a0*/  LEA R16, P3, R24, R9, 0x2 ;  /* 0x0000000918107211 */ /* 0x000fc800078610ff */
[----:B------:R-:W-:-:S05]  /*14b0*/  LEA.HI.X R17, R24, R7, R17, 0x2, P3 ;  /* 0x0000000718117211 */ /* 0x000fca00018f1411 */
[----:B------:R-:W2:Y:S01]  /*14c0*/  LDG.E R22, desc[UR12][R16.64] ;  /* 0x0000000c10167981 */ /* 0x000ea2000c1e1900 */
[----:B------:R-:W-:-:S04]  /*14d0*/  IMAD.WIDE.U32 R24, R15, UR4, RZ ;  /* 0x000000040f187c25 */ /* 0x000fc8000f8e00ff */
[----:B---3--:R-:W-:Y:S01]  /*14e0*/  FADD.FTZ R27, R27, R26 ;  /* 0x0000001a1b1b7221 */ /* 0x008fe20000010000 */
[----:B------:R-:W-:Y:S01]  /*14f0*/  IMAD R25, R15, UR5, R25 ;  /* 0x000000050f197c24 */ /* 0x000fe2000f8e0219 */
[----:B------:R-:W-:-:S04]  /*1500*/  LEA R14, P3, R24, R9, 0x2 ;  /* 0x00000009180e7211 */ /* 0x000fc800078610ff */
[----:B------:R-:W-:-:S05]  /*1510*/  LEA.HI.X R15, R24, R7, R25, 0x2, P3 ;  /* 0x00000007180f7211 */ /* 0x000fca00018f1419 */
[----:B------:R0:W3:Y:S01]  /*1520*/  LDG.E R26, desc[UR12][R14.64] ;  /* 0x0000000c0e1a7981 */ /* 0x0000e2000c1e1900 */
[----:B----4-:R-:W-:Y:S01]  /*1530*/  FADD.FTZ R28, R27, R28 ;  /* 0x0000001c1b1c7221 */ /* 0x010fe20000010000 */
[----:B0-----:R-:W-:-:S04]  /*1540*/  VIADD R15, R29, 0x5 ;  /* 0x000000051d0f7836 */ /* 0x001fc80000000000 */
[----:B------:R-:W-:-:S04]  /*1550*/  IMAD.WIDE.U32 R24, R15, UR4, RZ ;  /* 0x000000040f187c25 */ /* 0x000fc8000f8e00ff */
[----:B------:R-:W-:Y:S01]  /*1560*/  IMAD R25, R15, UR5, R25 ;  /* 0x000000050f197c24 */ /* 0x000fe2000f8e0219 */
[C---:B------:R-:W-:Y:S02]  /*1570*/  LEA R16, P3, R24.reuse, R9, 0x2 ;  /* 0x0000000918107211 */ /* 0x040fe400078610ff */
[----:B------:R-:W-:Y:S02]  /*1580*/  IADD3 R15, PT, PT, R29, 0x6, RZ ;  /* 0x000000061d0f7810 */ /* 0x000fe40007ffe0ff */
[----:B------:R-:W-:-:S03]  /*1590*/  LEA.HI.X R17, R24, R7, R25, 0x2, P3 ;  /* 0x0000000718117211 */ /* 0x000fc600018f1419 */
[C---:B------:R-:W-:Y:S02]  /*15a0*/  IMAD.WIDE.U32 R24, R15.reuse, UR4, RZ ;  /* 0x000000040f187c25 */ /* 0x040fe4000f8e00ff */
[----:B------:R0:W4:Y:S02]  /*15b0*/  LDG.E R27, desc[UR12][R16.64] ;  /* 0x0000000c101b7981 */ /* 0x000124000c1e1900 */
[----:B------:R-:W-:Y:S01]  /*15c0*/  IMAD R15, R15, UR5, R25 ;  /* 0x000000050f0f7c24 */ /* 0x000fe2000f8e0219 */
[----:B------:R-:W-:-:S04]  /*15d0*/  LEA R14, P3, R24, R9, 0x2 ;  /* 0x00000009180e7211 */ /* 0x000fc800078610ff */
[----:B------:R-:W-:-:S05]  /*15e0*/  LEA.HI.X R15, R24, R7, R15, 0x2, P3 ;  /* 0x00000007180f7211 */ /* 0x000fca00018f140f */
[----:B------:R-:W5:Y:S01]  /*15f0*/  LDG.E R14, desc[UR12][R14.64] ;  /* 0x0000000c0e0e7981 */ /* 0x000f62000c1e1900 */
[----:B--2---:R-:W-:Y:S01]  /*1600*/  FADD.FTZ R22, R28, R22 ;  /* 0x000000161c167221 */ /* 0x004fe20000010000 */
[----:B------:R-:W-:-:S04]  /*1610*/  VIADD R28, R29, 0x7 ;  /* 0x000000071d1c7836 */ /* 0x000fc80000000000 */
[----:B------:R-:W-:-:S04]  /*1620*/  IMAD.WIDE.U32 R24, R28, UR4, RZ ;  /* 0x000000041c187c25 */ /* 0x000fc8000f8e00ff */
[----:B------:R-:W-:Y:S01]  /*1630*/  IMAD R28, R28, UR5, R25 ;  /* 0x000000051c1c7c24 */ /* 0x000fe2000f8e0219 */
[----:B0-----:R-:W-:-:S04]  /*1640*/  LEA R16, P3, R24, R9, 0x2 ;  /* 0x0000000918107211 */ /* 0x001fc800078610ff */
[----:B------:R-:W-:-:S05]  /*1650*/  LEA.HI.X R17, R24, R7, R28, 0x2, P3 ;  /* 0x0000000718117211 */ /* 0x000fca00018f141c */
[----:B------:R-:W2:Y:S01]  /*1660*/  LDG.E R16, desc[UR12][R16.64] ;  /* 0x0000000c10107981 */ /* 0x000ea2000c1e1900 */
[----:B---3--:R-:W-:Y:S01]  /*1670*/  FADD.FTZ R22, R22, R26 ;  /* 0x0000001a16167221 */ /* 0x008fe20000010000 */
[----:B------:R-:W-:-:S03]  /*1680*/  IADD3 R29, PT, PT, R29, 0x8, RZ ;  /* 0x000000081d1d7810 */ /* 0x000fc60007ffe0ff */
[----:B----4-:R-:W-:-:S04]  /*1690*/  FADD.FTZ R27, R22, R27 ;  /* 0x0000001b161b7221 */ /* 0x010fc80000010000 */
[----:B-----5:R-:W-:-:S04]  /*16a0*/  FADD.FTZ R27, R27, R14 ;  /* 0x0000000e1b1b7221 */ /* 0x020fc80000010000 */
[----:B--2---:R-:W-:-:S07]  /*16b0*/  FADD.FTZ R25, R27, R16 ;  /* 0x000000101b197221 */ /* 0x004fce0000010000 */
.L_x_439:
[----:B------:R-:W-:Y:S05]  /*16c0*/  BSYNC.RECONVERGENT B3 ;  /* 0x0000000000037941 */ /* 0x000fea0003800200 */
.L_x_438:
[----:B------:R-:W-:Y:S05]  /*16d0*/  @!P2 BRA `(.L_x_433) ;  /* 0x0000000000f0a947 */ /* 0x000fea0003800000 */
[----:B------:R-:W-:Y:S01]  /*16e0*/  VIADD R14, R5, 0xffffffff ;  /* 0xffffffff050e7836 */ /* 0x000fe20000000000 */
[----:B------:R-:W-:Y:S01]  /*16f0*/  BSSY.RECONVERGENT B3, `(.L_x_440) ;  /* 0x0000021000037945 */ /* 0x000fe20003800200 */
[----:B------:R-:W-:-:S03]  /*1700*/  ISETP.NE.AND P2, PT, R3, RZ, PT ;  /* 0x000000ff0300720c */ /* 0x000fc60003f45270 */
[----:B------:R-:W-:-:S13]  /*1710*/  ISETP.GE.U32.AND P3, PT, R14, 0x3, PT ;  /* 0x000000030e00780c */ /* 0x000fda0003f66070 */
[----:B------:R-:W-:Y:S05]  /*1720*/  @!P3 BRA `(.L_x_441) ;  /* 0x000000000074b947 */ /* 0x000fea0003800000 */
[----:B------:R-:W0:Y:S02]  /*1730*/  LDCU.64 UR4, c[0x0][0x3b0] ;  /* 0x00007600ff0477ac */ /* 0x000e240008000a00 */
[----:B0-----:R-:W-:-:S04]  /*1740*/  IMAD.WIDE.U32 R14, R29, UR4, RZ ;  /* 0x000000041d0e7c25 */ /* 0x001fc8000f8e00ff */
[----:B------:R-:W-:Y:S01]  /*1750*/  IMAD R15, R29, UR5, R15 ;  /* 0x000000051d0f7c24 */ /* 0x000fe2000f8e020f */
[----:B------:R-:W-:-:S04]  /*1760*/  LEA R16, P3, R14, R9, 0x2 ;  /* 0x000000090e107211 */ /* 0x000fc800078610ff */
[----:B------:R-:W-:-:S05]  /*1770*/  LEA.HI.X R17, R14, R7, R15, 0x2, P3 ;  /* 0x000000070e117211 */ /* 0x000fca00018f140f */
[----:B------:R0:W2:Y:S01]  /*1780*/  LDG.E R22, desc[UR12][R16.64] ;  /* 0x0000000c10167981 */ /* 0x0000a2000c1e1900 */
[----:B------:R-:W-:-:S05]  /*1790*/  IADD3 R27, PT, PT, R29, 0x1, RZ ;  /* 0x000000011d1b7810 */ /* 0x000fca0007ffe0ff */
[----:B------:R-:W-:-:S04]  /*17a0*/  IMAD.WIDE.U32 R14, R27, UR4, RZ ;  /* 0x000000041b0e7c25 */ /* 0x000fc8000f8e00ff */
[----:B------:R-:W-:Y:S01]  /*17b0*/  IMAD R27, R27, UR5, R15 ;  /* 0x000000051b1b7c24 */ /* 0x000fe2000f8e020f */
[----:B------:R-:W-:Y:S01]  /*17c0*/  LEA R26, P3, R14, R9, 0x2 ;  /* 0x000000090e1a7211 */ /* 0x000fe200078610ff */
[----:B------:R-:W-:-:S03]  /*17d0*/  VIADD R15, R29, 0x2 ;  /* 0x000000021d0f7836 */ /* 0x000fc60000000000 */
[----:B------:R-:W-:Y:S01]  /*17e0*/  LEA.HI.X R27, R14, R7, R27, 0x2, P3 ;  /* 0x000000070e1b7211 */ /* 0x000fe200018f141b */
[----:B0-----:R-:W-:-:S04]  /*17f0*/  IMAD.WIDE.U32 R16, R15, UR4, RZ ;  /* 0x000000040f107c25 */ /* 0x001fc8000f8e00ff */
[----:B------:R-:W-:Y:S01]  /*1800*/  IMAD R15, R15, UR5, R17 ;  /* 0x000000050f0f7c24 */ /* 0x000fe2000f8e0211 */
[----:B------:R-:W-:Y:S01]  /*1810*/  IADD3 R17, PT, PT, R29, 0x3, RZ ;  /* 0x000000031d117810 */ /* 0x000fe20007ffe0ff */
[----:B------:R-:W3:Y:S01]  /*1820*/  LDG.E R26, desc[UR12][R26.64] ;  /* 0x0000000c1a1a7981 */ /* 0x000ee2000c1e1900 */
[----:B------:R-:W-:-:S04]  /*1830*/  LEA R14, P3, R16, R9, 0x2 ;  /* 0x00000009100e7211 */ /* 0x000fc800078610ff */
[----:B------:R-:W-:-:S05]  /*1840*/  LEA.HI.X R15, R16, R7, R15, 0x2, P3 ;  /* 0x00000007100f7211 */ /* 0x000fca00018f140f */
[----:B------:R-:W4:Y:S01]  /*1850*/  LDG.E R14, desc[UR12][R14.64] ;  /* 0x0000000c0e0e7981 */ /* 0x000f22000c1e1900 */
[----:B--2---:R-:W-:Y:S01]  /*1860*/  FADD.FTZ R22, R25, R22 ;  /* 0x0000001619167221 */ /* 0x004fe20000010000 */
[----:B------:R-:W-:-:S04]  /*1870*/  IMAD.WIDE.U32 R24, R17, UR4, RZ ;  /* 0x0000000411187c25 */ /* 0x000fc8000f8e00ff */
[----:B------:R-:W-:Y:S01]  /*1880*/  IMAD R17, R17, UR5, R25 ;  /* 0x0000000511117c24 */ /* 0x000fe2000f8e0219 */
[----:B------:R-:W-:-:S04]  /*1890*/  LEA R16, P3, R24, R9, 0x2 ;  /* 0x0000000918107211 */ /* 0x000fc800078610ff */
[----:B------:R-:W-:-:S05]  /*18a0*/  LEA.HI.X R17, R24, R7, R17, 0x2, P3 ;  /* 0x0000000718117211 */ /* 0x000fca00018f1411 */
[----:B------:R-:W2:Y:S01]  /*18b0*/  LDG.E R16, desc[UR12][R16.64] ;  /* 0x0000000c10107981 */ /* 0x000ea2000c1e1900 */
[----:B------:R-:W-:Y:S02]  /*18c0*/  VIADD R29, R29, 0x4 ;  /* 0x000000041d1d7836 */ /* 0x000fe40000000000 */
[----:B---3--:R-:W-:-:S04]  /*18d0*/  FADD.FTZ R25, R22, R26 ;  /* 0x0000001a16197221 */ /* 0x008fc80000010000 */
[----:B----4-:R-:W-:-:S04]  /*18e0*/  FADD.FTZ R25, R25, R14 ;  /* 0x0000000e19197221 */ /* 0x010fc80000010000 */
[----:B--2---:R-:W-:-:S07]  /*18f0*/  FADD.FTZ R25, R25, R16 ;  /* 0x0000001019197221 */ /* 0x004fce0000010000 */
.L_x_441:
[----:B------:R-:W-:Y:S05]  /*1900*/  BSYNC.RECONVERGENT B3 ;  /* 0x0000000000037941 */ /* 0x000fea0003800200 */
.L_x_440:
[----:B------:R-:W-:Y:S05]  /*1910*/  @!P2 BRA `(.L_x_433) ;  /* 0x000000000060a947 */ /* 0x000fea0003800000 */
[----:B------:R-:W0:Y:S02]  /*1920*/  LDC.64 R14, c[0x0][0x3b0] ;  /* 0x0000ec00ff0e7b82 */ /* 0x000e240000000a00 */
[----:B0-----:R-:W-:-:S04]  /*1930*/  IMAD.WIDE.U32 R26, R29, R14, RZ ;  /* 0x0000000e1d1a7225 */ /* 0x001fc800078e00ff */
[----:B------:R-:W-:Y:S01]  /*1940*/  IMAD R17, R29, R15, R27 ;  /* 0x0000000f1d117224 */ /* 0x000fe200078e021b */
[----:B------:R-:W-:-:S04]  /*1950*/  LEA R16, P2, R26, R9, 0x2 ;  /* 0x000000091a107211 */ /* 0x000fc800078410ff */
[----:B------:R-:W-:-:S05]  /*1960*/  LEA.HI.X R17, R26, R7, R17, 0x2, P2 ;  /* 0x000000071a117211 */ /* 0x000fca00010f1411 */
[----:B------:R-:W2:Y:S01]  /*1970*/  LDG.E R16, desc[UR12][R16.64] ;  /* 0x0000000c10107981 */ /* 0x000ea2000c1e1900 */
[----:B------:R-:W-:Y:S01]  /*1980*/  ISETP.NE.AND P2, PT, R3, 0x1, PT ;  /* 0x000000010300780c */ /* 0x000fe20003f45270 */
[----:B--2---:R-:W-:-:S12]  /*1990*/  FADD.FTZ R25, R25, R16 ;  /* 0x0000001019197221 */ /* 0x004fd80000010000 */
        /* <DEDUP_REMOVED lines=11> */
[----:B------:R-:W2:Y:S03]  /*1a50*/  LDG.E R26, desc[UR12][R26.64] ;  /* 0x0000000c1a1a7981 */ /* 0x000ea6000c1e1900 */
[----:B------:R-:W-:-:S05]  /*1a60*/  @P2 LEA.HI.X R15, R16, R7, R15, 0x2, P3 ;  /* 0x00000007100f2211 */ /* 0x000fca00018f140f */
[----:B------:R-:W3:Y:S01]  /*1a70*/  @P2 LDG.E R14, desc[UR12][R14.64] ;  /* 0x0000000c0e0e2981 */ /* 0x000ee2000c1e1900 */
[----:B--2---:R-:W-:-:S04]  /*1a80*/  FADD.FTZ R25, R25, R26 ;  /* 0x0000001a19197221 */ /* 0x004fc80000010000 */
[----:B---3--:R-:W-:-:S07]  /*1a90*/  @P2 FADD.FTZ R25, R25, R14 ;  /* 0x0000000e19192221 */ /* 0x008fce0000010000 */
.L_x_433:
[----:B------:R-:W-:Y:S05]  /*1aa0*/  BSYNC.RECONVERGENT B1 ;  /* 0x0000000000017941 */ /* 0x000fea0003800200 */
.L_x_432:
[----:B------:R-:W0:Y:S02]  /*1ab0*/  LDC.64 R14, c[0x0][0x3a8] ;  /* 0x0000ea00ff0e7b82 */ /* 0x000e240000000a00 */
[----:B0-----:R-:W-:-:S04]  /*1ac0*/  LEA R9, P2, R14, R9, 0x2 ;  /* 0x000000090e097211 */ /* 0x001fc800078410ff */
[----:B------:R-:W-:Y:S01]  /*1ad0*/  LEA.HI.X R7, R14, R7, R15, 0x2, P2 ;  /* 0x000000070e077211 */ /* 0x000fe200010f140f */
[----:B------:R-:W-:Y:S08]  /*1ae0*/  @P1 BRA `(.L_x_442) ;  /* 0xfffffff000a41947 */ /* 0x000ff0000383ffff */
.L_x_431:
[----:B------:R-:W-:Y:S05]  /*1af0*/  BSYNC.RECONVERGENT B2 ;  /* 0x0000000000027941 */ /* 0x000fea0003800200 */
.L_x_430:
[----:B------:R-:W0:Y:S01]  /*1b00*/  LDCU UR4, c[0x0][0x39c] ;  /* 0x00007380ff0477ac */ /* 0x000e220008000800 */
[----:B------:R-:W-:Y:S01]  /*1b10*/  IADD3 R3, PT, PT, R19, 0x1, RZ ;  /* 0x0000000113037810 */ /* 0x000fe20007ffe0ff */
[----:B------:R-:W-:Y:S01]  /*1b20*/  VIADD R6, R8, 0x1 ;  /* 0x0000000108067836 */ /* 0x000fe20000000000 */
[----:B------:R-:W1:Y:S02]  /*1b30*/  LDCU.64 UR6, c[0x0][0x388] ;  /* 0x00007100ff0677ac */ /* 0x000e640008000a00 */
[----:B------:R-:W-:Y:S02]  /*1b40*/  I2FP.F32.S32 R3, R3 ;  /* 0x0000000300037245 */ /* 0x000fe40000201400 */
[----:B------:R-:W-:Y:S01]  /*1b50*/  I2FP.F32.S32 R6, R6 ;  /* 0x0000000600067245 */ /* 0x000fe20000201400 */
[----:B------:R-:W2:Y:S01]  /*1b60*/  LDCU UR5, c[0x0][0x39c] ;  /* 0x00007380ff0577ac */ /* 0x000ea20008000800 */
[----:B------:R-:W3:Y:S08]  /*1b70*/  MUFU.RCP R8, R3 ;  /* 0x0000000300087308 */ /* 0x000ef00000001000 */
[----:B------:R-:W4:Y:S01]  /*1b80*/  MUFU.RCP R6, R6 ;  /* 0x0000000600067308 */ /* 0x000f220000001000 */
[----:B0-----:R-:W-:Y:S01]  /*1b90*/  IMAD R5, R2, UR4, RZ ;  /* 0x0000000402057c24 */ /* 0x001fe2000f8e02ff */
[----:B------:R-:W0:Y:S04]  /*1ba0*/  LDCU UR4, c[0x0][0x360] ;  /* 0x00006c00ff0477ac */ /* 0x000e280008000800 */
[----:B------:R-:W-:-:S02]  /*1bb0*/  SHF.R.S32.HI R7, RZ, 0x1f, R5 ;  /* 0x0000001fff077819 */ /* 0x000fc40000011405 */
[----:B------:R-:W-:Y:S01]  /*1bc0*/  IADD3 R5, P0, PT, R20, R5, RZ ;  /* 0x0000000514057210 */ /* 0x000fe20007f1e0ff */
[----:B---3--:R-:W-:-:S03]  /*1bd0*/  FMUL.FTZ R25, R8, R25 ;  /* 0x0000001908197220 */ /* 0x008fc60000410000 */
[----:B------:R-:W-:Y:S02]  /*1be0*/  LEA.HI.X.SX32 R7, R20, R7, 0x1, P0 ;  /* 0x0000000714077211 */ /* 0x000fe400000f0eff */
[----:B------:R-:W-:Y:S01]  /*1bf0*/  IADD3 R5, P0, PT, R18, R5, RZ ;  /* 0x0000000512057210 */ /* 0x000fe20007f1e0ff */
[----:B----4-:R-:W-:-:S03]  /*1c00*/  FMUL.FTZ R25, R25, R6 ;  /* 0x0000000619197220 */ /* 0x010fc60000410000 */
[----:B------:R-:W-:Y:S02]  /*1c10*/  IADD3.X R14, PT, PT, RZ, R7, RZ, P0, !PT ;  /* 0x00000007ff0e7210 */ /* 0x000fe400007fe4ff */
[----:B-1----:R-:W-:Y:S01]  /*1c20*/  LEA R4, P0, R5, UR6, 0x2 ;  /* 0x0000000605047c11 */ /* 0x002fe2000f8010ff */
[----:B0-----:R-:W-:-:S03]  /*1c30*/  VIADD R18, R18, UR4 ;  /* 0x0000000412127c36 */ /* 0x001fc60008000000 */
[----:B------:R-:W-:Y:S02]  /*1c40*/  LEA.HI.X R5, R5, UR7, R14, 0x2, P0 ;  /* 0x0000000705057c11 */ /* 0x000fe400080f140e */
[----:B--2---:R-:W-:-:S03]  /*1c50*/  ISETP.GE.AND P0, PT, R18, UR5, PT ;  /* 0x0000000512007c0c */ /* 0x004fc6000bf06270 */
[----:B------:R0:W-:Y:S10]  /*1c60*/  STG.E desc[UR12][R4.64], R25 ;  /* 0x0000001904007986 */ /* 0x0001f4000c10190c */
[----:B------:R-:W-:Y:S05]  /*1c70*/  @!P0 BRA `(.L_x_443) ;  /* 0xffffffe800a08947 */ /* 0x000fea000383ffff */
.L_x_426:
[----:B------:R-:W-:Y:S05]  /*1c80*/  BSYNC.RECONVERGENT B0 ;  /* 0x0000000000007941 */ /* 0x000fea0003800200 */
.L_x_425:
[----:B------:R-:W1:Y:S01]  /*1c90*/  LDCU UR4, c[0x0][0x364] ;  /* 0x00006c80ff0477ac */ /* 0x000e620008000800 */
[----:B------:R-:W1:Y:S01]  /*1ca0*/  LDC R3, c[0x0][0x374] ;  /* 0x0000dd00ff037b82 */ /* 0x000e620000000800 */
[----:B------:R-:W2:Y:S01]  /*1cb0*/  LDCU UR5, c[0x0][0x398] ;  /* 0x00007300ff0577ac */ /* 0x000ea20008000800 */
[----:B-1----:R-:W-:-:S05]  /*1cc0*/  IMAD R2, R3, UR4, R2 ;  /* 0x0000000403027c24 */ /* 0x002fca000f8e0202 */
[----:B--2---:R-:W-:-:S13]  /*1cd0*/  ISETP.GE.AND P0, PT, R2, UR5, PT ;  /* 0x0000000502007c0c */ /* 0x004fda000bf06270 */
[----:B------:R-:W-:Y:S05]  /*1ce0*/  @!P0 BRA `(.L_x_444) ;  /* 0xffffffe400088947 */ /* 0x000fea000383ffff */
[----:B------:R-:W-:Y:S05]  /*1cf0*/  EXIT ;  /* 0x000000000000794d */ /* 0x000fea0003800000 */
        .weak           $__internal_13_$__cuda_sm20_div_s64
        .type           $__internal_13_$__cuda_sm20_div_s64,@function
        .size           $__internal_13_$__cuda_sm20_div_s64,(.L_x_604 - $__internal_13_$__cuda_sm20_div_s64)
$__internal_13_$__cuda_sm20_div_s64:
[-C--:B------:R-:W-:Y:S02]  /*1d00*/  IADD3 R7, P1, PT, RZ, -R16.reuse, RZ ;  /* 0x80000010ff077210 */ /* 0x080fe40007f3e0ff */
[----:B------:R-:W-:Y:S02]  /*1d10*/  ISETP.GE.AND P0, PT, R15, RZ, PT ;  /* 0x000000ff0f00720c */ /* 0x000fe40003f06270 */
[-C--:B------:R-:W-:Y:S02]  /*1d20*/  IADD3.X R4, PT, PT, RZ, ~R15.reuse, RZ, P1, !PT ;  /* 0x8000000fff047210 */ /* 0x080fe40000ffe4ff */
        /* <DEDUP_REMOVED lines=66> */
[----:B------:R-:W-:-:S03]  /*2150*/  ISETP.NE.U32.AND P0, PT, R16, RZ, PT ;  /* 0x000000ff1000720c */ /* 0x000fc60003f05070 */
[----:B------:R-:W-:Y:S01]  /*2160*/  IMAD.MOV R5, RZ, RZ, -R8 ;  /* 0x000000ffff057224 */ /* 0x000fe200078e0a08 */
[----:B------:R-:W-:Y:S02]  /*2170*/  ISETP.NE.AND.EX P0, PT, R15, RZ, PT, P0 ;  /* 0x000000ff0f00720c */ /* 0x000fe40003f05300 */
[----:B------:R-:W-:Y:S02]  /*2180*/  MOV R15, 0x0 ;  /* 0x00000000000f7802 */ /* 0x000fe40000000f00 */
[----:B------:R-:W-:-:S04]  /*2190*/  SEL R8, R5, R8, !P1 ;  /* 0x0000000805087207 */ /* 0x000fc80004800000 */
[----:B------:R-:W-:Y:S01]  /*21a0*/  SEL R8, R8, 0xffffffff, P0 ;  /* 0xffffffff08087807 */ /* 0x000fe20000000000 */
[----:B------:R-:W-:Y:S06]  /*21b0*/  RET.REL.NODEC R14 `(_ZN2at6native58_GLOBAL__N__9a069279_25_AdaptiveAveragePooling_cu_ef17039c21adaptive_average_poolIfEEvPKT_PS3_iiiilll) ;  /* 0xffffffdc0e907950 */ /* 0x000fec0003c3ffff */
.L_x_445:
        /* <DEDUP_REMOVED lines=12> */
.L_x_604:


//--------------------- .text._ZN2at6native58_GLOBAL__N__9a069279_25_AdaptiveAveragePooling_cu_ef17039c21adaptive_average_poolIdEEvPKT_PS3_iiiilll --------------------------
	.section	.text._ZN2at6native58_GLOBAL__N__9a069279_25_AdaptiveAveragePooling_cu_ef17039c21adaptive_average_poolIdEEvPKT_PS3_iiiilll,"ax",@progbits
	.align	128
.text._ZN2at6native58_GLOBAL__N__9a069279_25_AdaptiveAveragePooling_cu_ef17039c21adaptive_average_poolIdEEvPKT_PS3_iiiilll:
        .type           _ZN2at6native58_GLOBAL__N__9a069279_25_AdaptiveAveragePooling_cu_ef17039c21adaptive_average_poolIdEEvPKT_PS3_iiiilll,@function
        .size           _ZN2at6native58_GLOBAL__N__9a069279_25_AdaptiveAveragePooling_cu_ef17039c21adaptive_average_poolIdEEvPKT_PS3_iiiilll,(.L_x_606 - _ZN2at6native58_GLOBAL__N__9a069279_25_AdaptiveAveragePooling_cu_ef17039c21adaptive_average_poolIdEEvPKT_PS3_iiiilll)
        .other          _ZN2at6native58_GLOBAL__N__9a069279_25_AdaptiveAveragePooling_cu_ef17039c21adaptive_average_poolIdEEvPKT_PS3_iiiilll,@"STO_CUDA_ENTRY STV_DEFAULT"
_ZN2at6native58_GLOBAL__N__9a069279_25_AdaptiveAveragePooling_cu_ef17039c21adaptive_average_poolIdEEvPKT_PS3_iiiilll:
        /* <DEDUP_REMOVED lines=9> */
[----:B------:R-:W1:Y:S01]  /*0090*/  LDCU.64 UR18, c[0x0][0x3b0] ;  /* 0x00007600ff1277ac */ /* 0x000e620008000a00 */
[----:B------:R-:W2:Y:S01]  /*00a0*/  LDCU UR6, c[0x0][0x39c] ;  /* 0x00007380ff0677ac */ /* 0x000ea20008000800 */
[----:B------:R-:W3:Y:S01]  /*00b0*/  LDCU.64 UR10, c[0x0][0x358] ;  /* 0x00006b00ff0a77ac */ /* 0x000ee20008000a00 */
[----:B-1----:R-:W-:Y:S02]  /*00c0*/  USHF.L.U64.HI UR16, UR18, 0x7, UR19 ;  /* 0x0000000712107899 */ /* 0x002fe40008010213 */
[----:B------:R-:W-:Y:S02]  /*00d0*/  USHF.L.U64.HI UR8, UR18, 0x3, UR19 ;  /* 0x0000000312087899 */ /* 0x000fe40008010213 */
[----:B------:R-:W-:Y:S02]  /*00e0*/  USHF.L.U32 UR9, UR18, 0x3, URZ ;  /* 0x0000000312097899 */ /* 0x000fe400080006ff */
[----:B0-----:R-:W-:-:S04]  /*00f0*/  UIMAD UR4, UR4, UR5, URZ ;  /* 0x00000005040472a4 */ /* 0x001fc8000f8e02ff */
[----:B--23--:R-:W-:-:S12]  /*0100*/  UIMAD UR6, UR4, UR6, URZ ;  /* 0x00000006040672a4 */ /* 0x00cfd8000f8e02ff */
.L_x_472:
        /* <DEDUP_REMOVED lines=32> */
[--C-:B------:R-:W-:Y:S02]  /*0310*/  @!P4 IMAD.IADD R4, R4, 0x1, -R8.reuse ;  /* 0x000000010404c824 */ /* 0x100fe400078e0a08 */
[----:B------:R-:W-:Y:S02]  /*0320*/  @!P5 IMAD.IADD R7, R7, 0x1, -R8 ;  /* 0x000000010707d824 */ /* 0x000fe400078e0a08 */
[----:B------:R-:W-:Y:S01]  /*0330*/  @!P4 VIADD R2, R2, 0x1 ;  /* 0x000000010202c836 */ /* 0x000fe20000000000 */
[-C--:B------:R-:W-:Y:S01]  /*0340*/  ISETP.GE.U32.AND P2, PT, R4, R8.reuse, PT ;  /* 0x000000080400720c */ /* 0x080fe20003f46070 */
[----:B------:R-:W-:Y:S01]  /*0350*/  @!P5 VIADD R5, R5, 0x1 ;  /* 0x000000010505d836 */ /* 0x000fe20000000000 */
[----:B------:R-:W-:Y:S01]  /*0360*/  ISETP.GE.U32.AND P3, PT, R7, R8, PT ;  /* 0x000000080700720c */ /* 0x000fe20003f66070 */
[----:B------:R-:W-:-:S04]  /*0370*/  VIADD R7, R0, 0x1 ;  /* 0x0000000100077836 */ /* 0x000fc80000000000 */
[----:B------:R-:W-:-:S04]  /*0380*/  IMAD.WIDE.U32 R20, R7, UR5, R20 ;  /* 0x0000000507147c25 */ /* 0x000fc8000f8e0014 */
[----:B------:R-:W-:Y:S01]  /*0390*/  IMAD R18, R7, UR4, R21 ;  /* 0x0000000407127c24 */ /* 0x000fe2000f8e0215 */
[----:B------:R-:W-:Y:S01]  /*03a0*/  LOP3.LUT R7, RZ, R3, RZ, 0x33, !PT ;  /* 0x00000003ff077212 */ /* 0x000fe200078e33ff */
[----:B------:R-:W-:Y:S01]  /*03b0*/  @P2 VIADD R2, R2, 0x1 ;  /* 0x0000000102022836 */ /* 0x000fe20000000000 */
[----:B------:R-:W-:Y:S01]  /*03c0*/  ISETP.NE.AND P2, PT, R3, RZ, PT ;  /* 0x000000ff0300720c */ /* 0x000fe20003f45270 */
[----:B------:R-:W-:Y:S02]  /*03d0*/  @P3 VIADD R5, R5, 0x1 ;  /* 0x0000000105053836 */ /* 0x000fe40000000000 */
[----:B------:R-:W-:Y:S01]  /*03e0*/  @!P0 IMAD.MOV R2, RZ, RZ, -R2 ;  /* 0x000000ffff028224 */ /* 0x000fe200078e0a02 */
[----:B------:R-:W-:Y:S01]  /*03f0*/  ISETP.NE.U32.AND P0, PT, R18, RZ, PT ;  /* 0x000000ff1200720c */ /* 0x000fe20003f05070 */
[----:B------:R-:W-:-:S03]  /*0400*/  @!P1 IMAD.MOV R5, RZ, RZ, -R5 ;  /* 0x000000ffff059224 */ /* 0x000fc600078e0a05 */
        /* <DEDUP_REMOVED lines=8> */
[----:B0-----:R-:W-:Y:S02]  /*0490*/  IMAD.MOV.U32 R4, RZ, RZ, RZ ;  /* 0x000000ffff047224 */ /* 0x001fe400078e00ff */
[----:B-1----:R-:W-:-:S04]  /*04a0*/  IMAD.MOV R8, RZ, RZ, -R5 ;  /* 0x000000ffff087224 */ /* 0x002fc800078e0a05 */
[----:B------:R-:W-:-:S04]  /*04b0*/  IMAD R9, R8, R3, RZ ;  /* 0x0000000308097224 */ /* 0x000fc800078e02ff */
[----:B------:R-:W-:-:S06]  /*04c0*/  IMAD.HI.U32 R5, R5, R9, R4 ;  /* 0x0000000905057227 */ /* 0x000fcc00078e0004 */
[----:B------:R-:W-:-:S05]  /*04d0*/  IMAD.HI.U32 R8, R5, R20, RZ ;  /* 0x0000001405087227 */ /* 0x000fca00078e00ff */
[----:B------:R-:W-:-:S05]  /*04e0*/  IADD3 R5, PT, PT, -R8, RZ, RZ ;  /* 0x000000ff08057210 */ /* 0x000fca0007ffe1ff */
        /* <DEDUP_REMOVED lines=9> */
.L_x_447:
[----:B------:R-:W0:Y:S01]  /*0580*/  LDCU UR4, c[0x0][0x398] ;  /* 0x00007300ff0477ac */ /* 0x000e220008000800 */
[----:B------:R-:W-:Y:S01]  /*0590*/  IMAD.MOV.U32 R15, RZ, RZ, RZ ;  /* 0x000000ffff0f7224 */ /* 0x000fe200078e00ff */
[----:B------:R-:W-:Y:S01]  /*05a0*/  MOV R4, 0x5d0 ;  /* 0x000005d000047802 */ /* 0x000fe20000000f00 */
[----:B0-----:R-:W-:-:S07]  /*05b0*/  IMAD.U32 R16, RZ, RZ, UR4 ;  /* 0x00000004ff107e24 */ /* 0x001fce000f8e00ff */
[----:B------:R-:W-:Y:S05]  /*05c0*/  CALL.REL.NOINC `($__internal_15_$__cuda_sm20_div_s64) ;  /* 0x0000001c00f07944 */ /* 0x000fea0003c00000 */
[----:B------:R-:W-:-:S07]  /*05d0*/  IMAD.MOV.U32 R7, RZ, RZ, R9 ;  /* 0x000000ffff077224 */ /* 0x000fce00078e0009 */
.L_x_448:
[----:B------:R-:W-:Y:S05]  /*05e0*/  BSYNC.RECONVERGENT B0 ;  /* 0x0000000000007941 */ /* 0x000fea0003800200 */
.L_x_446:
        /* <DEDUP_REMOVED lines=10> */
[----:B0-----:R-:W-:Y:S01]  /*0690*/  UIMAD.WIDE.U32 UR4, UR7, UR12, URZ ;  /* 0x0000000c070472a5 */ /* 0x001fe2000f8e00ff */
[----:B------:R-:W-:-:S03]  /*06a0*/  IMAD.MOV.U32 R3, RZ, RZ, R4 ;  /* 0x000000ffff037224 */ /* 0x000fc600078e0004 */
[----:B------:R-:W-:Y:S02]  /*06b0*/  UIMAD UR7, UR7, UR13, UR5 ;  /* 0x0000000d070772a4 */ /* 0x000fe4000f8e0205 */
[----:B------:R-:W-:Y:S02]  /*06c0*/  IMAD.U32 R11, RZ, RZ, UR5 ;  /* 0x00000005ff0b7e24 */ /* 0x000fe4000f8e00ff */
[----:B------:R-:W-:Y:S02]  /*06d0*/  IMAD.U32 R10, RZ, RZ, UR4 ;  /* 0x00000004ff0a7e24 */ /* 0x000fe4000f8e00ff */
[----:B------:R-:W-:Y:S02]  /*06e0*/  IMAD.U32 R11, RZ, RZ, UR7 ;  /* 0x00000007ff0b7e24 */ /* 0x000fe4000f8e00ff */
[C---:B------:R-:W-:Y:S01]  /*06f0*/  IMAD.WIDE.U32 R10, R2.reuse, UR14, R10 ;  /* 0x0000000e020a7c25 */ /* 0x040fe2000f8e000a */
[----:B------:R-:W-:-:S03]  /*0700*/  IADD3 R2, PT, PT, -R2, R7, RZ ;  /* 0x0000000702027210 */ /* 0x000fc60007ffe1ff */
[----:B------:R-:W-:-:S07]  /*0710*/  IMAD.IADD R5, R11, 0x1, R5 ;  /* 0x000000010b057824 */ /* 0x000fce00078e0205 */
.L_x_471:
[----:B0-----:R-:W0:Y:S01]  /*0720*/  LDC R4, c[0x0][0x39c] ;  /* 0x0000e700ff047b82 */ /* 0x001e220000000800 */
[----:B------:R-:W1:Y:S01]  /*0730*/  LDCU UR5, c[0x0][0x394] ;  /* 0x00007280ff0577ac */ /* 0x000e620008000800 */
[----:B------:R-:W-:Y:S01]  /*0740*/  IABS R12, R3 ;  /* 0x00000003000c7213 */ /* 0x000fe20000000000 */
[----:B------:R-:W-:Y:S01]  /*0750*/  IMAD.MOV.U32 R20, RZ, RZ, -0x1 ;  /* 0xffffffffff147424 */ /* 0x000fe200078e00ff */
[----:B------:R-:W-:Y:S01]  /*0760*/  BSSY.RECONVERGENT B1, `(.L_x_451) ;  /* 0x0000049000017945 */ /* 0x000fe20003800200 */
[----:B------:R-:W-:Y:S02]  /*0770*/  IMAD.MOV.U32 R21, RZ, RZ, -0x1 ;  /* 0xffffffffff157424 */ /* 0x000fe400078e00ff */
        /* <DEDUP_REMOVED lines=20> */
[C---:B------:R-:W-:Y:S01]  /*08c0*/  IMAD R15, R6.reuse, R14, R15 ;  /* 0x0000000e060f7224 */ /* 0x040fe200078e020f */
[----:B------:R-:W0:Y:S02]  /*08d0*/  LDC R12, c[0x0][0x39c] ;  /* 0x0000e700ff0c7b82 */ /* 0x000e240000000800 */
[C---:B------:R-:W-:Y:S02]  /*08e0*/  ISETP.GT.U32.AND P4, PT, R6.reuse, R9, PT ;  /* 0x000000090600720c */ /* 0x040fe40003f84070 */
[----:B------:R-:W-:-:S11]  /*08f0*/  ISETP.GT.U32.AND P5, PT, R6, R15, PT ;  /* 0x0000000f0600720c */ /* 0x000fd60003fa4070 */
[----:B------:R-:W-:Y:S02]  /*0900*/  @!P4 IMAD.IADD R9, R9, 0x1, -R6 ;  /* 0x000000010909c824 */ /* 0x000fe400078e0a06 */
[-C--:B------:R-:W-:Y:S01]  /*0910*/  @!P5 IADD3 R15, PT, PT, R15, -R6.reuse, RZ ;  /* 0x800000060f0fd210 */ /* 0x080fe20007ffe0ff */
[----:B------:R-:W-:Y:S01]  /*0920*/  @!P4 VIADD R7, R7, 0x1 ;  /* 0x000000010707c836 */ /* 0x000fe20000000000 */
[----:B------:R-:W-:Y:S01]  /*0930*/  ISETP.NE.AND P4, PT, R4, RZ, PT ;  /* 0x000000ff0400720c */ /* 0x000fe20003f85270 */
[----:B------:R-:W-:Y:S01]  /*0940*/  @!P5 VIADD R8, R8, 0x1 ;  /* 0x000000010808d836 */ /* 0x000fe20000000000 */
[----:B------:R-:W-:Y:S02]  /*0950*/  ISETP.GE.U32.AND P0, PT, R9, R6, PT ;  /* 0x000000060900720c */ /* 0x000fe40003f06070 */
[----:B------:R-:W-:Y:S02]  /*0960*/  LOP3.LUT R9, R3, R4, RZ, 0x3c, !PT ;  /* 0x0000000403097212 */ /* 0x000fe400078e3cff */
[----:B------:R-:W-:-:S02]  /*0970*/  ISETP.GE.U32.AND P1, PT, R15, R6, PT ;  /* 0x000000060f00720c */ /* 0x000fc40003f26070 */
[----:B------:R-:W-:Y:S01]  /*0980*/  ISETP.GE.AND P2, PT, R9, RZ, PT ;  /* 0x000000ff0900720c */ /* 0x000fe20003f46270 */
[----:B------:R-:W-:Y:S01]  /*0990*/  VIADD R9, R3, 0x1 ;  /* 0x0000000103097836 */ /* 0x000fe20000000000 */
[----:B0-----:R-:W-:Y:S02]  /*09a0*/  SHF.R.S32.HI R15, RZ, 0x1f, R12 ;  /* 0x0000001fff0f7819 */ /* 0x001fe4000001140c */
[----:B------:R-:W-:Y:S01]  /*09b0*/  LOP3.LUT R6, RZ, R4, RZ, 0x33, !PT ;  /* 0x00000004ff067212 */ /* 0x000fe200078e33ff */
[----:B------:R-:W-:-:S04]  /*09c0*/  IMAD.WIDE.U32 R20, R9, UR5, R20 ;  /* 0x0000000509147c25 */ /* 0x000fc8000f8e0014 */
[----:B------:R-:W-:Y:S02]  /*09d0*/  IMAD R18, R9, UR4, R21 ;  /* 0x0000000409127c24 */ /* 0x000fe4000f8e0215 */
[----:B------:R-:W-:Y:S02]  /*09e0*/  @P0 VIADD R7, R7, 0x1 ;  /* 0x0000000107070836 */ /* 0x000fe40000000000 */
[----:B------:R-:W-:Y:S01]  /*09f0*/  @P1 VIADD R8, R8, 0x1 ;  /* 0x0000000108081836 */ /* 0x000fe20000000000 */
[----:B------:R-:W-:Y:S01]  /*0a00*/  LOP3.LUT R9, R18, R15, RZ, 0xfc, !PT ;  /* 0x0000000f12097212 */ /* 0x000fe200078efcff */
[----:B------:R-:W-:Y:S02]  /*0a10*/  @!P2 IMAD.MOV R7, RZ, RZ, -R7 ;  /* 0x000000ffff07a224 */ /* 0x000fe400078e0a07 */
        /* <DEDUP_REMOVED lines=8> */
[----:B0-----:R-:W-:-:S06]  /*0aa0*/  IADD3 R8, PT, PT, R7, 0xffffffe, RZ ;  /* 0x0ffffffe07087810 */ /* 0x001fcc0007ffe0ff */
[----:B------:R0:W1:Y:S02]  /*0ab0*/  F2I.FTZ.U32.TRUNC.NTZ R9, R8 ;  /* 0x0000000800097305 */ /* 0x000064000021f000 */
[----:B0-----:R-:W-:Y:S02]  /*0ac0*/  IMAD.MOV.U32 R8, RZ, RZ, RZ ;  /* 0x000000ffff087224 */ /* 0x001fe400078e00ff */
        /* <DEDUP_REMOVED lines=14> */
.L_x_452:
[----:B------:R-:W0:Y:S01]  /*0bb0*/  LDCU UR4, c[0x0][0x39c] ;  /* 0x00007380ff0477ac */ /* 0x000e220008000800 */
[----:B------:R-:W-:Y:S01]  /*0bc0*/  MOV R4, 0xbf0 ;  /* 0x00000bf000047802 */ /* 0x000fe20000000f00 */
[----:B0-----:R-:W-:-:S07]  /*0bd0*/  IMAD.U32 R16, RZ, RZ, UR4 ;  /* 0x00000004ff107e24 */ /* 0x001fce000f8e00ff */
[----:B------:R-:W-:Y:S05]  /*0be0*/  CALL.REL.NOINC `($__internal_15_$__cuda_sm20_div_s64) ;  /* 0x0000001800687944 */ /* 0x000fea0003c00000 */
.L_x_453:
[----:B------:R-:W-:Y:S05]  /*0bf0*/  BSYNC.RECONVERGENT B1 ;  /* 0x0000000000017941 */ /* 0x000fea0003800200 */
.L_x_451:
[----:B------:R-:W-:Y:S01]  /*0c00*/  ISETP.GT.U32.AND P0, PT, R2, 0x7ffffffe, PT ;  /* 0x7ffffffe0200780c */ /* 0x000fe20003f04070 */
[----:B------:R-:W-:Y:S01]  /*0c10*/  BSSY.RECONVERGENT B2, `(.L_x_454) ;  /* 0x00000f1000027945 */ /* 0x000fe20003800200 */
[----:B------:R-:W-:Y:S01]  /*0c20*/  IMAD.IADD R4, R9, 0x1, -R14 ;  /* 0x0000000109047824 */ /* 0x000fe200078e0a0e */
[----:B------:R-:W-:-:S10]  /*0c30*/  CS2R R12, SRZ ;  /* 0x00000000000c7805 */ /* 0x000fd4000001ff00 */
[----:B------:R-:W-:Y:S05]  /*0c40*/  @P0 BRA `(.L_x_455) ;  /* 0x0000000c00b40947 */ /* 0x000fea0003800000 */
[----:B------:R-:W0:Y:S01]  /*0c50*/  LDCU.64 UR12, c[0x0][0x3b0] ;  /* 0x00007600ff0c77ac */ /* 0x000e220008000a00 */
[----:B------:R-:W-:Y:S01]  /*0c60*/  SHF.R.S32.HI R6, RZ, 0x1f, R14 ;  /* 0x0000001fff067819 */ /* 0x000fe2000001140e */
[----:B------:R-:W-:Y:S01]  /*0c70*/  VIADD R27, R4, 0x1 ;  /* 0x00000001041b7836 */ /* 0x000fe20000000000 */
[----:B------:R-:W1:Y:S01]  /*0c80*/  LDCU.64 UR4, c[0x0][0x380] ;  /* 0x00007000ff0477ac */ /* 0x000e620008000a00 */
[----:B------:R-:W-:-:S03]  /*0c90*/  IMAD.MOV.U32 R7, RZ, RZ, R5 ;  /* 0x000000ffff077224 */ /* 0x000fc600078e0005 */
[C---:B------:R-:W-:Y:S02]  /*0ca0*/  LOP3.LUT R8, R27.reuse, 0xf, RZ, 0xc0, !PT ;  /* 0x0000000f1b087812 */ /* 0x040fe400078ec0ff */
[C---:B------:R-:W-:Y:S02]  /*0cb0*/  LOP3.LUT R26, R27.reuse, 0xfffffff0, RZ, 0xc0, !PT ;  /* 0xfffffff01b1a7812 */ /* 0x040fe400078ec0ff */
[----:B------:R-:W-:Y:S01]  /*0cc0*/  LOP3.LUT R27, R27, 0x3, RZ, 0xc0, !PT ;  /* 0x000000031b1b7812 */ /* 0x000fe200078ec0ff */
[----:B0-----:R-:W-:Y:S01]  /*0cd0*/  IMAD R9, R6, UR12, RZ ;  /* 0x0000000c06097c24 */ /* 0x001fe2000f8e02ff */
[----:B------:R-:W-:-:S05]  /*0ce0*/  MOV R6, R10 ;  /* 0x0000000a00067202 */ /* 0x000fca0000000f00 */
[----:B------:R-:W-:-:S04]  /*0cf0*/  IMAD.WIDE.U32 R12, R14, UR12, R6 ;  /* 0x0000000c0e0c7c25 */ /* 0x000fc8000f8e0006 */
[----:B------:R-:W-:Y:S01]  /*0d00*/  IMAD R7, R14, UR13, R9 ;  /* 0x0000000d0e077c24 */ /* 0x000fe2000f8e0209 */
[----:B-1----:R-:W-:Y:S01]  /*0d10*/  LEA R9, P1, R12, UR4, 0x3 ;  /* 0x000000040c097c11 */ /* 0x002fe2000f8218ff */
[----:B------:R-:W-:Y:S02]  /*0d20*/  VIADD R6, R8, 0xffffffff ;  /* 0xffffffff08067836 */ /* 0x000fe40000000000 */
[----:B------:R-:W-:-:S03]  /*0d30*/  IMAD.IADD R7, R13, 0x1, R7 ;  /* 0x000000010d077824 */ /* 0x000fc600078e0207 */
[----:B------:R-:W-:Y:S01]  /*0d40*/  ISETP.GE.U32.AND P0, PT, R6, 0x7, PT ;  /* 0x000000070600780c */ /* 0x000fe20003f06070 */
[----:B------:R-:W-:Y:S01]  /*0d50*/  IMAD.MOV.U32 R6, RZ, RZ, RZ ;  /* 0x000000ffff067224 */ /* 0x000fe200078e00ff */
[----:B------:R-:W-:Y:S02]  /*0d60*/  LEA.HI.X R8, R12, UR5, R7, 0x3, P1 ;  /* 0x000000050c087c11 */ /* 0x000fe400088f1c07 */
[----:B------:R-:W-:-:S09]  /*0d70*/  CS2R R12, SRZ ;  /* 0x00000000000c7805 */ /* 0x000fd2000001ff00 */
.L_x_466:
[----:B------:R-:W-:Y:S01]  /*0d80*/  ISETP.GT.U32.AND P2, PT, R4, 0x7ffffffe, PT ;  /* 0x7ffffffe0400780c */ /* 0x000fe20003f44070 */
[----:B------:R-:W-:Y:S01]  /*0d90*/  BSSY.RECONVERGENT B1, `(.L_x_456) ;  /* 0x00000d4000017945 */ /* 0x000fe20003800200 */
[C---:B------:R-:W-:Y:S01]  /*0da0*/  ISETP.NE.AND P1, PT, R6.reuse, R2, PT ;  /* 0x000000020600720c */ /* 0x040fe20003f25270 */
[----:B------:R-:W-:-:S10]  /*0db0*/  VIADD R6, R6, 0x1 ;  /* 0x0000000106067836 */ /* 0x000fd40000000000 */
[----:B------:R-:W-:Y:S05]  /*0dc0*/  @P2 BRA `(.L_x_457) ;  /* 0x0000000c00402947 */ /* 0x000fea0003800000 */
[----:B------:R-:W-:Y:S01]  /*0dd0*/  ISETP.GE.U32.AND P2, PT, R4, 0xf, PT ;  /* 0x0000000f0400780c */ /* 0x000fe20003f46070 */
[----:B------:R-:W-:Y:S01]  /*0de0*/  BSSY.RECONVERGENT B3, `(.L_x_458) ;  /* 0x000004f000037945 */ /* 0x000fe20003800200 */
[----:B------:R-:W-:-:S11]  /*0df0*/  IMAD.MOV.U32 R7, RZ, RZ, RZ ;  /* 0x000000ffff077224 */ /* 0x000fd600078e00ff */
[----:B------:R-:W-:Y:S05]  /*0e00*/  @!P2 BRA `(.L_x_459) ;  /* 0x000000040030a947 */ /* 0x000fea0003800000 */
[----:B------:R-:W-:Y:S01]  /*0e10*/  BSSY.RECONVERGENT B4, `(.L_x_460) ;  /* 0x000004a000047945 */ /* 0x000fe20003800200 */
[----:B------:R-:W-:Y:S02]  /*0e20*/  IMAD.MOV R29, RZ, RZ, -R26 ;  /* 0x000000ffff1d7224 */ /* 0x000fe400078e0a1a */
[----:B------:R-:W-:Y:S02]  /*0e30*/  IMAD.MOV.U32 R28, RZ, RZ, R9 ;  /* 0x000000ffff1c7224 */ /* 0x000fe400078e0009 */
[----:B------:R-:W-:-:S07]  /*0e40*/  IMAD.MOV.U32 R7, RZ, RZ, R8 ;  /* 0x000000ffff077224 */ /* 0x000fce00078e0008 */
.L_x_461:
[----:B------:R-:W-:Y:S01]  /*0e50*/  MOV R14, R28 ;  /* 0x0000001c000e7202 */ /* 0x000fe20000000f00 */
[----:B------:R-:W-:Y:S01]  /*0e60*/  IMAD.MOV.U32 R15, RZ, RZ, R7 ;  /* 0x000000ffff0f7224 */ /* 0x000fe200078e0007 */
[----:B------:R-:W-:-:S05]  /*0e70*/  IADD3 R24, P2, PT, R28, UR9, RZ ;  /* 0x000000091c187c10 */ /* 0x000fca000ff5e0ff */
[----:B------:R-:W2:Y:S01]  /*0e80*/  LDG.E.64 R14, desc[UR10][R14.64] ;  /* 0x0000000a0e0e7981 */ /* 0x000ea2000c1e1b00 */
[----:B------:R-:W-:Y:S02]  /*0e90*/  IADD3.X R25, PT, PT, R7, UR8, RZ, P2, !PT ;  /* 0x0000000807197c10 */ /* 0x000fe400097fe4ff */
[----:B------:R-:W-:-:S03]  /*0ea0*/  IADD3 R18, P2, PT, R24, UR9, RZ ;  /* 0x0000000918127c10 */ /* 0x000fc6000ff5e0ff */
[----:B------:R-:W3:Y:S01]  /*0eb0*/  LDG.E.64 R16, desc[UR10][R24.64] ;  /* 0x0000000a18107981 */ /* 0x000ee2000c1e1b00 */
[----:B------:R-:W-:Y:S02]  /*0ec0*/  IADD3.X R19, PT, PT, R25, UR8, RZ, P2, !PT ;  /* 0x0000000819137c10 */ /* 0x000fe400097fe4ff */
[----:B------:R-:W-:-:S03]  /*0ed0*/  IADD3 R22, P2, PT, R18, UR9, RZ ;  /* 0x0000000912167c10 */ /* 0x000fc6000ff5e0ff */
[----:B------:R-:W4:Y:S01]  /*0ee0*/  LDG.E.64 R20, desc[UR10][R18.64] ;  /* 0x0000000a12147981 */ /* 0x000f22000c1e1b00 */
[----:B------:R-:W-:-:S05]  /*0ef0*/  IADD3.X R23, PT, PT, R19, UR8, RZ, P2, !PT ;  /* 0x0000000813177c10 */ /* 0x000fca00097fe4ff */
[----:B------:R-:W5:Y:S01]  /*0f00*/  LDG.E.64 R18, desc[UR10][R22.64] ;  /* 0x0000000a16127981 */ /* 0x000f62000c1e1b00 */
[----:B--2---:R-:W-:Y:S01]  /*0f10*/  DADD R12, R14, R12 ;  /* 0x000000000e0c7229 */ /* 0x004fe2000000000c */
[----:B------:R-:W-:-:S04]  /*0f20*/  IADD3 R14, P2, PT, R22, UR9, RZ ;  /* 0x00000009160e7c10 */ /* 0x000fc8000ff5e0ff */
[----:B------:R-:W-:-:S03]  /*0f30*/  IADD3.X R15, PT, PT, R23, UR8, RZ, P2, !PT ;  /* 0x00000008170f7c10 */ /* 0x000fc600097fe4ff */
[----:B---3--:R-:W-:Y:S01]  /*0f40*/  DADD R16, R12, R16 ;  /* 0x000000000c107229 */ /* 0x008fe20000000010 */
[----:B------:R-:W-:Y:S01]  /*0f50*/  IADD3 R24, P2, PT, R14, UR9, RZ ;  /* 0x000000090e187c10 */ /* 0x000fe2000ff5e0ff */
[----:B------:R-:W2:Y:S03]  /*0f60*/  LDG.E.64 R12, desc[UR10][R14.64] ;  /* 0x0000000a0e0c7981 */ /* 0x000ea6000c1e1b00 */
[----:B------:R-:W-:-:S03]  /*0f70*/  IADD3.X R25, PT, PT, R15, UR8, RZ, P2, !PT ;  /* 0x000000080f197c10 */ /* 0x000fc600097fe4ff */
[----:B----4-:R-:W-:Y:S01]  /*0f80*/  DADD R20, R16, R20 ;  /* 0x0000000010147229 */ /* 0x010fe20000000014 */
[----:B------:R-:W-:Y:S01]  /*0f90*/  IADD3 R16, P2, PT, R24, UR9, RZ ;  /* 0x0000000918107c10 */ /* 0x000fe2000ff5e0ff */
[----:B------:R0:W3:Y:S03]  /*0fa0*/  LDG.E.64 R14, desc[UR10][R24.64] ;  /* 0x0000000a180e7981 */ /* 0x0000e6000c1e1b00 */
[----:B------:R-:W-:-:S03]  /*0fb0*/  IADD3.X R17, PT, PT, R25, UR8, RZ, P2, !PT ;  /* 0x0000000819117c10 */ /* 0x000fc600097fe4ff */
[----:B-----5:R-:W-:Y:S01]  /*0fc0*/  DADD R18, R20, R18 ;  /* 0x0000000014127229 */ /* 0x020fe20000000012 */
[----:B------:R-:W-:Y:S01]  /*0fd0*/  IADD3 R22, P2, PT, R16, UR9, RZ ;  /* 0x0000000910167c10 */ /* 0x000fe2000ff5e0ff */
[----:B------:R-:W4:Y:S03]  /*0fe0*/  LDG.E.64 R20, desc[UR10][R16.64] ;  /* 0x0000000a10147981 */ /* 0x000f26000c1e1b00 */
[----:B------:R-:W-:-:S05]  /*0ff0*/  IADD3.X R23, PT, PT, R17, UR8, RZ, P2, !PT ;  /* 0x0000000811177c10 */ /* 0x000fca00097fe4ff */
[----:B------:R-:W5:Y:S01]  /*1000*/  LDG.E.64 R16, desc[UR10][R22.64] ;  /* 0x0000000a16107981 */ /* 0x000f62000c1e1b00 */
[----:B--2---:R-:W-:Y:S01]  /*1010*/  DADD R12, R18, R12 ;  /* 0x00000000120c7229 */ /* 0x004fe2000000000c */
[----:B------:R-:W-:-:S04]  /*1020*/  IADD3 R18, P2, PT, R22, UR9, RZ ;  /* 0x0000000916127c10 */ /* 0x000fc8000ff5e0ff */
[----:B------:R-:W-:Y:S02]  /*1030*/  IADD3.X R19, PT, PT, R23, UR8, RZ, P2, !PT ;  /* 0x0000000817137c10 */ /* 0x000fe400097fe4ff */
[----:B0-----:R-:W-:Y:S01]  /*1040*/  IADD3 R24, P2, PT, R18, UR9, RZ ;  /* 0x0000000912187c10 */ /* 0x001fe2000ff5e0ff */
[----:B---3--:R-:W-:Y:S02]  /*1050*/  DADD R14, R12, R14 ;  /* 0x000000000c0e7229 */ /* 0x008fe4000000000e */
[----:B------:R0:W2:Y:S01]  /*1060*/  LDG.E.64 R12, desc[UR10][R18.64] ;  /* 0x0000000a120c7981 */ /* 0x0000a2000c1e1b00 */
[----:B------:R-:W-:-:S05]  /*1070*/  IADD3.X R25, PT, PT, R19, UR8, RZ, P2, !PT ;  /* 0x0000000813197c10 */ /* 0x000fca00097fe4ff */
[----:B----4-:R-:W-:Y:S02]  /*1080*/  DADD R20, R14, R20 ;  /* 0x000000000e147229 */ /* 0x010fe40000000014 */
[----:B------:R-:W3:Y:S01]  /*1090*/  LDG.E.64 R14, desc[UR10][R24.64] ;  /* 0x0000000a180e7981 */ /* 0x000ee2000c1e1b00 */
[----:B0-----:R-:W-:-:S04]  /*10a0*/  IADD3 R18, P2, PT, R24, UR9, RZ ;  /* 0x0000000918127c10 */ /* 0x001fc8000ff5e0ff */
[----:B------:R-:W-:Y:S01]  /*10b0*/  IADD3.X R19, PT, PT, R25, UR8, RZ, P2, !PT ;  /* 0x0000000819137c10 */ /* 0x000fe200097fe4ff */
[----:B-----5:R-:W-:Y:S01]  /*10c0*/  DADD R16, R20, R16 ;  /* 0x0000000014107229 */ /* 0x020fe20000000010 */
        /* <DEDUP_REMOVED lines=13> */
[----:B------:R-:W3:Y:S03]  /*11a0*/  LDG.E.64 R16, desc[UR10][R24.64] ;  /* 0x0000000a18107981 */ /* 0x000ee6000c1e1b00 */
[----:B------:R-:W-:-:S03]  /*11b0*/  IADD3.X R15, PT, PT, R25, UR8, RZ, P2, !PT ;  /* 0x00000008190f7c10 */ /* 0x000fc600097fe4ff */
[----:B-----5:R-:W-:Y:S02]  /*11c0*/  DADD R18, R20, R18 ;  /* 0x0000000014127229 */ /* 0x020fe40000000012 */
[----:B------:R-:W4:Y:S01]  /*11d0*/  LDG.E.64 R22, desc[UR10][R14.64] ;  /* 0x0000000a0e167981 */ /* 0x000f22000c1e1b00 */
[----:B------:R-:W-:-:S04]  /*11e0*/  IADD3 R20, P2, PT, R14, UR9, RZ ;  /* 0x000000090e147c10 */ /* 0x000fc8000ff5e0ff */
[----:B------:R-:W-:-:S06]  /*11f0*/  IADD3.X R21, PT, PT, R15, UR8, RZ, P2, !PT ;  /* 0x000000080f157c10 */ /* 0x000fcc00097fe4ff */
[----:B------:R-:W5:Y:S01]  /*1200*/  LDG.E.64 R20, desc[UR10][R20.64] ;  /* 0x0000000a14147981 */ /* 0x000f62000c1e1b00 */
[----:B------:R-:W-:-:S05]  /*1210*/  VIADD R29, R29, 0x10 ;  /* 0x000000101d1d7836 */ /* 0x000fca0000000000 */
[----:B------:R-:W-:Y:S01]  /*1220*/  ISETP.NE.AND P2, PT, R29, RZ, PT ;  /* 0x000000ff1d00720c */ /* 0x000fe20003f45270 */
[----:B--2---:R-:W-:-:S08]  /*1230*/  DADD R12, R18, R12 ;  /* 0x00000000120c7229 */ /* 0x004fd0000000000c */
[----:B---3--:R-:W-:Y:S01]  /*1240*/  DADD R12, R12, R16 ;  /* 0x000000000c0c7229 */ /* 0x008fe20000000010 */
[----:B------:R-:W-:-:S07]  /*1250*/  IMAD.U32 R17, RZ, RZ, UR18 ;  /* 0x00000012ff117e24 */ /* 0x000fce000f8e00ff */
[----:B----4-:R-:W-:Y:S01]  /*1260*/  DADD R12, R12, R22 ;  /* 0x000000000c0c7229 */ /* 0x010fe20000000016 */
[----:B------:R-:W-:-:S04]  /*1270*/  LEA R28, P3, R17, R28, 0x7 ;  /* 0x0000001c111c7211 */ /* 0x000fc800078638ff */
[----:B------:R-:W-:-:S03]  /*1280*/  IADD3.X R7, PT, PT, R7, UR16, RZ, P3, !PT ;  /* 0x0000001007077c10 */ /* 0x000fc60009ffe4ff */
[----:B-----5:R-:W-:Y:S01]  /*1290*/  DADD R12, R12, R20 ;  /* 0x000000000c0c7229 */ /* 0x020fe20000000014 */
[----:B------:R-:W-:Y:S10]  /*12a0*/  @P2 BRA `(.L_x_461) ;  /* 0xfffffff800e82947 */ /* 0x000ff4000383ffff */
[----:B------:R-:W-:Y:S05]  /*12b0*/  BSYNC.RECONVERGENT B4 ;  /* 0x0000000000047941 */ /* 0x000fea0003800200 */
.L_x_460:
[----:B------:R-:W-:-:S07]  /*12c0*/  IMAD.MOV.U32 R7, RZ, RZ, R26 ;  /* 0x000000ffff077224 */ /* 0x000fce00078e001a */
.L_x_459:
[----:B------:R-:W-:Y:S05]  /*12d0*/  BSYNC.RECONVERGENT B3 ;  /* 0x0000000000037941 */ /* 0x000fea0003800200 */
.L_x_458:
[----:B------:R-:W-:-:S05]  /*12e0*/  VIADD R24, R4, 0x1 ;  /* 0x0000000104187836 */ /* 0x000fca0000000000 */
[----:B------:R-:W-:-:S04]  /*12f0*/  LOP3.LUT R14, R24, 0xf, RZ, 0xc0, !PT ;  /* 0x0000000f180e7812 */ /* 0x000fc800078ec0ff */
[----:B------:R-:W-:-:S13]  /*1300*/  ISETP.NE.AND P2, PT, R14, RZ, PT ;  /* 0x000000ff0e00720c */ /* 0x000fda0003f45270 */
[----:B------:R-:W-:Y:S05]  /*1310*/  @!P2 BRA `(.L_x_457) ;  /* 0x0000000400eca947 */ /* 0x000fea0003800000 */
[----:B------:R-:W-:Y:S01]  /*1320*/  LOP3.LUT R24, R24, 0x7, RZ, 0xc0, !PT ;  /* 0x0000000718187812 */ /* 0x000fe200078ec0ff */
[----:B------:R-:W-:Y:S03]  /*1330*/  BSSY.RECONVERGENT B3, `(.L_x_462) ;  /* 0x000003c000037945 */ /* 0x000fe60003800200 */
[----:B------:R-:W-:Y:S01]  /*1340*/  ISETP.NE.AND P2, PT, R24, RZ, PT ;  /* 0x000000ff1800720c */ /* 0x000fe20003f45270 */
[----:B------:R-:W-:-:S12]  /*1350*/  @!P0 BRA `(.L_x_463) ;  /* 0x0000000000e48947 */ /* 0x000fd80003800000 */
[----:B------:R-:W0:Y:S01]  /*1360*/  LDCU.64 UR4, c[0x0][0x3b0] ;  /* 0x00007600ff0477ac */ /* 0x000e220008000a00 */
[C---:B------:R-:W-:Y:S02]  /*1370*/  VIADD R17, R7.reuse, 0x1 ;  /* 0x0000000107117836 */ /* 0x040fe40000000000 */
[----:B0-----:R-:W-:-:S04]  /*1380*/  IMAD.WIDE.U32 R14, R7, UR4, RZ ;  /* 0x00000004070e7c25 */ /* 0x001fc8000f8e00ff */
[----:B------:R-:W-:Y:S01]  /*1390*/  IMAD R15, R7, UR5, R15 ;  /* 0x00000005070f7c24 */ /* 0x000fe2000f8e020f */
[----:B------:R-:W-:-:S04]  /*13a0*/  LEA R18, P3, R14, R9, 0x3 ;  /* 0x000000090e127211 */ /* 0x000fc800078618ff */
[----:B------:R-:W-:Y:S01]  /*13b0*/  LEA.HI.X R19, R14, R8, R15, 0x3, P3 ;  /* 0x000000080e137211 */ /* 0x000fe200018f1c0f */
[----:B------:R-:W-:-:S05]  /*13c0*/  IMAD.WIDE.U32 R14, R17, UR4, RZ ;  /* 0x00000004110e7c25 */ /* 0x000fca000f8e00ff */
[----:B------:R-:W2:Y:S01]  /*13d0*/  LDG.E.64 R18, desc[UR10][R18.64] ;  /* 0x0000000a12127981 */ /* 0x000ea2000c1e1b00 */
[----:B------:R-:W-:Y:S01]  /*13e0*/  IMAD R17, R17, UR5, R15 ;  /* 0x0000000511117c24 */ /* 0x000fe2000f8e020f */
[----:B------:R-:W-:Y:S01]  /*13f0*/  LEA R16, P3, R14, R9, 0x3 ;  /* 0x000000090e107211 */ /* 0x000fe200078618ff */
[----:B------:R-:W-:-:S03]  /*1400*/  VIADD R15, R7, 0x2 ;  /* 0x00000002070f7836 */ /* 0x000fc60000000000 */
[----:B------:R-:W-:Y:S01]  /*1410*/  LEA.HI.X R17, R14, R8, R17, 0x3, P3 ;  /* 0x000000080e117211 */ /* 0x000fe200018f1c11 */
[----:B------:R-:W-:-:S04]  /*1420*/  IMAD.WIDE.U32 R20, R15, UR4, RZ ;  /* 0x000000040f147c25 */ /* 0x000fc8000f8e00ff */
[----:B------:R-:W-:Y:S01]  /*1430*/  IMAD R15, R15, UR5, R21 ;  /* 0x000000050f0f7c24 */ /* 0x000fe2000f8e0215 */
[C---:B------:R-:W-:Y:S01]  /*1440*/  LEA R14, P3, R20.reuse, R9, 0x3 ;  /* 0x00000009140e7211 */ /* 0x040fe200078618ff */
[----:B------:R-:W-:Y:S01]  /*1450*/  VIADD R23, R7, 0x3 ;  /* 0x0000000307177836 */ /* 0x000fe20000000000 */
[----:B------:R-:W3:Y:S02]  /*1460*/  LDG.E.64 R16, desc[UR10][R16.64] ;  /* 0x0000000a10107981 */ /* 0x000ee4000c1e1b00 */
[----:B------:R-:W-:Y:S01]  /*1470*/  LEA.HI.X R15, R20, R8, R15, 0x3, P3 ;  /* 0x00000008140f7211 */ /* 0x000fe200018f1c0f */
[----:B------:R-:W-:-:S04]  /*1480*/  IMAD.WIDE.U32 R20, R23, UR4, RZ ;  /* 0x0000000417147c25 */ /* 0x000fc8000f8e00ff */
[----:B------:R-:W-:Y:S01]  /*1490*/  IMAD R23, R23, UR5, R21 ;  /* 0x0000000517177c24 */ /* 0x000fe2000f8e0215 */
[C---:B------:R-:W-:Y:S01]  /*14a0*/  LEA R22, P3, R20.reuse, R9, 0x3 ;  /* 0x0000000914167211 */ /* 0x040fe200078618ff */
[----:B------:R-:W4:Y:S03]  /*14b0*/  LDG.E.64 R14, desc[UR10][R14.64] ;  /* 0x0000000a0e0e7981 */ /* 0x000f26000c1e1b00 */
[----:B------:R-:W-:-:S06]  /*14c0*/  LEA.HI.X R23, R20, R8, R23, 0x3, P3 ;  /* 0x0000000814177211 */ /* 0x000fcc00018f1c17 */
[----:B------:R-:W5:Y:S01]  /*14d0*/  LDG.E.64 R22, desc[UR10][R22.64] ;  /* 0x0000000a16167981 */ /* 0x000f62000c1e1b00 */
[C---:B------:R-:W-:Y:S01]  /*14e0*/  VIADD R21, R7.reuse, 0x4 ;  /* 0x0000000407157836 */ /* 0x040fe20000000000 */
[----:B------:R-:W-:Y:S01]  /*14f0*/  IADD3 R25, PT, PT, R7, 0x5, RZ ;  /* 0x0000000507197810 */ /* 0x000fe20007ffe0ff */
[----:B--2---:R-:W-:Y:S02]  /*1500*/  DADD R18, R12, R18 ;  /* 0x000000000c127229 */ /* 0x004fe40000000012 */
[----:B------:R-:W-:-:S04]  /*1510*/  IMAD.WIDE.U32 R12, R21, UR4, RZ ;  /* 0x00000004150c7c25 */ /* 0x000fc8000f8e00ff */
[----:B------:R-:W-:Y:S01]  /*1520*/  IMAD R21, R21, UR5, R13 ;  /* 0x0000000515157c24 */ /* 0x000fe2000f8e020d */
[----:B------:R-:W-:-:S04]  /*1530*/  LEA R20, P3, R12, R9, 0x3 ;  /* 0x000000090c147211 */ /* 0x000fc800078618ff */
[----:B------:R-:W-:Y:S01]  /*1540*/  LEA.HI.X R21, R12, R8, R21, 0x3, P3 ;  /* 0x000000080c157211 */ /* 0x000fe200018f1c15 */
[----:B------:R-:W-:Y:S01]  /*1550*/  IMAD.WIDE.U32 R12, R25, UR4, RZ ;  /* 0x00000004190c7c25 */ /* 0x000fe2000f8e00ff */
[----:B---3--:R-:W-:-:S03]  /*1560*/  DADD R16, R18, R16 ;  /* 0x0000000012107229 */ /* 0x008fc60000000010 */
[----:B------:R-:W-:Y:S01]  /*1570*/  IMAD R25, R25, UR5, R13 ;  /* 0x0000000519197c24 */ /* 0x000fe2000f8e020d */
[C---:B------:R-:W-:Y:S01]  /*1580*/  LEA R18, P3, R12.reuse, R9, 0x3 ;  /* 0x000000090c127211 */ /* 0x040fe200078618ff */
[----:B------:R-:W2:Y:S03]  /*1590*/  LDG.E.64 R20, desc[UR10][R20.64] ;  /* 0x0000000a14147981 */ /* 0x000ea6000c1e1b00 */
[----:B------:R-:W-:Y:S01]  /*15a0*/  LEA.HI.X R19, R12, R8, R25, 0x3, P3 ;  /* 0x000000080c137211 */ /* 0x000fe200018f1c19 */
[----:B------:R-:W-:Y:S01]  /*15b0*/  VIADD R25, R7, 0x6 ;  /* 0x0000000607197836 */ /* 0x000fe20000000000 */
[----:B----4-:R-:W-:-:S03]  /*15c0*/  DADD R12, R16, R14 ;  /* 0x00000000100c7229 */ /* 0x010fc6000000000e */
[C---:B------:R-:W-:Y:S01]  /*15d0*/  IMAD.WIDE.U32 R16, R25.reuse, UR4, RZ ;  /* 0x0000000419107c25 */ /* 0x040fe2000f8e00ff */
[----:B------:R-:W3:Y:S03]  /*15e0*/  LDG.E.64 R18, desc[UR10][R18.64] ;  /* 0x0000000a12127981 */ /* 0x000ee6000c1e1b00 */
[----:B------:R-:W-:Y:S01]  /*15f0*/  IMAD R25, R25, UR5, R17 ;  /* 0x0000000519197c24 */ /* 0x000fe2000f8e0211 */
[C---:B------:R-:W-:Y:S01]  /*1600*/  LEA R14, P3, R16.reuse, R9, 0x3 ;  /* 0x00000009100e7211 */ /* 0x040fe200078618ff */
[----:B------:R-:W-:Y:S01]  /*1610*/  VIADD R17, R7, 0x7 ;  /* 0x0000000707117836 */ /* 0x000fe20000000000 */
[----:B-----5:R-:W-:Y:S02]  /*1620*/  DADD R22, R12, R22 ;  /* 0x000000000c167229 */ /* 0x020fe40000000016 */
[----:B------:R-:W-:Y:S01]  /*1630*/  LEA.HI.X R15, R16, R8, R25, 0x3, P3 ;  /* 0x00000008100f7211 */ /* 0x000fe200018f1c19 */
[----:B------:R-:W-:-:S04]  /*1640*/  IMAD.WIDE.U32 R12, R17, UR4, RZ ;  /* 0x00000004110c7c25 */ /* 0x000fc8000f8e00ff */
[----:B------:R-:W-:Y:S01]  /*1650*/  IMAD R17, R17, UR5, R13 ;  /* 0x0000000511117c24 */ /* 0x000fe2000f8e020d */
[C---:B------:R-:W-:Y:S01]  /*1660*/  LEA R16, P3, R12.reuse, R9, 0x3 ;  /* 0x000000090c107211 */ /* 0x040fe200078618ff */
[----:B------:R-:W4:Y:S03]  /*1670*/  LDG.E.64 R14, desc[UR10][R14.64] ;  /* 0x0000000a0e0e7981 */ /* 0x000f26000c1e1b00 */
[----:B------:R-:W-:-:S06]  /*1680*/  LEA.HI.X R17, R12, R8, R17, 0x3, P3 ;  /* 0x000000080c117211 */ /* 0x000fcc00018f1c11 */
[----:B------:R-:W5:Y:S01]  /*1690*/  LDG.E.64 R16, desc[UR10][R16.64] ;  /* 0x0000000a10107981 */ /* 0x000f62000c1e1b00 */
[----:B------:R-:W-:Y:S01]  /*16a0*/  VIADD R7, R7, 0x8 ;  /* 0x0000000807077836 */ /* 0x000fe20000000000 */
[----:B--2---:R-:W-:-:S08]  /*16b0*/  DADD R22, R22, R20 ;  /* 0x0000000016167229 */ /* 0x004fd00000000014 */
[----:B---3--:R-:W-:-:S08]  /*16c0*/  DADD R22, R22, R18 ;  /* 0x0000000016167229 */ /* 0x008fd00000000012 */
[----:B----4-:R-:W-:-:S08]  /*16d0*/  DADD R22, R22, R14 ;  /* 0x0000000016167229 */ /* 0x010fd0000000000e */
[----:B-----5:R-:W-:-:S11]  /*16e0*/  DADD R12, R22, R16 ;  /* 0x00000000160c7229 */ /* 0x020fd60000000010 */
.L_x_463:
[----:B------:R-:W-:Y:S05]  /*16f0*/  BSYNC.RECONVERGENT B3 ;  /* 0x0000000000037941 */ /* 0x000fea0003800200 */
.L_x_462:
[----:B------:R-:W-:Y:S05]  /*1700*/  @!P2 BRA `(.L_x_457) ;  /* 0x0000000000f0a947 */ /* 0x000fea0003800000 */
[----:B------:R-:W-:Y:S01]  /*1710*/  VIADD R24, R24, 0xffffffff ;  /* 0xffffffff18187836 */ /* 0x000fe20000000000 */
[----:B------:R-:W-:Y:S01]  /*1720*/  BSSY.RECONVERGENT B3, `(.L_x_464) ;  /* 0x0000021000037945 */ /* 0x000fe20003800200 */
[----:B------:R-:W-:-:S03]  /*1730*/  ISETP.NE.AND P2, PT, R27, RZ, PT ;  /* 0x000000ff1b00720c */ /* 0x000fc60003f45270 */
[----:B------:R-:W-:-:S13]  /*1740*/  ISETP.GE.U32.AND P3, PT, R24, 0x3, PT ;  /* 0x000000031800780c */ /* 0x000fda0003f66070 */
[----:B------:R-:W-:Y:S05]  /*1750*/  @!P3 BRA `(.L_x_465) ;  /* 0x000000000074b947 */ /* 0x000fea0003800000 */
[----:B------:R-:W0:Y:S01]  /*1760*/  LDCU.64 UR4, c[0x0][0x3b0] ;  /* 0x00007600ff0477ac */ /* 0x000e220008000a00 */
[C---:B------:R-:W-:Y:S02]  /*1770*/  VIADD R19, R7.reuse, 0x1 ;  /* 0x0000000107137836 */ /* 0x040fe40000000000 */
[C---:B------:R-:W-:Y:S02]  /*1780*/  VIADD R21, R7.reuse, 0x2 ;  /* 0x0000000207157836 */ /* 0x040fe40000000000 */
[----:B0-----:R-:W-:-:S04]  /*1790*/  IMAD.WIDE.U32 R14, R7, UR4, RZ ;  /* 0x00000004070e7c25 */ /* 0x001fc8000f8e00ff */
[----:B------:R-:W-:Y:S01]  /*17a0*/  IMAD R15, R7, UR5, R15 ;  /* 0x00000005070f7c24 */ /* 0x000fe2000f8e020f */
[----:B------:R-:W-:Y:S01]  /*17b0*/  LEA R22, P3, R14, R9, 0x3 ;  /* 0x000000090e167211 */ /* 0x000fe200078618ff */
[----:B------:R-:W-:-:S03]  /*17c0*/  IMAD.WIDE.U32 R16, R19, UR4, RZ ;  /* 0x0000000413107c25 */ /* 0x000fc6000f8e00ff */
[----:B------:R-:W-:Y:S01]  /*17d0*/  LEA.HI.X R23, R14, R8, R15, 0x3, P3 ;  /* 0x000000080e177211 */ /* 0x000fe200018f1c0f */
[----:B------:R-:W-:Y:S01]  /*17e0*/  IMAD.WIDE.U32 R14, R21, UR4, RZ ;  /* 0x00000004150e7c25 */ /* 0x000fe2000f8e00ff */
[----:B------:R-:W-:-:S03]  /*17f0*/  LEA R20, P3, R16, R9, 0x3 ;  /* 0x0000000910147211 */ /* 0x000fc600078618ff */
[----:B------:R-:W-:Y:S01]  /*1800*/  IMAD R19, R19, UR5, R17 ;  /* 0x0000000513137c24 */ /* 0x000fe2000f8e0211 */
[----:B------:R-:W2:Y:S01]  /*1810*/  LDG.E.64 R22, desc[UR10][R22.64] ;  /* 0x0000000a16167981 */ /* 0x000ea2000c1e1b00 */
[----:B------:R-:W-:-:S03]  /*1820*/  IMAD R15, R21, UR5, R15 ;  /* 0x00000005150f7c24 */ /* 0x000fc6000f8e020f */
[----:B------:R-:W-:Y:S01]  /*1830*/  LEA.HI.X R21, R16, R8, R19, 0x3, P3 ;  /* 0x0000000810157211 */ /* 0x000fe200018f1c13 */
[----:B------:R-:W-:Y:S01]  /*1840*/  VIADD R25, R7, 0x3 ;  /* 0x0000000307197836 */ /* 0x000fe20000000000 */
[----:B------:R-:W-:-:S03]  /*1850*/  LEA R18, P3, R14, R9, 0x3 ;  /* 0x000000090e127211 */ /* 0x000fc600078618ff */
[C---:B------:R-:W-:Y:S01]  /*1860*/  IMAD.WIDE.U32 R16, R25.reuse, UR4, RZ ;  /* 0x0000000419107c25 */ /* 0x040fe2000f8e00ff */
[----:B------:R-:W3:Y:S01]  /*1870*/  LDG.E.64 R20, desc[UR10][R20.64] ;  /* 0x0000000a14147981 */ /* 0x000ee2000c1e1b00 */
[----:B------:R-:W-:Y:S02]  /*1880*/  LEA.HI.X R19, R14, R8, R15, 0x3, P3 ;  /* 0x000000080e137211 */ /* 0x000fe400018f1c0f */
[----:B------:R-:W-:Y:S01]  /*1890*/  IMAD R25, R25, UR5, R17 ;  /* 0x0000000519197c24 */ /* 0x000fe2000f8e0211 */
[----:B------:R-:W-:-:S03]  /*18a0*/  LEA R14, P3, R16, R9, 0x3 ;  /* 0x00000009100e7211 */ /* 0x000fc600078618ff */
[----:B------:R-:W4:Y:S01]  /*18b0*/  LDG.E.64 R18, desc[UR10][R18.64] ;  /* 0x0000000a12127981 */ /* 0x000f22000c1e1b00 */
[----:B------:R-:W-:-:S06]  /*18c0*/  LEA.HI.X R15, R16, R8, R25, 0x3, P3 ;  /* 0x00000008100f7211 */ /* 0x000fcc00018f1c19 */
[----:B------:R-:W5:Y:S01]  /*18d0*/  LDG.E.64 R14, desc[UR10][R14.64] ;  /* 0x0000000a0e0e7981 */ /* 0x000f62000c1e1b00 */
[----:B------:R-:W-:Y:S01]  /*18e0*/  VIADD R7, R7, 0x4 ;  /* 0x0000000407077836 */ /* 0x000fe20000000000 */
[----:B--2---:R-:W-:-:S08]  /*18f0*/  DADD R22, R12, R22 ;  /* 0x000000000c167229 */ /* 0x004fd00000000016 */
[----:B---3--:R-:W-:-:S08]  /*1900*/  DADD R22, R22, R20 ;  /* 0x0000000016167229 */ /* 0x008fd00000000014 */
[----:B----4-:R-:W-:-:S08]  /*1910*/  DADD R22, R22, R18 ;  /* 0x0000000016167229 */ /* 0x010fd00000000012 */
[----:B-----5:R-:W-:-:S11]  /*1920*/  DADD R12, R22, R14 ;  /* 0x00000000160c7229 */ /* 0x020fd6000000000e */
.L_x_465:
[----:B------:R-:W-:Y:S05]  /*1930*/  BSYNC.RECONVERGENT B3 ;  /* 0x0000000000037941 */ /* 0x000fea0003800200 */
.L_x_464:
[----:B------:R-:W-:Y:S05]  /*1940*/  @!P2 BRA `(.L_x_457) ;  /* 0x000000000060a947 */ /* 0x000fea0003800000 */
[----:B------:R-:W0:Y:S02]  /*1950*/  LDC.64 R14, c[0x0][0x3b0] ;  /* 0x0000ec00ff0e7b82 */ /* 0x000e240000000a00 */
[----:B0-----:R-:W-:-:S04]  /*1960*/  IMAD.WIDE.U32 R18, R7, R14, RZ ;  /* 0x0000000e07127225 */ /* 0x001fc800078e00ff */
[----:B------:R-:W-:Y:S01]  /*1970*/  IMAD R17, R7, R15, R19 ;  /* 0x0000000f07117224 */ /* 0x000fe200078e0213 */
[----:B------:R-:W-:-:S04]  /*1980*/  LEA R16, P2, R18, R9, 0x3 ;  /* 0x0000000912107211 */ /* 0x000fc800078418ff */
[----:B------:R-:W-:-:S06]  /*1990*/  LEA.HI.X R17, R18, R8, R17, 0x3, P2 ;  /* 0x0000000812117211 */ /* 0x000fcc00010f1c11 */
[----:B------:R-:W2:Y:S01]  /*19a0*/  LDG.E.64 R16, desc[UR10][R16.64] ;  /* 0x0000000a10107981 */ /* 0x000ea2000c1e1b00 */
[----:B------:R-:W-:Y:S01]  /*19b0*/  ISETP.NE.AND P2, PT, R27, 0x1, PT ;  /* 0x000000011b00780c */ /* 0x000fe20003f45270 */
[----:B--2---:R-:W-:-:S12]  /*19c0*/  DADD R12, R12, R16 ;  /* 0x000000000c0c7229 */ /* 0x004fd80000000010 */
        /* <DEDUP_REMOVED lines=8> */
[----:B------:R-:W-:-:S03]  /*1a50*/  @P2 IMAD.WIDE.U32 R18, R7, R14, RZ ;  /* 0x0000000e07122225 */ /* 0x000fc600078e00ff */
[----:B------:R-:W2:Y:S01]  /*1a60*/  LDG.E.64 R20, desc[UR10][R20.64] ;  /* 0x0000000a14147981 */ /* 0x000ea2000c1e1b00 */
[----:B------:R-:W-:Y:S01]  /*1a70*/  @P2 IMAD R7, R7, R15, R19 ;  /* 0x0000000f07072224 */ /* 0x000fe200078e0213 */
[----:B------:R-:W-:-:S04]  /*1a80*/  @P2 LEA R14, P3, R18, R9, 0x3 ;  /* 0x00000009120e2211 */ /* 0x000fc800078618ff */
[----:B------:R-:W-:-:S06]  /*1a90*/  @P2 LEA.HI.X R15, R18, R8, R7, 0x3, P3 ;  /* 0x00000008120f2211 */ /* 0x000fcc00018f1c07 */
[----:B------:R-:W3:Y:S01]  /*1aa0*/  @P2 LDG.E.64 R14, desc[UR10][R14.64] ;  /* 0x0000000a0e0e2981 */ /* 0x000ee2000c1e1b00 */
[----:B--2---:R-:W-:-:S08]  /*1ab0*/  DADD R12, R12, R20 ;  /* 0x000000000c0c7229 */ /* 0x004fd00000000014 */
[----:B---3--:R-:W-:-:S11]  /*1ac0*/  @P2 DADD R12, R12, R14 ;  /* 0x000000000c0c2229 */ /* 0x008fd6000000000e */
.L_x_457:
[----:B------:R-:W-:Y:S05]  /*1ad0*/  BSYNC.RECONVERGENT B1 ;  /* 0x0000000000017941 */ /* 0x000fea0003800200 */
.L_x_456:
[----:B------:R-:W0:Y:S02]  /*1ae0*/  LDC.64 R14, c[0x0][0x3a8] ;  /* 0x0000ea00ff0e7b82 */ /* 0x000e240000000a00 */
[----:B0-----:R-:W-:-:S04]  /*1af0*/  LEA R9, P2, R14, R9, 0x3 ;  /* 0x000000090e097211 */ /* 0x001fc800078418ff */
[----:B------:R-:W-:Y:S01]  /*1b00*/  LEA.HI.X R8, R14, R8, R15, 0x3, P2 ;  /* 0x000000080e087211 */ /* 0x000fe200010f1c0f */
[----:B------:R-:W-:Y:S08]  /*1b10*/  @P1 BRA `(.L_x_466) ;  /* 0xfffffff000981947 */ /* 0x000ff0000383ffff */
.L_x_455:
[----:B------:R-:W-:Y:S05]  /*1b20*/  BSYNC.RECONVERGENT B2 ;  /* 0x0000000000027941 */ /* 0x000fea0003800200 */
.L_x_454:
        /* <DEDUP_REMOVED lines=19> */
[----:B------:R-:W-:Y:S02]  /*1c60*/  IMAD.MOV.U32 R7, RZ, RZ, R13 ;  /* 0x000000ffff077224 */ /* 0x000fe400078e000d */
[----:B------:R-:W-:Y:S02]  /*1c70*/  IMAD.MOV.U32 R12, RZ, RZ, R8 ;  /* 0x000000ffff0c7224 */ /* 0x000fe400078e0008 */
[----:B------:R-:W-:-:S07]  /*1c80*/  IMAD.MOV.U32 R13, RZ, RZ, R9 ;  /* 0x000000ffff0d7224 */ /* 0x000fce00078e0009 */
[----:B------:R-:W-:Y:S05]  /*1c90*/  CALL.REL.NOINC `($__internal_14_$__cuda_sm20_div_rn_f64_full) ;  /* 0x0000000000c47944 */ /* 0x000fea0003c00000 */
[----:B------:R-:W-:Y:S02]  /*1ca0*/  IMAD.MOV.U32 R6, RZ, RZ, R8 ;  /* 0x000000ffff067224 */ /* 0x000fe400078e0008 */
[----:B------:R-:W-:-:S07]  /*1cb0*/  IMAD.MOV.U32 R7, RZ, RZ, R9 ;  /* 0x000000ffff077224 */ /* 0x000fce00078e0009 */
.L_x_468:
[----:B------:R-:W-:Y:S05]  /*1cc0*/  BSYNC.RECONVERGENT B1 ;  /* 0x0000000000017941 */ /* 0x000fea0003800200 */
.L_x_467:
[----:B------:R-:W-:Y:S01]  /*1cd0*/  VIADD R12, R4, 0x1 ;  /* 0x00000001040c7836 */ /* 0x000fe20000000000 */
[----:B------:R-:W-:Y:S01]  /*1ce0*/  MOV R8, 0x1 ;  /* 0x0000000100087802 */ /* 0x000fe20000000f00 */
[----:B------:R-:W-:Y:S01]  /*1cf0*/  BSSY.RECONVERGENT B1, `(.L_x_469) ;  /* 0x0000012000017945 */ /* 0x000fe20003800200 */
[----:B------:R-:W-:-:S03]  /*1d00*/  FSETP.GEU.AND P1, PT, |R7|, 6.5827683646048100446e-37, PT ;  /* 0x036000000700780b */ /* 0x000fc60003f2e200 */
        /* <DEDUP_REMOVED lines=14> */
[----:B------:R-:W-:-:S07]  /*1df0*/  MOV R6, 0x1e10 ;  /* 0x00001e1000067802 */ /* 0x000fce0000000f00 */
[----:B------:R-:W-:Y:S05]  /*1e00*/  CALL.REL.NOINC `($__internal_14_$__cuda_sm20_div_rn_f64_full) ;  /* 0x0000000000687944 */ /* 0x000fea0003c00000 */
.L_x_470:
[----:B------:R-:W-:Y:S05]  /*1e10*/  BSYNC.RECONVERGENT B1 ;  /* 0x0000000000017941 */ /* 0x000fea0003800200 */
.L_x_469:
[----:B------:R-:W0:Y:S01]  /*1e20*/  LDCU UR4, c[0x0][0x39c] ;  /* 0x00007380ff0477ac */ /* 0x000e220008000800 */
[----:B------:R-:W-:Y:S01]  /*1e30*/  IMAD.U32 R7, RZ, RZ, UR6 ;  /* 0x00000006ff077e24 */ /* 0x000fe2000f8e00ff */
[----:B------:R-:W1:Y:S01]  /*1e40*/  LDCU.64 UR12, c[0x0][0x388] ;  /* 0x00007100ff0c77ac */ /* 0x000e620008000a00 */
[----:B------:R-:W2:Y:S01]  /*1e50*/  LDCU UR5, c[0x0][0x39c] ;  /* 0x00007380ff0577ac */ /* 0x000ea20008000800 */
[----:B0-----:R-:W-:Y:S01]  /*1e60*/  IMAD R4, R0, UR4, RZ ;  /* 0x0000000400047c24 */ /* 0x001fe2000f8e02ff */
[----:B------:R-:W0:Y:S04]  /*1e70*/  LDCU UR4, c[0x0][0x360] ;  /* 0x00006c00ff0477ac */ /* 0x000e280008000800 */
[----:B------:R-:W-:Y:S02]  /*1e80*/  IADD3 R6, P0, PT, R4, UR6, RZ ;  /* 0x0000000604067c10 */ /* 0x000fe4000ff1e0ff */
[----:B------:R-:W-:-:S04]  /*1e90*/  SHF.R.S32.HI R4, RZ, 0x1f, R4 ;  /* 0x0000001fff047819 */ /* 0x000fc80000011404 */
[----:B------:R-:W-:Y:S02]  /*1ea0*/  LEA.HI.X.SX32 R7, R7, R4, 0x1, P0 ;  /* 0x0000000407077211 */ /* 0x000fe400000f0eff */
[----:B------:R-:W-:-:S05]  /*1eb0*/  IADD3 R4, P0, PT, R3, R6, RZ ;  /* 0x0000000603047210 */ /* 0x000fca0007f1e0ff */
[----:B------:R-:W-:Y:S01]  /*1ec0*/  IMAD.X R7, RZ, RZ, R7, P0 ;  /* 0x000000ffff077224 */ /* 0x000fe200000e0607 */
[----:B-1----:R-:W-:Y:S01]  /*1ed0*/  LEA R6, P0, R4, UR12, 0x3 ;  /* 0x0000000c04067c11 */ /* 0x002fe2000f8018ff */
[----:B0-----:R-:W-:-:S03]  /*1ee0*/  VIADD R3, R3, UR4 ;  /* 0x0000000403037c36 */ /* 0x001fc60008000000 */
[----:B------:R-:W-:Y:S02]  /*1ef0*/  LEA.HI.X R7, R4, UR13, R7, 0x3, P0 ;  /* 0x0000000d04077c11 */ /* 0x000fe400080f1c07 */
[----:B--2---:R-:W-:-:S03]  /*1f00*/  ISETP.GE.AND P0, PT, R3, UR5, PT ;  /* 0x0000000503007c0c */ /* 0x004fc6000bf06270 */
[----:B------:R0:W-:Y:S10]  /*1f10*/  STG.E.64 desc[UR10][R6.64], R8 ;  /* 0x0000000806007986 */ /* 0x0001f4000c101b0a */
[----:B------:R-:W-:Y:S05]  /*1f20*/  @!P0 BRA `(.L_x_471) ;  /* 0xffffffe400fc8947 */ /* 0x000fea000383ffff */
.L_x_450:
[----:B------:R-:W-:Y:S05]  /*1f30*/  BSYNC.RECONVERGENT B0 ;  /* 0x0000000000007941 */ /* 0x000fea0003800200 */
.L_x_449:
[----:B------:R-:W1:Y:S01]  /*1f40*/  LDCU UR4, c[0x0][0x364] ;  /* 0x00006c80ff0477ac */ /* 0x000e620008000800 */
[----:B------:R-:W1:Y:S01]  /*1f50*/  LDC R3, c[0x0][0x374] ;  /* 0x0000dd00ff037b82 */ /* 0x000e620000000800 */
[----:B------:R-:W2:Y:S01]  /*1f60*/  LDCU UR5, c[0x0][0x398] ;  /* 0x00007300ff0577ac */ /* 0x000ea20008000800 */
[----:B-1----:R-:W-:-:S05]  /*1f70*/  IMAD R0, R3, UR4, R0 ;  /* 0x0000000403007c24 */ /* 0x002fca000f8e0200 */
[----:B--2---:R-:W-:-:S13]  /*1f80*/  ISETP.GE.AND P0, PT, R0, UR5, PT ;  /* 0x0000000500007c0c */ /* 0x004fda000bf06270 */
[----:B------:R-:W-:Y:S05]  /*1f90*/  @!P0 BRA `(.L_x_472) ;  /* 0xffffffe0005c8947 */ /* 0x000fea000383ffff */
[----:B------:R-:W-:Y:S05]  /*1fa0*/  EXIT ;  /* 0x000000000000794d */ /* 0x000fea0003800000 */
        .weak           $__internal_14_$__cuda_sm20_div_rn_f64_full
        .type           $__internal_14_$__cuda_sm20_div_rn_f64_full,@function
        .size           $__internal_14_$__cuda_sm20_div_rn_f64_full,($__internal_15_$__cuda_sm20_div_s64 - $__internal_14_$__cuda_sm20_div_rn_f64_full)
$__internal_14_$__cuda_sm20_div_rn_f64_full:
[C---:B------:R-:W-:Y:S01]  /*1fb0*/  FSETP.GEU.AND P0, PT, |R13|.reuse, 1.469367938527859385e-39, PT ;  /* 0x001000000d00780b */ /* 0x040fe20003f0e200 */
[----:B------:R-:W-:Y:S01]  /*1fc0*/  IMAD.MOV.U32 R9, RZ, RZ, R7 ;  /* 0x000000ffff097224 */ /* 0x000fe200078e0007 */
[C---:B------:R-:W-:Y:S01]  /*1fd0*/  LOP3.LUT R14, R13.reuse, 0x800fffff, RZ, 0xc0, !PT ;  /* 0x800fffff0d0e7812 */ /* 0x040fe200078ec0ff */
[----:B------:R-:W-:Y:S01]  /*1fe0*/  IMAD.MOV.U32 R8, RZ, RZ, R16 ;  /* 0x000000ffff087224 */ /* 0x000fe200078e0010 */
[----:B------:R-:W-:Y:S01]  /*1ff0*/  LOP3.LUT R26, R13, 0x7ff00000, RZ, 0xc0, !PT ;  /* 0x7ff000000d1a7812 */ /* 0x000fe200078ec0ff */
[----:B------:R-:W-:Y:S01]  /*2000*/  IMAD.MOV.U32 R16, RZ, RZ, 0x1 ;  /* 0x00000001ff107424 */ /* 0x000fe200078e00ff */
[----:B------:R-:W-:Y:S01]  /*2010*/  LOP3.LUT R15, R14, 0x3ff00000, RZ, 0xfc, !PT ;  /* 0x3ff000000e0f7812 */ /* 0x000fe200078efcff */
[----:B------:R-:W-:Y:S01]  /*2020*/  IMAD.MOV.U32 R14, RZ, RZ, R12 ;  /* 0x000000ffff0e7224 */ /* 0x000fe200078e000c */
[C---:B------:R-:W-:Y:S01]  /*2030*/  FSETP.GEU.AND P2, PT, |R9|.reuse, 1.469367938527859385e-39, PT ;  /* 0x001000000900780b */ /* 0x040fe20003f4e200 */
[----:B------:R-:W-:Y:S01]  /*2040*/  IMAD.MOV.U32 R24, RZ, RZ, 0x1ca00000 ;  /* 0x1ca00000ff187424 */ /* 0x000fe200078e00ff */
[----:B------:R-:W-:Y:S01]  /*2050*/  LOP3.LUT R7, R9, 0x7ff00000, RZ, 0xc0, !PT ;  /* 0x7ff0000009077812 */ /* 0x000fe200078ec0ff */
[----:B------:R-:W-:Y:S02]  /*2060*/  BSSY.RECONVERGENT B2, `(.L_x_473) ;  /* 0x000004e000027945 */ /* 0x000fe40003800200 */
[----:B------:R-:W-:Y:S01]  /*2070*/  @!P0 DMUL R14, R12, 8.98846567431157953865e+307 ;  /* 0x7fe000000c0e8828 */ /* 0x000fe20000000000 */
[----:B------:R-:W-:Y:S01]  /*2080*/  ISETP.GE.U32.AND P1, PT, R7, R26, PT ;  /* 0x0000001a0700720c */ /* 0x000fe20003f26070 */
[----:B------:R-:W-:-:S04]  /*2090*/  IMAD.MOV.U32 R25, RZ, RZ, R7 ;  /* 0x000000ffff197224 */ /* 0x000fc800078e0007 */
[----:B------:R-:W0:Y:S02]  /*20a0*/  MUFU.RCP64H R17, R15 ;  /* 0x0000000f00117308 */ /* 0x000e240000001800 */
[----:B------:R-:W-:Y:S01]  /*20b0*/  @!P2 LOP3.LUT R20, R13, 0x7ff00000, RZ, 0xc0, !PT ;  /* 0x7ff000000d14a812 */ /* 0x000fe200078ec0ff */
[----:B------:R-:W-:Y:S01]  /*20c0*/  @!P2 IMAD.MOV.U32 R22, RZ, RZ, RZ ;  /* 0x000000ffff16a224 */ /* 0x000fe200078e00ff */
[----:B------:R-:W-:Y:S02]  /*20d0*/  @!P0 LOP3.LUT R26, R15, 0x7ff00000, RZ, 0xc0, !PT ;  /* 0x7ff000000f1a8812 */ /* 0x000fe400078ec0ff */
[----:B------:R-:W-:-:S03]  /*20e0*/  @!P2 ISETP.GE.U32.AND P3, PT, R7, R20, PT ;  /* 0x000000140700a20c */ /* 0x000fc60003f66070 */
[----:B------:R-:W-:Y:S01]  /*20f0*/  VIADD R27, R26, 0xffffffff ;  /* 0xffffffff1a1b7836 */ /* 0x000fe20000000000 */
[----:B------:R-:W-:-:S04]  /*2100*/  @!P2 SEL R21, R24, 0x63400000, !P3 ;  /* 0x634000001815a807 */ /* 0x000fc80005800000 */
[----:B------:R-:W-:Y:S01]  /*2110*/  @!P2 LOP3.LUT R21, R21, 0x80000000, R9, 0xf8, !PT ;  /* 0x800000001515a812 */ /* 0x000fe200078ef809 */
[----:B0-----:R-:W-:-:S03]  /*2120*/  DFMA R18, R16, -R14, 1 ;  /* 0x3ff000001012742b */ /* 0x001fc6000000080e */
[----:B------:R-:W-:-:S05]  /*2130*/  @!P2 LOP3.LUT R23, R21, 0x100000, RZ, 0xfc, !PT ;  /* 0x001000001517a812 */ /* 0x000fca00078efcff */
[----:B------:R-:W-:-:S08]  /*2140*/  DFMA R18, R18, R18, R18 ;  /* 0x000000121212722b */ /* 0x000fd00000000012 */
[----:B------:R-:W-:Y:S01]  /*2150*/  DFMA R18, R16, R18, R16 ;  /* 0x000000121012722b */ /* 0x000fe20000000010 */
[----:B------:R-:W-:Y:S02]  /*2160*/  SEL R17, R24, 0x63400000, !P1 ;  /* 0x6340000018117807 */ /* 0x000fe40004800000 */
[----:B------:R-:W-:Y:S02]  /*2170*/  MOV R16, R8 ;  /* 0x0000000800107202 */ /* 0x000fe40000000f00 */
[----:B------:R-:W-:-:S03]  /*2180*/  LOP3.LUT R17, R17, 0x800fffff, R9, 0xf8, !PT ;  /* 0x800fffff11117812 */ /* 0x000fc600078ef809 */
[----:B------:R-:W-:-:S03]  /*2190*/  DFMA R20, R18, -R14, 1 ;  /* 0x3ff000001214742b */ /* 0x000fc6000000080e */
[----:B------:R-:W-:-:S05]  /*21a0*/  @!P2 DFMA R16, R16, 2, -R22 ;  /* 0x400000001010a82b */ /* 0x000fca0000000816 */
[----:B------:R-:W-:-:S05]  /*21b0*/  DFMA R18, R18, R20, R18 ;  /* 0x000000141212722b */ /* 0x000fca0000000012 */
[----:B------:R-:W-:-:S03]  /*21c0*/  @!P2 LOP3.LUT R25, R17, 0x7ff00000, RZ, 0xc0, !PT ;  /* 0x7ff000001119a812 */ /* 0x000fc600078ec0ff */
[----:B------:R-:W-:Y:S02]  /*21d0*/  DMUL R20, R18, R16 ;  /* 0x0000001012147228 */ /* 0x000fe40000000000 */
[----:B------:R-:W-:-:S05]  /*21e0*/  VIADD R22, R25, 0xffffffff ;  /* 0xffffffff19167836 */ /* 0x000fca0000000000 */
[----:B------:R-:W-:Y:S01]  /*21f0*/  ISETP.GT.U32.AND P0, PT, R22, 0x7feffffe, PT ;  /* 0x7feffffe1600780c */ /* 0x000fe20003f04070 */
[----:B------:R-:W-:-:S03]  /*2200*/  DFMA R22, R20, -R14, R16 ;  /* 0x8000000e1416722b */ /* 0x000fc60000000010 */
[----:B------:R-:W-:-:S05]  /*2210*/  ISETP.GT.U32.OR P0, PT, R27, 0x7feffffe, P0 ;  /* 0x7feffffe1b00780c */ /* 0x000fca0000704470 */
[----:B------:R-:W-:-:S08]  /*2220*/  DFMA R22, R18, R22, R20 ;  /* 0x000000161216722b */ /* 0x000fd00000000014 */
[----:B------:R-:W-:Y:S05]  /*2230*/  @P0 BRA `(.L_x_474) ;  /* 0x00000000006c0947 */ /* 0x000fea0003800000 */
[----:B------:R-:W-:-:S04]  /*2240*/  LOP3.LUT R18, R13, 0x7ff00000, RZ, 0xc0, !PT ;  /* 0x7ff000000d127812 */ /* 0x000fc800078ec0ff */
[CC--:B------:R-:W-:Y:S02]  /*2250*/  VIADDMNMX R8, R7.reuse, -R18.reuse, 0xb9600000, !PT ;  /* 0xb960000007087446 */ /* 0x0c0fe40007800912 */
[----:B------:R-:W-:Y:S02]  /*2260*/  ISETP.GE.U32.AND P0, PT, R7, R18, PT ;  /* 0x000000120700720c */ /* 0x000fe40003f06070 */
[----:B------:R-:W-:Y:S01]  /*2270*/  VIMNMX R7, PT, PT, R8, 0x46a00000, PT ;  /* 0x46a0000008077848 */ /* 0x000fe20003fe0100 */
[----:B------:R-:W-:Y:S01]  /*2280*/  IMAD.MOV.U32 R8, RZ, RZ, RZ ;  /* 0x000000ffff087224 */ /* 0x000fe200078e00ff */
[----:B------:R-:W-:-:S05]  /*2290*/  SEL R24, R24, 0x63400000, !P0 ;  /* 0x6340000018187807 */ /* 0x000fca0004000000 */
[----:B------:R-:W-:-:S04]  /*22a0*/  IMAD.IADD R7, R7, 0x1, -R24 ;  /* 0x0000000107077824 */ /* 0x000fc800078e0a18 */
        /* <DEDUP_REMOVED lines=11> */
[----:B------:R-:W-:Y:S01]  /*2360*/  MOV R8, RZ ;  /* 0x000000ff00087202 */ /* 0x000fe20000000f00 */
[----:B------:R-:W-:Y:S01]  /*2370*/  DMUL.RP R12, R22, R12 ;  /* 0x0000000c160c7228 */ /* 0x000fe20000008000 */
[----:B------:R-:W-:-:S04]  /*2380*/  IADD3 R7, PT, PT, -R7, -0x43300000, RZ ;  /* 0xbcd0000007077810 */ /* 0x000fc80007ffe1ff */
[----:B------:R-:W-:-:S05]  /*2390*/  DFMA R8, R18, -R8, R22 ;  /* 0x800000081208722b */ /* 0x000fca0000000016 */
[----:B------:R-:W-:-:S05]  /*23a0*/  LOP3.LUT R17, R13, R17, RZ, 0x3c, !PT ;  /* 0x000000110d117212 */ /* 0x000fca00078e3cff */
[----:B------:R-:W-:-:S04]  /*23b0*/  FSETP.NEU.AND P0, PT, |R9|, R7, PT ;  /* 0x000000070900720b */ /* 0x000fc80003f0d200 */
[----:B------:R-:W-:Y:S02]  /*23c0*/  FSEL R18, R12, R18, !P0 ;  /* 0x000000120c127208 */ /* 0x000fe40004000000 */
[----:B------:R-:W-:Y:S01]  /*23d0*/  FSEL R19, R17, R19, !P0 ;  /* 0x0000001311137208 */ /* 0x000fe20004000000 */
[----:B------:R-:W-:Y:S06]  /*23e0*/  BRA `(.L_x_475) ;  /* 0x0000000000547947 */ /* 0x000fec0003800000 */
.L_x_474:
        /* <DEDUP_REMOVED lines=16> */
.L_x_477:
[----:B------:R-:W-:Y:S01]  /*24f0*/  LOP3.LUT R19, R13, 0x80000, RZ, 0xfc, !PT ;  /* 0x000800000d137812 */ /* 0x000fe200078efcff */
[----:B------:R-:W-:Y:S01]  /*2500*/  IMAD.MOV.U32 R18, RZ, RZ, R12 ;  /* 0x000000ffff127224 */ /* 0x000fe200078e000c */
[----:B------:R-:W-:Y:S06]  /*2510*/  BRA `(.L_x_475) ;  /* 0x0000000000087947 */ /* 0x000fec0003800000 */
.L_x_476:
[----:B------:R-:W-:Y:S01]  /*2520*/  LOP3.LUT R19, R9, 0x80000, RZ, 0xfc, !PT ;  /* 0x0008000009137812 */ /* 0x000fe200078efcff */
[----:B------:R-:W-:-:S07]  /*2530*/  IMAD.MOV.U32 R18, RZ, RZ, R8 ;  /* 0x000000ffff127224 */ /* 0x000fce00078e0008 */
.L_x_475:
[----:B------:R-:W-:Y:S05]  /*2540*/  BSYNC.RECONVERGENT B2 ;  /* 0x0000000000027941 */ /* 0x000fea0003800200 */
.L_x_473:
[----:B------:R-:W-:Y:S01]  /*2550*/  MOV R7, 0x0 ;  /* 0x0000000000077802 */ /* 0x000fe20000000f00 */
[----:B------:R-:W-:Y:S02]  /*2560*/  IMAD.MOV.U32 R8, RZ, RZ, R18 ;  /* 0x000000ffff087224 */ /* 0x000fe400078e0012 */
[----:B------:R-:W-:Y:S01]  /*2570*/  IMAD.MOV.U32 R9, RZ, RZ, R19 ;  /* 0x000000ffff097224 */ /* 0x000fe200078e0013 */
[----:B------:R-:W-:Y:S06]  /*2580*/  RET.REL.NODEC R6 `(_ZN2at6native58_GLOBAL__N__9a069279_25_AdaptiveAveragePooling_cu_ef17039c21adaptive_average_poolIdEEvPKT_PS3_iiiilll) ;  /* 0xffffffd8069c7950 */ /* 0x000fec0003c3ffff */
        .weak           $__internal_15_$__cuda_sm20_div_s64
        .type           $__internal_15_$__cuda_sm20_div_s64,@function
        .size           $__internal_15_$__cuda_sm20_div_s64,(.L_x_606 - $__internal_15_$__cuda_sm20_div_s64)
$__internal_15_$__cuda_sm20_div_s64:
        /* <DEDUP_REMOVED lines=65> */
[----:B------:R-:W-:Y:S01]  /*29a0*/  ISETP.GE.U32.AND P0, PT, R7, R8, PT ;  /* 0x000000080700720c */ /* 0x000fe20003f06070 */
[----:B------:R-:W-:-:S02]  /*29b0*/  VIADD R6, R19, 0x1 ;  /* 0x0000000113067836 */ /* 0x000fc40000000000 */
[----:B------:R-:W-:Y:S01]  /*29c0*/  IMAD.MOV.U32 R7, RZ, RZ, 0x0 ;  /* 0x00000000ff077424 */ /* 0x000fe200078e00ff */
[----:B------:R-:W-:-:S04]  /*29d0*/  ISETP.GE.U32.AND.EX P0, PT, R13, R9, PT, P0 ;  /* 0x000000090d00720c */ /* 0x000fc80003f06100 */
[----:B------:R-:W-:Y:S02]  /*29e0*/  SEL R9, R6, R19, P0 ;  /* 0x0000001306097207 */ /* 0x000fe40000000000 */
[----:B------:R-:W-:-:S03]  /*29f0*/  ISETP.NE.U32.AND P0, PT, R16, RZ, PT ;  /* 0x000000ff1000720c */ /* 0x000fc60003f05070 */
[----:B------:R-:W-:Y:S01]  /*2a00*/  IMAD.MOV R6, RZ, RZ, -R9 ;  /* 0x000000ffff067224 */ /* 0x000fe200078e0a09 */
[----:B------:R-:W-:-:S04]  /*2a10*/  ISETP.NE.AND.EX P0, PT, R15, RZ, PT, P0 ;  /* 0x000000ff0f00720c */ /* 0x000fc80003f05300 */
[----:B------:R-:W-:Y:S01]  /*2a20*/  SEL R9, R6, R9, !P1 ;  /* 0x0000000906097207 */ /* 0x000fe20004800000 */
[----:B------:R-:W-:-:S03]  /*2a30*/  IMAD.MOV.U32 R6, RZ, RZ, R4 ;  /* 0x000000ffff067224 */ /* 0x000fc600078e0004 */
[----:B------:R-:W-:Y:S01]  /*2a40*/  SEL R9, R9, 0xffffffff, P0 ;  /* 0xffffffff09097807 */ /* 0x000fe20000000000 */
[----:B------:R-:W-:Y:S06]  /*2a50*/  RET.REL.NODEC R6 `(_ZN2at6native58_GLOBAL__N__9a069279_25_AdaptiveAveragePooling_cu_ef17039c21adaptive_average_poolIdEEvPKT_PS3_iiiilll) ;  /* 0xffffffd406687950 */ /* 0x000fec0003c3ffff */
.L_x_478:
        /* <DEDUP_REMOVED lines=10> */
.L_x_606:


//--------------------- .text._ZN2at6native58_GLOBAL__N__9a069279_25_AdaptiveAveragePooling_cu_ef17039c26adaptive_average_pool_nhwcIiN3c108BFloat16EEEvPKT0_PS5_iiiiiiiiT_S9_S9_S9_ --------------------------
	.section	.text._ZN2at6native58_GLOBAL__N__9a069279_25_AdaptiveAveragePooling_cu_ef17039c26adaptive_average_pool_nhwcIiN3c108BFloat16EEEvPKT0_PS5_iiiiiiiiT_S9_S9_S9_,"ax",@progbits
	.align	128
.text._ZN2at6native58_GLOBAL__N__9a069279_25_AdaptiveAveragePooling_cu_ef17039c26adaptive_average_pool_nhwcIiN3c108BFloat16EEEvPKT0_PS5_iiiiiiiiT_S9_S9_S9_:
        .type           _ZN2at6native58_GLOBAL__N__9a069279_25_AdaptiveAveragePooling_cu_ef17039c26adaptive_average_pool_nhwcIiN3c108BFloat16EEEvPKT0_PS5_iiiiiiiiT_S9_S9_S9_,@function
        .size           _ZN2at6native58_GLOBAL__N__9a069279_25_AdaptiveAveragePooling_cu_ef17039c26adaptive_average_pool_nhwcIiN3c108BFloat16EEEvPKT0_PS5_iiiiiiiiT_S9_S9_S9_,(.L_x_609 - _ZN2at6native58_GLOBAL__N__9a069279_25_AdaptiveAveragePooling_cu_ef17039c26adaptive_average_pool_nhwcIiN3c108BFloat16EEEvPKT0_PS5_iiiiiiiiT_S9_S9_S9_)
        .other          _ZN2at6native58_GLOBAL__N__9a069279_25_AdaptiveAveragePooling_cu_ef17039c26adaptive_average_pool_nhwcIiN3c108BFloat16EEEvPKT0_PS5_iiiiiiiiT_S9_S9_S9_,@"STO_CUDA_ENTRY STV_DEFAULT"
_ZN2at6native58_GLOBAL__N__9a069279_25_AdaptiveAveragePooling_cu_ef17039c26adaptive_average_pool_nhwcIiN3c108BFloat16EEEvPKT0_PS5_iiiiiiiiT_S9_S9_S9_:
[----:B------:R-:W-:Y:S01]  /*0000*/  LDC R1, c[0x0][0x37c] ;  /* 0x0000df00ff017b82 */ /* 0x000fe20000000800 */
[----:B------:R-:W0:Y:S07]  /*0010*/  S2R R6, SR_TID.Y ;  /* 0x0000000000067919 */ /* 0x000e2e0000002200 */
[----:B------:R-:W1:Y:S01]  /*0020*/  LDC R0, c[0x0][0x360] ;  /* 0x0000d800ff007b82 */ /* 0x000e620000000800 */
[----:B------:R-:W1:Y:S01]  /*0030*/  LDCU UR4, c[0x0][0x364] ;  /* 0x00006c80ff0477ac */ /* 0x000e620008000800 */
[----:B------:R-:W-:Y:S01]  /*0040*/  BSSY.RECONVERGENT B0, `(.L_x_479) ;  /* 0x0000045000007945 */ /* 0x000fe20003800200 */
[----:B------:R-:W0:Y:S01]  /*0050*/  S2R R5, SR_TID.Z ;  /* 0x0000000000057919 */ /* 0x000e220000002300 */
[----:B------:R-:W2:Y:S01]  /*0060*/  LDCU UR5, c[0x0][0x368] ;  /* 0x00006d00ff0577ac */ /* 0x000ea20008000800 */
[----:B------:R-:W3:Y:S01]  /*0070*/  S2R R9, SR_TID.X ;  /* 0x0000000000097919 */ /* 0x000ee20000002100 */
[----:B------:R-:W4:Y:S01]  /*0080*/  LDCU UR8, c[0x0][0x3ac] ;  /* 0x00007580ff0877ac */ /* 0x000f220008000800 */
[----:B-1----:R-:W-:-:S04]  /*0090*/  IMAD R2, R0, UR4, RZ ;  /* 0x0000000400027c24 */ /* 0x002fc8000f8e02ff */
[----:B--2---:R-:W-:-:S04]  /*00a0*/  IMAD R2, R2, UR5, RZ ;  /* 0x0000000502027c24 */ /* 0x004fc8000f8e02ff */
[----:B----4-:R-:W-:Y:S02]  /*00b0*/  IMAD R3, R2, UR8, RZ ;  /* 0x0000000802037c24 */ /* 0x010fe4000f8e02ff */
[----:B0-----:R-:W-:-:S04]  /*00c0*/  IMAD R8, R5, UR4, R6 ;  /* 0x0000000405087c24 */ /* 0x001fc8000f8e0206 */
[----:B---3--:R-:W-:-:S05]  /*00d0*/  IMAD R7, R8, R0, R9 ;  /* 0x0000000008077224 */ /* 0x008fca00078e0209 */
[----:B------:R-:W-:-:S13]  /*00e0*/  ISETP.GE.U32.AND P0, PT, R7, R3, PT ;  /* 0x000000030700720c */ /* 0x000fda0003f06070 */
[----:B------:R-:W-:Y:S05]  /*00f0*/  @P0 BRA `(.L_x_480) ;  /* 0x0000000000e40947 */ /* 0x000fea0003800000 */
[----:B------:R-:W0:Y:S01]  /*0100*/  I2F.U32.RP R14, R2 ;  /* 0x00000002000e7306 */ /* 0x000e220000209000 */
[C---:B------:R-:W-:Y:S01]  /*0110*/  IMAD.IADD R4, R2.reuse, 0x1, R7 ;  /* 0x0000000102047824 */ /* 0x040fe200078e0207 */
[----:B------:R-:W-:Y:S01]  /*0120*/  ISETP.NE.U32.AND P2, PT, R2, RZ, PT ;  /* 0x000000ff0200720c */ /* 0x000fe20003f45070 */
[----:B------:R-:W-:Y:S01]  /*0130*/  IMAD.MOV R15, RZ, RZ, -R2 ;  /* 0x000000ffff0f7224 */ /* 0x000fe200078e0a02 */
[----:B------:R-:W-:Y:S02]  /*0140*/  BSSY.RECONVERGENT B1, `(.L_x_481) ;  /* 0x0000025000017945 */ /* 0x000fe40003800200 */
[----:B------:R-:W-:Y:S02]  /*0150*/  ISETP.GE.U32.AND P0, PT, R4, R3, PT ;  /* 0x000000030400720c */ /* 0x000fe40003f06070 */
[----:B------:R-:W-:Y:S02]  /*0160*/  VIMNMX.U32 R13, PT, PT, R3, R4, !PT ;  /* 0x00000004030d7248 */ /* 0x000fe40007fe0000 */
[----:B------:R-:W-:-:S04]  /*0170*/  SEL R12, RZ, 0x1, P0 ;  /* 0x00000001ff0c7807 */ /* 0x000fc80000000000 */
[----:B------:R-:W-:Y:S01]  /*0180*/  IADD3 R13, PT, PT, R13, -R4, -R12 ;  /* 0x800000040d0d7210 */ /* 0x000fe20007ffe80c */
[----:B0-----:R-:W0:Y:S02]  /*0190*/  MUFU.RCP R14, R14 ;  /* 0x0000000e000e7308 */ /* 0x001e240000001000 */
[----:B0-----:R-:W-:-:S06]  /*01a0*/  VIADD R10, R14, 0xffffffe ;  /* 0x0ffffffe0e0a7836 */ /* 0x001fcc0000000000 */
[----:B------:R0:W1:Y:S02]  /*01b0*/  F2I.FTZ.U32.TRUNC.NTZ R11, R10 ;  /* 0x0000000a000b7305 */ /* 0x000064000021f000 */
        /* <DEDUP_REMOVED lines=10> */
[----:B------:R-:W-:Y:S02]  /*0260*/  @P1 IADD3 R11, PT, PT, R11, 0x1, RZ ;  /* 0x000000010b0b1810 */ /* 0x000fe40007ffe0ff */
[----:B------:R-:W-:-:S05]  /*0270*/  @!P2 LOP3.LUT R11, RZ, R2, RZ, 0x33, !PT ;  /* 0x00000002ff0ba212 */ /* 0x000fca00078e33ff */
[----:B------:R-:W-:-:S05]  /*0280*/  IMAD.IADD R4, R12, 0x1, R11 ;  /* 0x000000010c047824 */ /* 0x000fca00078e020b */
[C---:B------:R-:W-:Y:S02]  /*0290*/  LOP3.LUT R10, R4.reuse, 0x3, RZ, 0xc0, !PT ;  /* 0x00000003040a7812 */ /* 0x040fe400078ec0ff */
[----:B------:R-:W-:Y:S02]  /*02a0*/  ISETP.GE.U32.AND P1, PT, R4, 0x3, PT ;  /* 0x000000030400780c */ /* 0x000fe40003f26070 */
[----:B------:R-:W-:-:S13]  /*02b0*/  ISETP.NE.AND P0, PT, R10, 0x3, PT ;  /* 0x000000030a00780c */ /* 0x000fda0003f05270 */
[----:B------:R-:W-:Y:S05]  /*02c0*/  @!P0 BRA `(.L_x_482) ;  /* 0x0000000000308947 */ /* 0x000fea0003800000 */
[----:B------:R-:W0:Y:S01]  /*02d0*/  S2R R12, SR_CgaCtaId ;  /* 0x00000000000c7919 */ /* 0x000e220000008800 */
[----:B------:R-:W-:Y:S01]  /*02e0*/  MOV R11, 0x400 ;  /* 0x00000400000b7802 */ /* 0x000fe20000000f00 */
[----:B------:R-:W-:Y:S02]  /*02f0*/  VIADD R4, R4, 0x1 ;  /* 0x0000000104047836 */ /* 0x000fe40000000000 */
[----:B------:R-:W-:Y:S01]  /*0300*/  IMAD.MOV.U32 R10, RZ, RZ, RZ ;  /* 0x000000ffff0a7224 */ /* 0x000fe200078e00ff */
[----:B0-----:R-:W-:Y:S02]  /*0310*/  LEA R12, R12, R11, 0x18 ;  /* 0x0000000b0c0c7211 */ /* 0x001fe400078ec0ff */
[----:B------:R-:W-:-:S07]  /*0320*/  LOP3.LUT R11, R4, 0x3, RZ, 0xc0, !PT ;  /* 0x00000003040b7812 */ /* 0x000fce00078ec0ff */
.L_x_483:
[----:B------:R-:W-:Y:S01]  /*0330*/  LEA R4, R7, R12, 0x2 ;  /* 0x0000000c07047211 */ /* 0x000fe200078e10ff */
[----:B------:R-:W-:Y:S02]  /*0340*/  VIADD R10, R10, 0x1 ;  /* 0x000000010a0a7836 */ /* 0x000fe40000000000 */
[----:B------:R-:W-:Y:S02]  /*0350*/  IMAD.IADD R7, R2, 0x1, R7 ;  /* 0x0000000102077824 */ /* 0x000fe400078e0207 */
[----:B------:R0:W-:Y:S01]  /*0360*/  STS [R4], RZ ;  /* 0x000000ff04007388 */ /* 0x0001e20000000800 */
[----:B------:R-:W-:-:S13]  /*0370*/  ISETP.NE.AND P0, PT, R10, R11, PT ;  /* 0x0000000b0a00720c */ /* 0x000fda0003f05270 */
[----:B0-----:R-:W-:Y:S05]  /*0380*/  @P0 BRA `(.L_x_483) ;  /* 0xfffffffc00e80947 */ /* 0x001fea000383ffff */
.L_x_482:
[----:B------:R-:W-:Y:S05]  /*0390*/  BSYNC.RECONVERGENT B1 ;  /* 0x0000000000017941 */ /* 0x000fea0003800200 */
.L_x_481:
[----:B------:R-:W-:Y:S05]  /*03a0*/  @!P1 BRA `(.L_x_480) ;  /* 0x0000000000389947 */ /* 0x000fea0003800000 */
[----:B------:R-:W0:Y:S01]  /*03b0*/  S2R R11, SR_CgaCtaId ;  /* 0x00000000000b7919 */ /* 0x000e220000008800 */
[----:B------:R-:W-:-:S04]  /*03c0*/  MOV R4, 0x400 ;  /* 0x0000040000047802 */ /* 0x000fc80000000f00 */
[----:B0-----:R-:W-:-:S07]  /*03d0*/  LEA R10, R11, R4, 0x18 ;  /* 0x000000040b0a7211 */ /* 0x001fce00078ec0ff */
.L_x_484:
[----:B0-----:R-:W-:Y:S02]  /*03e0*/  IMAD R15, R7, 0x4, R10 ;  /* 0x00000004070f7824 */ /* 0x001fe400078e020a */
[----:B------:R-:W-:-:S03]  /*03f0*/  IMAD R7, R2, 0x4, R7 ;  /* 0x0000000402077824 */ /* 0x000fc600078e0207 */
[----:B------:R-:W-:Y:S01]  /*0400*/  LEA R11, R2, R15, 0x2 ;  /* 0x0000000f020b7211 */ /* 0x000fe200078e10ff */
[----:B------:R0:W-:Y:S01]  /*0410*/  STS [R15], RZ ;  /* 0x000000ff0f007388 */ /* 0x0001e20000000800 */
[----:B------:R-:W-:-:S03]  /*0420*/  ISETP.GE.U32.AND P0, PT, R7, R3, PT ;  /* 0x000000030700720c */ /* 0x000fc60003f06070 */
[C---:B------:R-:W-:Y:S01]  /*0430*/  IMAD R13, R2.reuse, 0x4, R11 ;  /* 0x00000004020d7824 */ /* 0x040fe200078e020b */
[----:B------:R0:W-:Y:S03]  /*0440*/  STS [R11], RZ ;  /* 0x000000ff0b007388 */ /* 0x0001e60000000800 */
[----:B------:R-:W-:Y:S01]  /*0450*/  IMAD R4, R2, 0x4, R13 ;  /* 0x0000000402047824 */ /* 0x000fe200078e020d */
[----:B------:R0:W-:Y:S04]  /*0460*/  STS [R13], RZ ;  /* 0x000000ff0d007388 */ /* 0x0001e80000000800 */
[----:B------:R0:W-:Y:S01]  /*0470*/  STS [R4], RZ ;  /* 0x000000ff04007388 */ /* 0x0001e20000000800 */
[----:B------:R-:W-:Y:S05]  /*0480*/  @!P0 BRA `(.L_x_484) ;  /* 0xfffffffc00d48947 */ /* 0x000fea000383ffff */
.L_x_480:
[----:B------:R-:W-:Y:S05]  /*0490*/  BSYNC.RECONVERGENT B0 ;  /* 0x0000000000007941 */ /* 0x000fea0003800200 */
.L_x_479:
[----:B0-----:R-:W0:Y:S08]  /*04a0*/  LDC R15, c[0x0][0x378] ;  /* 0x0000de00ff0f7b82 */ /* 0x001e300000000800 */
[----:B------:R-:W-:Y:S08]  /*04b0*/  BAR.SYNC.DEFER_BLOCKING 0x0 ;  /* 0x0000000000007b1d */ /* 0x000ff00000010000 */
[----:B------:R-:W1:Y:S08]  /*04c0*/  LDC R7, c[0x0][0x390] ;  /* 0x0000e400ff077b82 */ /* 0x000e700000000800 */
[----:B------:R-:W2:Y:S01]  /*04d0*/  LDC R14, c[0x0][0x374] ;  /* 0x0000dd00ff0e7b82 */ /* 0x000ea20000000800 */
[----:B0-----:R-:W0:Y:S07]  /*04e0*/  I2F.U32.RP R10, R15 ;  /* 0x0000000f000a7306 */ /* 0x001e2e0000209000 */
[----:B------:R-:W3:Y:S01]  /*04f0*/  LDC.64 R2, c[0x0][0x3a0] ;  /* 0x0000e800ff027b82 */ /* 0x000ee20000000a00 */
[----:B------:R-:W-:Y:S01]  /*0500*/  ISETP.NE.U32.AND P2, PT, R15, RZ, PT ;  /* 0x000000ff0f00720c */ /* 0x000fe20003f45070 */
[----:B-1----:R-:W1:Y:S06]  /*0510*/  I2F.U32.RP R4, R7 ;  /* 0x0000000700047306 */ /* 0x002e6c0000209000 */
[----:B------:R-:W4:Y:S02]  /*0520*/  S2UR UR4, SR_CTAID.X ;  /* 0x00000000000479c3 */ /* 0x000f240000002500 */
[----:B0-----:R-:W0:Y:S06]  /*0530*/  MUFU.RCP R10, R10 ;  /* 0x0000000a000a7308 */ /* 0x001e2c0000001000 */
[----:B------:R-:W5:Y:S02]  /*0540*/  S2UR UR5, SR_CTAID.Z ;  /* 0x00000000000579c3 */ /* 0x000f640000002700 */
[----:B--2---:R-:W2:Y:S06]  /*0550*/  I2F.U32.RP R18, R14 ;  /* 0x0000000e00127306 */ /* 0x004eac0000209000 */
[----:B------:R-:W5:Y:S02]  /*0560*/  S2UR UR6, SR_CTAID.Y ;  /* 0x00000000000679c3 */ /* 0x000f640000002600 */
[----:B-1----:R-:W1:Y:S01]  /*0570*/  MUFU.RCP R4, R4 ;  /* 0x0000000400047308 */ /* 0x002e620000001000 */
[----:B0-----:R-:W-:-:S07]  /*0580*/  IADD3 R16, PT, PT, R10, 0xffffffe, RZ ;  /* 0x0ffffffe0a107810 */ /* 0x001fce0007ffe0ff */
[----:B--2---:R-:W0:Y:S08]  /*0590*/  MUFU.RCP R18, R18 ;  /* 0x0000001200127308 */ /* 0x004e300000001000 */
[----:B------:R2:W4:Y:S01]  /*05a0*/  F2I.FTZ.U32.TRUNC.NTZ R17, R16 ;  /* 0x0000001000117305 */ /* 0x000522000021f000 */
[----:B-1----:R-:W-:-:S07]  /*05b0*/  VIADD R12, R4, 0xffffffe ;  /* 0x0ffffffe040c7836 */ /* 0x002fce0000000000 */
[----:B------:R1:W3:Y:S01]  /*05c0*/  F2I.FTZ.U32.TRUNC.NTZ R13, R12 ;  /* 0x0000000c000d7305 */ /* 0x0002e2000021f000 */
[----:B0-----:R-:W-:Y:S02]  /*05d0*/  VIADD R11, R18, 0xffffffe ;  /* 0x0ffffffe120b7836 */ /* 0x001fe40000000000 */
[----:B--2---:R-:W-:Y:S02]  /*05e0*/  IMAD.MOV.U32 R16, RZ, RZ, RZ ;  /* 0x000000ffff107224 */ /* 0x004fe400078e00ff */
[----:B----4-:R-:W-:-:S03]  /*05f0*/  IMAD.MOV R10, RZ, RZ, -R17 ;  /* 0x000000ffff0a7224 */ /* 0x010fc600078e0a11 */
[----:B------:R-:W0:Y:S01]  /*0600*/  F2I.FTZ.U32.TRUNC.NTZ R11, R11 ;  /* 0x0000000b000b7305 */ /* 0x000e22000021f000 */
[----:B-1----:R-:W-:Y:S02]  /*0610*/  IMAD.MOV.U32 R12, RZ, RZ, RZ ;  /* 0x000000ffff0c7224 */ /* 0x002fe400078e00ff */
[----:B------:R-:W-:Y:S02]  /*0620*/  IMAD R19, R10, R15, RZ ;  /* 0x0000000f0a137224 */ /* 0x000fe400078e02ff */
[----:B------:R-:W-:Y:S01]  /*0630*/  IMAD.MOV.U32 R10, RZ, RZ, RZ ;  /* 0x000000ffff0a7224 */ /* 0x000fe200078e00ff */
[----:B---3--:R-:W-:Y:S01]  /*0640*/  IADD3 R4, PT, PT, RZ, -R13, RZ ;  /* 0x8000000dff047210 */ /* 0x008fe20007ffe0ff */
[----:B------:R-:W-:Y:S01]  /*0650*/  IMAD.HI.U32 R17, R17, R19, R16 ;  /* 0x0000001311117227 */ /* 0x000fe200078e0010 */
[----:B------:R-:W-:-:S03]  /*0660*/  IADD3 R16, PT, PT, R15, -0x1, R2 ;  /* 0xffffffff0f107810 */ /* 0x000fc60007ffe002 */
[----:B------:R-:W-:Y:S02]  /*0670*/  IMAD R19, R4, R7, RZ ;  /* 0x0000000704137224 */ /* 0x000fe400078e02ff */
[----:B------:R-:W-:-:S04]  /*0680*/  IMAD.HI.U32 R4, R17, R16, RZ ;  /* 0x0000001011047227 */ /* 0x000fc800078e00ff */
[----:B------:R-:W-:Y:S01]  /*0690*/  IMAD.HI.U32 R12, R13, R19, R12 ;  /* 0x000000130d0c7227 */ /* 0x000fe200078e000c */
[----:B------:R-:W-:-:S03]  /*06a0*/  IADD3 R13, PT, PT, -R4, RZ, RZ ;  /* 0x000000ff040d7210 */ /* 0x000fc60007ffe1ff */
[----:B0-----:R-:W-:Y:S02]  /*06b0*/  IMAD.MOV R21, RZ, RZ, -R11 ;  /* 0x000000ffff157224 */ /* 0x001fe400078e0a0b */
[----:B------:R-:W-:Y:S02]  /*06c0*/  IMAD R16, R15, R13, R16 ;  /* 0x0000000d0f107224 */ /* 0x000fe400078e0210 */
[----:B------:R-:W-:Y:S02]  /*06d0*/  IMAD R17, R21, R14, RZ ;  /* 0x0000000e15117224 */ /* 0x000fe400078e02ff */
[----:B------:R-:W-:Y:S01]  /*06e0*/  IMAD.HI.U32 R12, R12, UR4, RZ ;  /* 0x000000040c0c7c27 */ /* 0x000fe2000f8e00ff */
[----:B------:R-:W-:-:S03]  /*06f0*/  ISETP.GE.U32.AND P4, PT, R16, R15, PT ;  /* 0x0000000f1000720c */ /* 0x000fc60003f86070 */
[----:B------:R-:W-:Y:S01]  /*0700*/  IMAD.HI.U32 R10, R11, R17, R10 ;  /* 0x000000110b0a7227 */ /* 0x000fe200078e000a */
[----:B------:R-:W-:-:S03]  /*0710*/  IADD3 R11, PT, PT, R14, -0x1, R3 ;  /* 0xffffffff0e0b7810 */ /* 0x000fc60007ffe003 */
[----:B------:R-:W-:Y:S02]  /*0720*/  IMAD.MOV R18, RZ, RZ, -R12 ;  /* 0x000000ffff127224 */ /* 0x000fe400078e0a0c */
[----:B------:R-:W-:-:S04]  /*0730*/  IMAD.HI.U32 R13, R10, R11, RZ ;  /* 0x0000000b0a0d7227 */ /* 0x000fc800078e00ff */
[----:B------:R-:W-:Y:S01]  /*0740*/  IMAD.MOV R17, RZ, RZ, -R13 ;  /* 0x000000ffff117224 */ /* 0x000fe200078e0a0d */
[----:B------:R-:W-:Y:S01]  /*0750*/  @P4 IADD3 R16, PT, PT, R16, -R15, RZ ;  /* 0x8000000f10104210 */ /* 0x000fe20007ffe0ff */
[----:B------:R-:W-:Y:S02]  /*0760*/  IMAD R10, R7, R18, UR4 ;  /* 0x00000004070a7e24 */ /* 0x000fe4000f8e0212 */
[----:B------:R-:W-:Y:S01]  /*0770*/  IMAD R11, R14, R17, R11 ;  /* 0x000000110e0b7224 */ /* 0x000fe200078e020b */
[----:B------:R-:W-:Y:S01]  /*0780*/  ISETP.GE.U32.AND P5, PT, R16, R15, PT ;  /* 0x0000000f1000720c */ /* 0x000fe20003fa6070 */
[----:B------:R-:W-:Y:S01]  /*0790*/  @P4 VIADD R4, R4, 0x1 ;  /* 0x0000000104044836 */ /* 0x000fe20000000000 */
[----:B------:R-:W-:Y:S02]  /*07a0*/  ISETP.GE.U32.AND P0, PT, R10, R7, PT ;  /* 0x000000070a00720c */ /* 0x000fe40003f06070 */
[----:B------:R-:W-:-:S09]  /*07b0*/  ISETP.GE.U32.AND P1, PT, R11, R14, PT ;  /* 0x0000000e0b00720c */ /* 0x000fd20003f26070 */
[----:B------:R-:W-:Y:S02]  /*07c0*/  @P5 IADD3 R4, PT, PT, R4, 0x1, RZ ;  /* 0x0000000104045810 */ /* 0x000fe40007ffe0ff */
[----:B------:R-:W-:Y:S01]  /*07d0*/  @P0 IMAD.IADD R10, R10, 0x1, -R7 ;  /* 0x000000010a0a0824 */ /* 0x000fe200078e0a07 */
[----:B------:R-:W-:Y:S01]  /*07e0*/  @!P2 LOP3.LUT R4, RZ, R15, RZ, 0x33, !PT ;  /* 0x0000000fff04a212 */ /* 0x000fe200078e33ff */
[----:B------:R-:W-:Y:S01]  /*07f0*/  @P1 IMAD.IADD R11, R11, 0x1, -R14 ;  /* 0x000000010b0b1824 */ /* 0x000fe200078e0a0e */
[----:B------:R-:W-:Y:S01]  /*0800*/  ISETP.NE.U32.AND P5, PT, R7, RZ, PT ;  /* 0x000000ff0700720c */ /* 0x000fe20003fa5070 */
[----:B------:R-:W-:Y:S01]  /*0810*/  @P0 VIADD R12, R12, 0x1 ;  /* 0x000000010c0c0836 */ /* 0x000fe20000000000 */
[----:B------:R-:W-:Y:S01]  /*0820*/  ISETP.GE.U32.AND P3, PT, R10, R7, PT ;  /* 0x000000070a00720c */ /* 0x000fe20003f66070 */
[----:B------:R-:W-:Y:S01]  /*0830*/  @P1 VIADD R13, R13, 0x1 ;  /* 0x000000010d0d1836 */ /* 0x000fe20000000000 */
[----:B------:R-:W-:Y:S01]  /*0840*/  ISETP.GE.U32.AND P4, PT, R11, R14, PT ;  /* 0x0000000e0b00720c */ /* 0x000fe20003f86070 */
[----:B-----5:R-:W-:Y:S01]  /*0850*/  IMAD R11, R4, UR5, R5 ;  /* 0x00000005040b7c24 */ /* 0x020fe2000f8e0205 */
[----:B------:R-:W-:-:S04]  /*0860*/  ISETP.NE.U32.AND P0, PT, R14, RZ, PT ;  /* 0x000000ff0e00720c */ /* 0x000fc80003f05070 */
[----:B------:R-:W-:-:S04]  /*0870*/  VIADDMNMX R4, R11, R4, R2, PT ;  /* 0x000000040b047246 */ /* 0x000fc80003800102 */
[----:B------:R-:W-:Y:S01]  /*0880*/  ISETP.GE.AND P1, PT, R11, R4, PT ;  /* 0x000000040b00720c */ /* 0x000fe20003f26270 */
[----:B------:R-:W-:Y:S01]  /*0890*/  @P3 VIADD R12, R12, 0x1 ;  /* 0x000000010c0c3836 */ /* 0x000fe20000000000 */
[----:B------:R-:W-:Y:S02]  /*08a0*/  @!P5 LOP3.LUT R12, RZ, R7, RZ, 0x33, !PT ;  /* 0x00000007ff0cd212 */ /* 0x000fe400078e33ff */
[----:B------:R-:W-:Y:S02]  /*08b0*/  @P4 IADD3 R13, PT, PT, R13, 0x1, RZ ;  /* 0x000000010d0d4810 */ /* 0x000fe40007ffe0ff */
[----:B------:R-:W-:Y:S01]  /*08c0*/  @!P0 LOP3.LUT R13, RZ, R14, RZ, 0x33, !PT ;  /* 0x0000000eff0d8212 */ /* 0x000fe200078e33ff */
[----:B------:R-:W-:-:S04]  /*08d0*/  IMAD.MOV R2, RZ, RZ, -R12 ;  /* 0x000000ffff027224 */ /* 0x000fc800078e0a0c */
[----:B------:R-:W-:Y:S02]  /*08e0*/  IMAD R5, R7, R2, UR4 ;  /* 0x0000000407057e24 */ /* 0x000fe4000f8e0202 */
[----:B------:R-:W-:Y:S01]  /*08f0*/  IMAD R6, R13, UR6, R6 ;  /* 0x000000060d067c24 */ /* 0x000fe2000f8e0206 */
[----:B------:R-:W-:Y:S06]  /*0900*/  @P1 EXIT ;  /* 0x000000000000194d */ /* 0x000fec0003800000 */
[----:B------:R-:W0:Y:S01]  /*0910*/  S2UR UR5, SR_CgaCtaId ;  /* 0x00000000000579c3 */ /* 0x000e220000008800 */
[----:B------:R-:W-:Y:S01]  /*0920*/  IMAD R7, R0, UR8, RZ ;  /* 0x0000000800077c24 */ /* 0x000fe2000f8e02ff */
[----:B------:R-:W-:Y:S01]  /*0930*/  UMOV UR4, 0x400 ;  /* 0x0000040000047882 */ /* 0x000fe20000000000 */
[--C-:B------:R-:W-:Y:S01]  /*0940*/  IMAD R10, R12, R0, R9.reuse ;  /* 0x000000000c0a7224 */ /* 0x100fe200078e0209 */
[----:B------:R-:W1:Y:S01]  /*0950*/  LDCU.64 UR6, c[0x0][0x358] ;  /* 0x00006b00ff0677ac */ /* 0x000e620008000a00 */
[CC--:B------:R-:W-:Y:S02]  /*0960*/  IMAD R2, R8.reuse, R7.reuse, R9 ;  /* 0x0000000708027224 */ /* 0x0c0fe400078e0209 */
[----:B------:R-:W-:Y:S01]  /*0970*/  IMAD R8, R8, R7, RZ ;  /* 0x0000000708087224 */ /* 0x000fe200078e02ff */
[----:B------:R-:W-:Y:S01]  /*0980*/  VIADDMNMX R7, R6, R13, R3, PT ;  /* 0x0000000d06077246 */ /* 0x000fe20003800103 */
[----:B0-----:R-:W-:-:S06]  /*0990*/  ULEA UR4, UR5, UR4, 0x18 ;  /* 0x0000000405047291 */ /* 0x001fcc000f8ec0ff */
[----:B------:R-:W-:Y:S02]  /*09a0*/  LEA R9, R2, UR4, 0x2 ;  /* 0x0000000402097c11 */ /* 0x000fe4000f8e10ff */
[----:B-1----:R-:W-:-:S07]  /*09b0*/  LEA R8, R8, UR4, 0x2 ;  /* 0x0000000408087c11 */ /* 0x002fce000f8e10ff */
.L_x_500:
[----:B------:R-:W-:Y:S01]  /*09c0*/  ISETP.GE.AND P0, PT, R6, R7, PT ;  /* 0x000000070600720c */ /* 0x000fe20003f06270 */
[----:B------:R-:W-:-:S12]  /*09d0*/  BSSY.RECONVERGENT B0, `(.L_x_485) ;  /* 0x00000bb000007945 */ /* 0x000fd80003800200 */
[----:B0--3--:R-:W-:Y:S05]  /*09e0*/  @P0 BRA `(.L_x_486) ;  /* 0x0000000800e40947 */ /* 0x009fea0003800000 */
[----:B------:R-:W0:Y:S01]  /*09f0*/  LDC R12, c[0x0][0x3a0] ;  /* 0x0000e800ff0c7b82 */ /* 0x000e220000000800 */
[----:B------:R-:W1:Y:S02]  /*0a00*/  LDCU UR4, c[0x0][0x398] ;  /* 0x00007300ff0477ac */ /* 0x000e640008000800 */
[----:B-1----:R-:W-:Y:S01]  /*0a10*/  IMAD R15, R11, UR4, RZ ;  /* 0x000000040b0f7c24 */ /* 0x002fe2000f8e02ff */
[----:B0-----:R-:W-:-:S04]  /*0a20*/  IABS R13, R12 ;  /* 0x0000000c000d7213 */ /* 0x001fc80000000000 */
[----:B------:R-:W-:Y:S01]  /*0a30*/  IADD3 R16, PT, PT, R12, UR4, R15 ;  /* 0x000000040c107c10 */ /* 0x000fe2000fffe00f */
[----:B------:R-:W0:Y:S03]  /*0a40*/  I2F.RP R14, R13 ;  /* 0x0000000d000e7306 */ /* 0x000e260000209400 */
[----:B------:R-:W-:-:S05]  /*0a50*/  IADD3 R17, PT, PT, R16, -0x1, RZ ;  /* 0xffffffff10117810 */ /* 0x000fca0007ffe0ff */
[----:B0-----:R-:W0:Y:S02]  /*0a60*/  MUFU.RCP R14, R14 ;  /* 0x0000000e000e7308 */ /* 0x001e240000001000 */
[----:B0-----:R-:W-:Y:S01]  /*0a70*/  VIADD R2, R14, 0xffffffe ;  /* 0x0ffffffe0e027836 */ /* 0x001fe20000000000 */
[----:B------:R-:W-:Y:S02]  /*0a80*/  IABS R14, R15 ;  /* 0x0000000f000e7213 */ /* 0x000fe40000000000 */
[----:B------:R-:W-:-:S03]  /*0a90*/  LOP3.LUT R15, R15, R12, RZ, 0x3c, !PT ;  /* 0x0000000c0f0f7212 */ /* 0x000fc600078e3cff */
[----:B------:R0:W1:Y:S01]  /*0aa0*/  F2I.FTZ.U32.TRUNC.NTZ R3, R2 ;  /* 0x0000000200037305 */ /* 0x000062000021f000 */
[----:B------:R-:W-:Y:S01]  /*0ab0*/  ISETP.GE.AND P0, PT, R15, RZ, PT ;  /* 0x000000ff0f00720c */ /* 0x000fe20003f06270 */
        /* <DEDUP_REMOVED lines=19> */
[----:B------:R-:W-:Y:S02]  /*0bf0*/  @!P5 VIADD R3, R3, 0x1 ;  /* 0x000000010303d836 */ /* 0x000fe40000000000 */
[----:B------:R-:W-:Y:S01]  /*0c00*/  IMAD.MOV.U32 R14, RZ, RZ, R6 ;  /* 0x000000ffff0e7224 */ /* 0x000fe200078e0006 */
[----:B------:R-:W-:-:S09]  /*0c10*/  ISETP.GE.U32.AND P3, PT, R16, R13, PT ;  /* 0x0000000d1000720c */ /* 0x000fd20003f66070 */
[----:B------:R-:W-:Y:S02]  /*0c20*/  @P2 IADD3 R2, PT, PT, R2, 0x1, RZ ;  /* 0x0000000102022810 */ /* 0x000fe40007ffe0ff */
[----:B------:R-:W-:Y:S02]  /*0c30*/  ISETP.NE.AND P2, PT, R12, RZ, PT ;  /* 0x000000ff0c00720c */ /* 0x000fe40003f45270 */
[----:B------:R-:W-:Y:S02]  /*0c40*/  @P3 VIADD R3, R3, 0x1 ;  /* 0x0000000103033836 */ /* 0x000fe40000000000 */
[----:B------:R-:W-:Y:S02]  /*0c50*/  @!P0 IMAD.MOV R2, RZ, RZ, -R2 ;  /* 0x000000ffff028224 */ /* 0x000fe400078e0a02 */
[----:B------:R-:W-:Y:S01]  /*0c60*/  IMAD.MOV.U32 R16, RZ, RZ, R3 ;  /* 0x000000ffff107224 */ /* 0x000fe200078e0003 */
[----:B------:R-:W-:-:S04]  /*0c70*/  LOP3.LUT R3, RZ, R12, RZ, 0x33, !PT ;  /* 0x0000000cff037212 */ /* 0x000fc800078e33ff */
[----:B------:R-:W-:Y:S02]  /*0c80*/  @!P1 IADD3 R16, PT, PT, -R16, RZ, RZ ;  /* 0x000000ff10109210 */ /* 0x000fe40007ffe1ff */
[C---:B------:R-:W-:Y:S02]  /*0c90*/  SEL R13, R3.reuse, R2, !P2 ;  /* 0x00000002030d7207 */ /* 0x040fe40005000000 */
[----:B------:R-:W-:-:S07]  /*0ca0*/  SEL R12, R3, R16, !P2 ;  /* 0x00000010030c7207 */ /* 0x000fce0005000000 */
.L_x_499:
[----:B0-----:R-:W0:Y:S01]  /*0cb0*/  LDC R15, c[0x0][0x3a4] ;  /* 0x0000e900ff0f7b82 */ /* 0x001e220000000800 */
[----:B------:R-:W1:Y:S01]  /*0cc0*/  LDCU UR4, c[0x0][0x39c] ;  /* 0x00007380ff0477ac */ /* 0x000e620008000800 */
[----:B------:R-:W-:Y:S01]  /*0cd0*/  BSSY.RECONVERGENT B1, `(.L_x_487) ;  /* 0x0000065000017945 */ /* 0x000fe20003800200 */
[----:B-1-3--:R-:W-:Y:S01]  /*0ce0*/  IMAD R18, R14, UR4, RZ ;  /* 0x000000040e127c24 */ /* 0x00afe2000f8e02ff */
        /* <DEDUP_REMOVED lines=16> */
[----:B------:R-:W-:Y:S01]  /*0df0*/  IMAD.HI.U32 R3, R3, R19, R2 ;  /* 0x0000001303037227 */ /* 0x000fe200078e0002 */
[----:B------:R-:W-:-:S03]  /*0e00*/  MOV R19, R21 ;  /* 0x0000001500137202 */ /* 0x000fc60000000f00 */
        /* <DEDUP_REMOVED lines=17> */
[----:B------:R-:W-:Y:S02]  /*0f20*/  ISETP.NE.AND P2, PT, R15, RZ, PT ;  /* 0x000000ff0f00720c */ /* 0x000fe40003f45270 */
[----:B------:R-:W-:Y:S01]  /*0f30*/  @P3 IADD3 R17, PT, PT, R17, 0x1, RZ ;  /* 0x0000000111113810 */ /* 0x000fe20007ffe0ff */
[----:B------:R-:W-:Y:S01]  /*0f40*/  @!P0 IMAD.MOV R2, RZ, RZ, -R2 ;  /* 0x000000ffff028224 */ /* 0x000fe200078e0a02 */
[----:B------:R-:W-:-:S03]  /*0f50*/  ISETP.GT.AND P0, PT, R12, R13, PT ;  /* 0x0000000d0c00720c */ /* 0x000fc60003f04270 */
[----:B------:R-:W-:Y:S01]  /*0f60*/  @!P1 IMAD.MOV R17, RZ, RZ, -R17 ;  /* 0x000000ffff119224 */ /* 0x000fe200078e0a11 */
[----:B------:R-:W-:-:S04]  /*0f70*/  SEL R15, R3, R2, !P2 ;  /* 0x00000002030f7207 */ /* 0x000fc80005000000 */
[----:B------:R-:W-:Y:S02]  /*0f80*/  SEL R16, R3, R17, !P2 ;  /* 0x0000001103107207 */ /* 0x000fe40005000000 */
[----:B------:R-:W-:-:S03]  /*0f90*/  IADD3 R3, PT, PT, -R13, R12, RZ ;  /* 0x0000000c0d037210 */ /* 0x000fc60007ffe1ff */
[----:B------:R-:W-:-:S04]  /*0fa0*/  IMAD.IADD R2, R16, 0x1, -R15 ;  /* 0x0000000110027824 */ /* 0x000fc800078e0a0f */
[----:B------:R-:W-:-:S05]  /*0fb0*/  IMAD R2, R2, R3, RZ ;  /* 0x0000000302027224 */ /* 0x000fca00078e02ff */
[----:B------:R-:W-:-:S06]  /*0fc0*/  I2FP.F32.S32 R2, R2 ;  /* 0x0000000200027245 */ /* 0x000fcc0000201400 */
[----:B------:R-:W0:Y:S02]  /*0fd0*/  F2F.BF16.F32 R2, R2 ;  /* 0x0000000200027304 */ /* 0x000e240000202000 */
[----:B0-----:R-:W-:-:S06]  /*0fe0*/  IMAD.U32 R3, R2, 0x10000, RZ ;  /* 0x0001000002037824 */ /* 0x001fcc00078e00ff */
[----:B------:R-:W0:Y:S02]  /*0ff0*/  MUFU.RCP R3, R3 ;  /* 0x0000000300037308 */ /* 0x000e240000001000 */
[----:B0-----:R-:W-:-:S06]  /*1000*/  FADD.FTZ R17, R3, -RZ ;  /* 0x800000ff03117221 */ /* 0x001fcc0000010000 */
[----:B------:R-:W0:Y:S01]  /*1010*/  F2F.BF16.F32 R17, R17 ;  /* 0x0000001100117304 */ /* 0x000e220000202000 */
[----:B------:R-:W-:Y:S05]  /*1020*/  @!P0 BRA `(.L_x_488) ;  /* 0x0000000000bc8947 */ /* 0x000fea0003800000 */
[----:B------:R-:W-:-:S07]  /*1030*/  MOV R19, R13 ;  /* 0x0000000d00137202 */ /* 0x000fce0000000f00 */
.L_x_495:
[----:B------:R-:W-:Y:S01]  /*1040*/  ISETP.GT.AND P0, PT, R16, R15, PT ;  /* 0x0000000f1000720c */ /* 0x000fe20003f04270 */
[----:B------:R-:W-:-:S12]  /*1050*/  BSSY.RECONVERGENT B2, `(.L_x_489) ;  /* 0x0000029000027945 */ /* 0x000fd80003800200 */
[----:B------:R-:W-:Y:S05]  /*1060*/  @!P0 BRA `(.L_x_490) ;  /* 0x00000000009c8947 */ /* 0x000fea0003800000 */
[----:B------:R-:W1:Y:S01]  /*1070*/  LDCU UR4, c[0x0][0x3b8] ;  /* 0x00007700ff0477ac */ /* 0x000e620008000800 */
[----:B------:R-:W-:Y:S01]  /*1080*/  IMAD.MOV.U32 R21, RZ, RZ, R15 ;  /* 0x000000ffff157224 */ /* 0x000fe200078e000f */
[----:B------:R-:W2:Y:S01]  /*1090*/  LDCU UR5, c[0x0][0x3b0] ;  /* 0x00007600ff0577ac */ /* 0x000ea20008000800 */
[----:B-1----:R-:W-:Y:S02]  /*10a0*/  IMAD R20, R19, UR4, RZ ;  /* 0x0000000413147c24 */ /* 0x002fe4000f8e02ff */
[----:B--2---:R-:W-:-:S05]  /*10b0*/  IMAD R3, R5, UR5, RZ ;  /* 0x0000000505037c24 */ /* 0x004fca000f8e02ff */
[----:B------:R-:W-:Y:S02]  /*10c0*/  IADD3 R18, P0, PT, R20, R3, RZ ;  /* 0x0000000314127210 */ /* 0x000fe40007f1e0ff */
[----:B------:R-:W-:-:S04]  /*10d0*/  SHF.R.S32.HI R3, RZ, 0x1f, R3 ;  /* 0x0000001fff037819 */ /* 0x000fc80000011403 */
[----:B------:R-:W-:-:S07]  /*10e0*/  LEA.HI.X.SX32 R20, R20, R3, 0x1, P0 ;  /* 0x0000000314147211 */ /* 0x000fce00000f0eff */
.L_x_494:
[----:B------:R-:W1:Y:S01]  /*10f0*/  LDC R23, c[0x0][0x394] ;  /* 0x0000e500ff177b82 */ /* 0x000e620000000800 */
[----:B------:R-:W-:Y:S01]  /*1100*/  BSSY.RECONVERGENT B3, `(.L_x_491) ;  /* 0x000001a000037945 */ /* 0x000fe20003800200 */
[----:B-1----:R-:W-:-:S13]  /*1110*/  ISETP.GE.AND P0, PT, R10, R23, PT ;  /* 0x000000170a00720c */ /* 0x002fda0003f06270 */
[----:B------:R-:W-:Y:S05]  /*1120*/  @P0 BRA `(.L_x_492) ;  /* 0x00000000005c0947 */ /* 0x000fea0003800000 */
[----:B------:R-:W1:Y:S01]  /*1130*/  LDCU UR4, c[0x0][0x3bc] ;  /* 0x00007780ff0477ac */ /* 0x000e620008000800 */
[----:B------:R-:W-:Y:S01]  /*1140*/  IMAD.MOV.U32 R25, RZ, RZ, R9 ;  /* 0x000000ffff197224 */ /* 0x000fe200078e0009 */
[----:B------:R-:W-:Y:S01]  /*1150*/  MOV R24, R10 ;  /* 0x0000000a00187202 */ /* 0x000fe20000000f00 */
[----:B-1----:R-:W-:-:S05]  /*1160*/  IMAD R3, R21, UR4, RZ ;  /* 0x0000000415037c24 */ /* 0x002fca000f8e02ff */
[----:B------:R-:W-:-:S04]  /*1170*/  IADD3 R22, P0, PT, R3, R18, RZ ;  /* 0x0000001203167210 */ /* 0x000fc80007f1e0ff */
[----:B------:R-:W-:-:S09]  /*1180*/  LEA.HI.X.SX32 R26, R3, R20, 0x1, P0 ;  /* 0x00000014031a7211 */ /* 0x000fd200000f0eff */
.L_x_493:
        /* <DEDUP_REMOVED lines=9> */
[----:B------:R-:W3:Y:S01]  /*1220*/  LDG.E.U16.CONSTANT R2, desc[UR6][R2.64] ;  /* 0x0000000602027981 */ /* 0x000ee2000c1e9500 */
[----:B-1----:R-:W-:-:S05]  /*1230*/  IMAD R24, R0, UR4, R24 ;  /* 0x0000000400187c24 */ /* 0x002fca000f8e0218 */
[----:B------:R-:W-:Y:S01]  /*1240*/  ISETP.GE.AND P0, PT, R24, R23, PT ;  /* 0x000000171800720c */ /* 0x000fe20003f06270 */
[----:B---3--:R-:W-:-:S04]  /*1250*/  IMAD.U32 R27, R2, 0x10000, RZ ;  /* 0x00010000021b7824 */ /* 0x008fc800078e00ff */
[----:B--2---:R-:W-:-:S05]  /*1260*/  FADD.FTZ R28, R27, R28 ;  /* 0x0000001c1b1c7221 */ /* 0x004fca0000010000 */
[----:B------:R1:W-:Y:S02]  /*1270*/  STS [R25], R28 ;  /* 0x0000001c19007388 */ /* 0x0003e40000000800 */
[----:B-1----:R-:W-:Y:S01]  /*1280*/  IMAD R25, R0, 0x4, R25 ;  /* 0x0000000400197824 */ /* 0x002fe200078e0219 */
[----:B------:R-:W-:Y:S06]  /*1290*/  @!P0 BRA `(.L_x_493) ;  /* 0xfffffffc00bc8947 */ /* 0x000fec000383ffff */
.L_x_492:
[----:B------:R-:W-:Y:S05]  /*12a0*/  BSYNC.RECONVERGENT B3 ;  /* 0x0000000000037941 */ /* 0x000fea0003800200 */
.L_x_491:
[----:B------:R-:W-:-:S04]  /*12b0*/  IADD3 R21, PT, PT, R21, 0x1, RZ ;  /* 0x0000000115157810 */ /* 0x000fc80007ffe0ff */
[----:B------:R-:W-:-:S13]  /*12c0*/  ISETP.NE.AND P0, PT, R21, R16, PT ;  /* 0x000000101500720c */ /* 0x000fda0003f05270 */
[----:B------:R-:W-:Y:S05]  /*12d0*/  @P0 BRA `(.L_x_494) ;  /* 0xfffffffc00840947 */ /* 0x000fea000383ffff */
.L_x_490:
[----:B------:R-:W-:Y:S05]  /*12e0*/  BSYNC.RECONVERGENT B2 ;  /* 0x0000000000027941 */ /* 0x000fea0003800200 */
.L_x_489:
[----:B------:R-:W-:-:S05]  /*12f0*/  VIADD R19, R19, 0x1 ;  /* 0x0000000113137836 */ /* 0x000fca0000000000 */
[----:B------:R-:W-:-:S13]  /*1300*/  ISETP.NE.AND P0, PT, R19, R12, PT ;  /* 0x0000000c1300720c */ /* 0x000fda0003f05270 */
[----:B------:R-:W-:Y:S05]  /*1310*/  @P0 BRA `(.L_x_495) ;  /* 0xfffffffc00480947 */ /* 0x000fea000383ffff */
.L_x_488:
[----:B------:R-:W-:Y:S05]  /*1320*/  BSYNC.RECONVERGENT B1 ;  /* 0x0000000000017941 */ /* 0x000fea0003800200 */
.L_x_487:
[----:B------:R-:W1:Y:S01]  /*1330*/  LDC R15, c[0x0][0x394] ;  /* 0x0000e500ff0f7b82 */ /* 0x000e620000000800 */
[----:B------:R-:W-:Y:S01]  /*1340*/  BSSY.RECONVERGENT B1, `(.L_x_496) ;  /* 0x000001f000017945 */ /* 0x000fe20003800200 */
[----:B-1----:R-:W-:-:S13]  /*1350*/  ISETP.GE.AND P0, PT, R10, R15, PT ;  /* 0x0000000f0a00720c */ /* 0x002fda0003f06270 */
[----:B------:R-:W-:Y:S05]  /*1360*/  @P0 BRA `(.L_x_497) ;  /* 0x0000000000700947 */ /* 0x000fea0003800000 */
[----:B------:R-:W1:Y:S01]  /*1370*/  LDCU.64 UR4, c[0x0][0x3a0] ;  /* 0x00007400ff0477ac */ /* 0x000e620008000a00 */
[----:B------:R-:W2:Y:S01]  /*1380*/  S2R R19, SR_TID.X ;  /* 0x0000000000137919 */ /* 0x000ea20000002100 */
[----:B0-----:R-:W-:Y:S01]  /*1390*/  IMAD.U32 R23, R17, 0x10000, RZ ;  /* 0x0001000011177824 */ /* 0x001fe200078e00ff */
[----:B------:R-:W-:Y:S01]  /*13a0*/  MOV R17, R10 ;  /* 0x0000000a00117202 */ /* 0x000fe20000000f00 */
[----:B-1----:R-:W-:Y:S02]  /*13b0*/  IMAD R3, R15, UR4, RZ ;  /* 0x000000040f037c24 */ /* 0x002fe4000f8e02ff */
[----:B------:R-:W-:Y:S02]  /*13c0*/  IMAD R2, R11, UR5, R14 ;  /* 0x000000050b027c24 */ /* 0x000fe4000f8e020e */
[----:B------:R-:W-:Y:S02]  /*13d0*/  IMAD R16, R3, UR5, RZ ;  /* 0x0000000503107c24 */ /* 0x000fe4000f8e02ff */
[----:B------:R-:W-:-:S02]  /*13e0*/  IMAD R2, R2, R15, RZ ;  /* 0x0000000f02027224 */ /* 0x000fc400078e02ff */
[----:B------:R-:W-:-:S05]  /*13f0*/  IMAD R3, R5, R16, RZ ;  /* 0x0000001005037224 */ /* 0x000fca00078e02ff */
[----:B------:R-:W-:Y:S02]  /*1400*/  IADD3 R16, P0, PT, R2, R3, RZ ;  /* 0x0000000302107210 */ /* 0x000fe40007f1e0ff */
[----:B------:R-:W-:-:S04]  /*1410*/  SHF.R.S32.HI R3, RZ, 0x1f, R3 ;  /* 0x0000001fff037819 */ /* 0x000fc80000011403 */
[----:B--2---:R-:W-:-:S07]  /*1420*/  LEA.HI.X.SX32 R24, R2, R3, 0x1, P0 ;  /* 0x0000000302187211 */ /* 0x004fce00000f0eff */
.L_x_498:
[----:B---3--:R-:W-:Y:S01]  /*1430*/  IMAD R18, R19, 0x4, R8 ;  /* 0x0000000413127824 */ /* 0x008fe200078e0208 */
[----:B------:R-:W0:Y:S01]  /*1440*/  LDCU.64 UR4, c[0x0][0x388] ;  /* 0x00007100ff0477ac */ /* 0x000e220008000a00 */
[C---:B------:R-:W-:Y:S01]  /*1450*/  IADD3 R21, P0, PT, R17.reuse, R16, RZ ;  /* 0x0000001011157210 */ /* 0x040fe20007f1e0ff */
[C---:B------:R-:W-:Y:S02]  /*1460*/  IMAD.IADD R19, R0.reuse, 0x1, R19 ;  /* 0x0000000100137824 */ /* 0x040fe400078e0213 */
[----:B------:R-:W1:Y:S01]  /*1470*/  LDS R2, [R18] ;  /* 0x0000000012027984 */ /* 0x000e620000000800 */
[----:B------:R-:W2:Y:S01]  /*1480*/  LDCU UR8, c[0x0][0x3a8] ;  /* 0x00007500ff0877ac */ /* 0x000ea20008000800 */
[----:B------:R-:W-:Y:S02]  /*1490*/  LEA.HI.X.SX32 R22, R17, R24, 0x1, P0 ;  /* 0x0000001811167211 */ /* 0x000fe400000f0eff */
[----:B------:R3:W-:Y:S01]  /*14a0*/  STS [R18], RZ ;  /* 0x000000ff12007388 */ /* 0x0007e20000000800 */
[----:B--2---:R-:W-:-:S02]  /*14b0*/  IMAD R17, R0, UR8, R17 ;  /* 0x0000000800117c24 */ /* 0x004fc4000f8e0211 */
[----:B-1----:R-:W-:Y:S01]  /*14c0*/  FMUL.FTZ R3, R23, R2 ;  /* 0x0000000217037220 */ /* 0x002fe20000410000 */
[----:B0-----:R-:W-:-:S04]  /*14d0*/  LEA R2, P0, R21, UR4, 0x1 ;  /* 0x0000000415027c11 */ /* 0x001fc8000f8008ff */
[----:B------:R-:W-:Y:S02]  /*14e0*/  F2FP.BF16.F32.PACK_AB R20, RZ, R3 ;  /* 0x00000003ff14723e */ /* 0x000fe400000010ff */
[----:B------:R-:W-:Y:S02]  /*14f0*/  LEA.HI.X R3, R21, UR5, R22, 0x1, P0 ;  /* 0x0000000515037c11 */ /* 0x000fe400080f0c16 */
[----:B------:R-:W-:-:S03]  /*1500*/  ISETP.GE.AND P0, PT, R17, R15, PT ;  /* 0x0000000f1100720c */ /* 0x000fc60003f06270 */
[----:B------:R3:W-:Y:S10]  /*1510*/  STG.E.U16 desc[UR6][R2.64], R20 ;  /* 0x0000001402007986 */ /* 0x0007f4000c101506 */
[----:B------:R-:W-:Y:S05]  /*1520*/  @!P0 BRA `(.L_x_498) ;  /* 0xfffffffc00c08947 */ /* 0x000fea000383ffff */
.L_x_497:
[----:B------:R-:W-:Y:S05]  /*1530*/  BSYNC.RECONVERGENT B1 ;  /* 0x0000000000017941 */ /* 0x000fea0003800200 */
.L_x_496:
[----:B------:R-:W1:Y:S02]  /*1540*/  LDCU UR4, c[0x0][0x364] ;  /* 0x00006c80ff0477ac */ /* 0x000e640008000800 */
[----:B-1----:R-:W-:-:S04]  /*1550*/  IADD3 R14, PT, PT, R14, UR4, RZ ;  /* 0x000000040e0e7c10 */ /* 0x002fc8000fffe0ff */
[----:B------:R-:W-:-:S13]  /*1560*/  ISETP.GE.AND P0, PT, R14, R7, PT ;  /* 0x000000070e00720c */ /* 0x000fda0003f06270 */
[----:B------:R-:W-:Y:S05]  /*1570*/  @!P0 BRA `(.L_x_499) ;  /* 0xfffffff400cc8947 */ /* 0x000fea000383ffff */
.L_x_486:
[----:B------:R-:W-:Y:S05]  /*1580*/  BSYNC.RECONVERGENT B0 ;  /* 0x0000000000007941 */ /* 0x000fea0003800200 */
.L_x_485:
[----:B------:R-:W1:Y:S02]  /*1590*/  LDCU UR4, c[0x0][0x368] ;  /* 0x00006d00ff0477ac */ /* 0x000e640008000800 */
[----:B-1----:R-:W-:-:S05]  /*15a0*/  VIADD R11, R11, UR4 ;  /* 0x000000040b0b7c36 */ /* 0x002fca0008000000 */
[----:B------:R-:W-:-:S13]  /*15b0*/  ISETP.GE.AND P0, PT, R11, R4, PT ;  /* 0x000000040b00720c */ /* 0x000fda0003f06270 */
[----:B------:R-:W-:Y:S05]  /*15c0*/  @!P0 BRA `(.L_x_500) ;  /* 0xfffffff000fc8947 */ /* 0x000fea000383ffff */
[----:B------:R-:W-:Y:S05]  /*15d0*/  EXIT ;  /* 0x000000000000794d */ /* 0x000fea0003800000 */
.L_x_501:
        /* <DEDUP_REMOVED lines=10> */
.L_x_609:


//--------------------- .text._ZN2at6native58_GLOBAL__N__9a069279_25_AdaptiveAveragePooling_cu_ef17039c26adaptive_average_pool_nhwcIiN3c104HalfEEEvPKT0_PS5_iiiiiiiiT_S9_S9_S9_ --------------------------
	.section	.text._ZN2at6native58_GLOBAL__N__9a069279_25_AdaptiveAveragePooling_cu_ef17039c26adaptive_average_pool_nhwcIiN3c104HalfEEEvPKT0_PS5_iiiiiiiiT_S9_S9_S9_,"ax",@progbits
	.align	128
.text._ZN2at6native58_GLOBAL__N__9a069279_25_AdaptiveAveragePooling_cu_ef17039c26adaptive_average_pool_nhwcIiN3c104HalfEEEvPKT0_PS5_iiiiiiiiT_S9_S9_S9_:
        .type           _ZN2at6native58_GLOBAL__N__9a069279_25_AdaptiveAveragePooling_cu_ef17039c26adaptive_average_pool_nhwcIiN3c104HalfEEEvPKT0_PS5_iiiiiiiiT_S9_S9_S9_,@function
        .size           _ZN2at6native58_GLOBAL__N__9a069279_25_AdaptiveAveragePooling_cu_ef17039c26adaptive_average_pool_nhwcIiN3c104HalfEEEvPKT0_PS5_iiiiiiiiT_S9_S9_S9_,(.L_x_610 - _ZN2at6native58_GLOBAL__N__9a069279_25_AdaptiveAveragePooling_cu_ef17039c26adaptive_average_pool_nhwcIiN3c104HalfEEEvPKT0_PS5_iiiiiiiiT_S9_S9_S9_)
        .other          _ZN2at6native58_GLOBAL__N__9a069279_25_AdaptiveAveragePooling_cu_ef17039c26adaptive_average_pool_nhwcIiN3c104HalfEEEvPKT0_PS5_iiiiiiiiT_S9_S9_S9_,@"STO_CUDA_ENTRY STV_DEFAULT"
_ZN2at6native58_GLOBAL__N__9a069279_25_AdaptiveAveragePooling_cu_ef17039c26adaptive_average_pool_nhwcIiN3c104HalfEEEvPKT0_PS5_iiiiiiiiT_S9_S9_S9_:
        /* <DEDUP_REMOVED lines=51> */
.L_x_506:
[----:B------:R-:W-:Y:S01]  /*0330*/  LEA R4, R7, R12, 0x2 ;  /* 0x0000000c07047211 */ /* 0x000fe200078e10ff */
[----:B------:R-:W-:Y:S02]  /*0340*/  VIADD R10, R10, 0x1 ;  /* 0x000000010a0a7836 */ /* 0x000fe40000000000 */
[----:B------:R-:W-:Y:S02]  /*0350*/  IMAD.IADD R7, R2, 0x1, R7 ;  /* 0x0000000102077824 */ /* 0x000fe400078e0207 */
[----:B------:R0:W-:Y:S01]  /*0360*/  STS [R4], RZ ;  /* 0x000000ff04007388 */ /* 0x0001e20000000800 */
[----:B------:R-:W-:-:S13]  /*0370*/  ISETP.NE.AND P0, PT, R10, R11, PT ;  /* 0x0000000b0a00720c */ /* 0x000fda0003f05270 */
[----:B0-----:R-:W-:Y:S05]  /*0380*/  @P0 BRA `(.L_x_506) ;  /* 0xfffffffc00e80947 */ /* 0x001fea000383ffff */
.L_x_505:
[----:B------:R-:W-:Y:S05]  /*0390*/  BSYNC.RECONVERGENT B1 ;  /* 0x0000000000017941 */ /* 0x000fea0003800200 */
.L_x_504:
[----:B------:R-:W-:Y:S05]  /*03a0*/  @!P1 BRA `(.L_x_503) ;  /* 0x0000000000389947 */ /* 0x000fea0003800000 */
[----:B------:R-:W0:Y:S01]  /*03b0*/  S2R R11, SR_CgaCtaId ;  /* 0x00000000000b7919 */ /* 0x000e220000008800 */
[----:B------:R-:W-:-:S04]  /*03c0*/  MOV R4, 0x400 ;  /* 0x0000040000047802 */ /* 0x000fc80000000f00 */
[----:B0-----:R-:W-:-:S07]  /*03d0*/  LEA R10, R11, R4, 0x18 ;  /* 0x000000040b0a7211 */ /* 0x001fce00078ec0ff */
.L_x_507:
        /* <DEDUP_REMOVED lines=11> */
.L_x_503:
[----:B------:R-:W-:Y:S05]  /*0490*/  BSYNC.RECONVERGENT B0 ;  /* 0x0000000000007941 */ /* 0x000fea0003800200 */
.L_x_502:
        /* <DEDUP_REMOVED lines=82> */
.L_x_523:
[----:B------:R-:W-:Y:S01]  /*09c0*/  ISETP.GE.AND P0, PT, R6, R7, PT ;  /* 0x000000070600720c */ /* 0x000fe20003f06270 */
[----:B------:R-:W-:-:S12]  /*09d0*/  BSSY.RECONVERGENT B0, `(.L_x_508) ;  /* 0x00000bb000007945 */ /* 0x000fd80003800200 */
[----:B---3--:R-:W-:Y:S05]  /*09e0*/  @P0 BRA `(.L_x_509) ;  /* 0x0000000800e40947 */ /* 0x008fea0003800000 */
        /* <DEDUP_REMOVED lines=44> */
.L_x_522:
[----:B------:R-:W0:Y:S01]  /*0cb0*/  LDC R15, c[0x0][0x3a4] ;  /* 0x0000e900ff0f7b82 */ /* 0x000e220000000800 */
        /* <DEDUP_REMOVED lines=48> */
[----:B------:R-:W-:-:S04]  /*0fc0*/  I2FP.F32.S32 R2, R2 ;  /* 0x0000000200027245 */ /* 0x000fc80000201400 */
[----:B------:R-:W-:-:S05]  /*0fd0*/  F2FP.F16.F32.PACK_AB R2, RZ, R2 ;  /* 0x00000002ff02723e */ /* 0x000fca00000000ff */
[----:B------:R-:W-:-:S06]  /*0fe0*/  HADD2.F32 R2, -RZ, R2.H0_H0 ;  /* 0x20000002ff027230 */ /* 0x000fcc0000004100 */
[----:B------:R-:W0:Y:S02]  /*0ff0*/  MUFU.RCP R2, R2 ;  /* 0x0000000200027308 */ /* 0x000e240000001000 */
[----:B0-----:R-:W-:-:S05]  /*1000*/  FADD.FTZ R17, R2, -RZ ;  /* 0x800000ff02117221 */ /* 0x001fca0000010000 */
[----:B------:R-:W-:Y:S01]  /*1010*/  F2FP.F16.F32.PACK_AB R17, RZ, R17 ;  /* 0x00000011ff11723e */ /* 0x000fe200000000ff */
[----:B------:R-:W-:Y:S06]  /*1020*/  @!P0 BRA `(.L_x_511) ;  /* 0x0000000000bc8947 */ /* 0x000fec0003800000 */
[----:B------:R-:W-:-:S07]  /*1030*/  IMAD.MOV.U32 R19, RZ, RZ, R13 ;  /* 0x000000ffff137224 */ /* 0x000fce00078e000d */
.L_x_518:
[----:B------:R-:W-:Y:S01]  /*1040*/  ISETP.GT.AND P0, PT, R16, R15, PT ;  /* 0x0000000f1000720c */ /* 0x000fe20003f04270 */
[----:B------:R-:W-:-:S12]  /*1050*/  BSSY.RECONVERGENT B2, `(.L_x_512) ;  /* 0x0000029000027945 */ /* 0x000fd80003800200 */
[----:B------:R-:W-:Y:S05]  /*1060*/  @!P0 BRA `(.L_x_513) ;  /* 0x00000000009c8947 */ /* 0x000fea0003800000 */
[----:B------:R-:W0:Y:S01]  /*1070*/  LDCU UR4, c[0x0][0x3b8] ;  /* 0x00007700ff0477ac */ /* 0x000e220008000800 */
[----:B------:R-:W-:Y:S01]  /*1080*/  MOV R21, R15 ;  /* 0x0000000f00157202 */ /* 0x000fe20000000f00 */
[----:B------:R-:W1:Y:S01]  /*1090*/  LDCU UR5, c[0x0][0x3b0] ;  /* 0x00007600ff0577ac */ /* 0x000e620008000800 */
[----:B0-----:R-:W-:Y:S02]  /*10a0*/  IMAD R20, R19, UR4, RZ ;  /* 0x0000000413147c24 */ /* 0x001fe4000f8e02ff */
[----:B-1----:R-:W-:-:S05]  /*10b0*/  IMAD R3, R5, UR5, RZ ;  /* 0x0000000505037c24 */ /* 0x002fca000f8e02ff */
[----:B------:R-:W-:Y:S02]  /*10c0*/  IADD3 R18, P0, PT, R20, R3, RZ ;  /* 0x0000000314127210 */ /* 0x000fe40007f1e0ff */
[----:B------:R-:W-:-:S04]  /*10d0*/  SHF.R.S32.HI R3, RZ, 0x1f, R3 ;  /* 0x0000001fff037819 */ /* 0x000fc80000011403 */
[----:B------:R-:W-:-:S07]  /*10e0*/  LEA.HI.X.SX32 R20, R20, R3, 0x1, P0 ;  /* 0x0000000314147211 */ /* 0x000fce00000f0eff */
.L_x_517:
[----:B------:R-:W0:Y:S01]  /*10f0*/  LDC R23, c[0x0][0x394] ;  /* 0x0000e500ff177b82 */ /* 0x000e220000000800 */
[----:B------:R-:W-:Y:S01]  /*1100*/  BSSY.RECONVERGENT B3, `(.L_x_514) ;  /* 0x000001a000037945 */ /* 0x000fe20003800200 */
[----:B0-----:R-:W-:-:S13]  /*1110*/  ISETP.GE.AND P0, PT, R10, R23, PT ;  /* 0x000000170a00720c */ /* 0x001fda0003f06270 */
[----:B------:R-:W-:Y:S05]  /*1120*/  @P0 BRA `(.L_x_515) ;  /* 0x00000000005c0947 */ /* 0x000fea0003800000 */
[----:B------:R-:W0:Y:S01]  /*1130*/  LDCU UR4, c[0x0][0x3bc] ;  /* 0x00007780ff0477ac */ /* 0x000e220008000800 */
[----:B------:R-:W-:Y:S02]  /*1140*/  IMAD.MOV.U32 R25, RZ, RZ, R9 ;  /* 0x000000ffff197224 */ /* 0x000fe400078e0009 */
[----:B------:R-:W-:Y:S02]  /*1150*/  IMAD.MOV.U32 R24, RZ, RZ, R10 ;  /* 0x000000ffff187224 */ /* 0x000fe400078e000a */
[----:B0-----:R-:W-:-:S05]  /*1160*/  IMAD R3, R21, UR4, RZ ;  /* 0x0000000415037c24 */ /* 0x001fca000f8e02ff */
[----:B------:R-:W-:-:S04]  /*1170*/  IADD3 R22, P0, PT, R3, R18, RZ ;  /* 0x0000001203167210 */ /* 0x000fc80007f1e0ff */
[----:B------:R-:W-:-:S09]  /*1180*/  LEA.HI.X.SX32 R26, R3, R20, 0x1, P0 ;  /* 0x00000014031a7211 */ /* 0x000fd200000f0eff */
.L_x_516:
[----:B------:R-:W0:Y:S01]  /*1190*/  LDCU UR4, c[0x0][0x3b4] ;  /* 0x00007680ff0477ac */ /* 0x000e220008000800 */
[----:B------:R-:W1:Y:S01]  /*11a0*/  LDCU.64 UR8, c[0x0][0x380] ;  /* 0x00007000ff0877ac */ /* 0x000e620008000a00 */
[----:B0-----:R-:W-:Y:S01]  /*11b0*/  IMAD R3, R24, UR4, RZ ;  /* 0x0000000418037c24 */ /* 0x001fe2000f8e02ff */
[----:B------:R-:W0:Y:S04]  /*11c0*/  LDCU UR4, c[0x0][0x3a8] ;  /* 0x00007500ff0477ac */ /* 0x000e280008000800 */
[----:B------:R-:W-:-:S04]  /*11d0*/  IADD3 R27, P0, PT, R3, R22, RZ ;  /* 0x00000016031b7210 */ /* 0x000fc80007f1e0ff */
[----:B------:R-:W-:Y:S02]  /*11e0*/  LEA.HI.X.SX32 R28, R3, R26, 0x1, P0 ;  /* 0x0000001a031c7211 */ /* 0x000fe400000f0eff */
[----:B-1----:R-:W-:-:S04]  /*11f0*/  LEA R2, P0, R27, UR8, 0x1 ;  /* 0x000000081b027c11 */ /* 0x002fc8000f8008ff */
[----:B------:R-:W-:Y:S02]  /*1200*/  LEA.HI.X R3, R27, UR9, R28, 0x1, P0 ;  /* 0x000000091b037c11 */ /* 0x000fe400080f0c1c */
[----:B------:R-:W1:Y:S04]  /*1210*/  LDS R28, [R25] ;  /* 0x00000000191c7984 */ /* 0x000e680000000800 */
[----:B------:R-:W2:Y:S01]  /*1220*/  LDG.E.U16.CONSTANT R2, desc[UR6][R2.64] ;  /* 0x0000000602027981 */ /* 0x000ea2000c1e9500 */
[----:B0-----:R-:W-:-:S05]  /*1230*/  IMAD R24, R0, UR4, R24 ;  /* 0x0000000400187c24 */ /* 0x001fca000f8e0218 */
[----:B------:R-:W-:Y:S01]  /*1240*/  ISETP.GE.AND P0, PT, R24, R23, PT ;  /* 0x000000171800720c */ /* 0x000fe20003f06270 */
[----:B--2---:R-:W-:-:S05]  /*1250*/  HADD2.F32 R27, -RZ, R2.H0_H0 ;  /* 0x20000002ff1b7230 */ /* 0x004fca0000004100 */
[----:B-1----:R-:W-:-:S05]  /*1260*/  FADD.FTZ R28, R27, R28 ;  /* 0x0000001c1b1c7221 */ /* 0x002fca0000010000 */
[----:B------:R0:W-:Y:S02]  /*1270*/  STS [R25], R28 ;  /* 0x0000001c19007388 */ /* 0x0001e40000000800 */
[----:B0-----:R-:W-:Y:S01]  /*1280*/  LEA R25, R0, R25, 0x2 ;  /* 0x0000001900197211 */ /* 0x001fe200078e10ff */
[----:B------:R-:W-:Y:S06]  /*1290*/  @!P0 BRA `(.L_x_516) ;  /* 0xfffffffc00bc8947 */ /* 0x000fec000383ffff */
.L_x_515:
[----:B------:R-:W-:Y:S05]  /*12a0*/  BSYNC.RECONVERGENT B3 ;  /* 0x0000000000037941 */ /* 0x000fea0003800200 */
.L_x_514:
[----:B------:R-:W-:-:S05]  /*12b0*/  VIADD R21, R21, 0x1 ;  /* 0x0000000115157836 */ /* 0x000fca0000000000 */
[----:B------:R-:W-:-:S13]  /*12c0*/  ISETP.NE.AND P0, PT, R21, R16, PT ;  /* 0x000000101500720c */ /* 0x000fda0003f05270 */
[----:B------:R-:W-:Y:S05]  /*12d0*/  @P0 BRA `(.L_x_517) ;  /* 0xfffffffc00840947 */ /* 0x000fea000383ffff */
.L_x_513:
[----:B------:R-:W-:Y:S05]  /*12e0*/  BSYNC.RECONVERGENT B2 ;  /* 0x0000000000027941 */ /* 0x000fea0003800200 */
.L_x_512:
[----:B------:R-:W-:-:S05]  /*12f0*/  VIADD R19, R19, 0x1 ;  /* 0x0000000113137836 */ /* 0x000fca0000000000 */
[----:B------:R-:W-:-:S13]  /*1300*/  ISETP.NE.AND P0, PT, R19, R12, PT ;  /* 0x0000000c1300720c */ /* 0x000fda0003f05270 */
[----:B------:R-:W-:Y:S05]  /*1310*/  @P0 BRA `(.L_x_518) ;  /* 0xfffffffc00480947 */ /* 0x000fea000383ffff */
.L_x_511:
[----:B------:R-:W-:Y:S05]  /*1320*/  BSYNC.RECONVERGENT B1 ;  /* 0x0000000000017941 */ /* 0x000fea0003800200 */
.L_x_510:
[----:B------:R-:W0:Y:S01]  /*1330*/  LDC R15, c[0x0][0x394] ;  /* 0x0000e500ff0f7b82 */ /* 0x000e220000000800 */
[----:B------:R-:W-:Y:S01]  /*1340*/  BSSY.RECONVERGENT B1, `(.L_x_519) ;  /* 0x000001f000017945 */ /* 0x000fe20003800200 */
[----:B0-----:R-:W-:-:S13]  /*1350*/  ISETP.GE.AND P0, PT, R10, R15, PT ;  /* 0x0000000f0a00720c */ /* 0x001fda0003f06270 */
[----:B------:R-:W-:Y:S05]  /*1360*/  @P0 BRA `(.L_x_520) ;  /* 0x0000000000700947 */ /* 0x000fea0003800000 */
[----:B------:R-:W0:Y:S01]  /*1370*/  LDCU.64 UR4, c[0x0][0x3a0] ;  /* 0x00007400ff0477ac */ /* 0x000e220008000a00 */
[----:B------:R-:W1:Y:S01]  /*1380*/  S2R R19, SR_TID.X ;  /* 0x0000000000137919 */ /* 0x000e620000002100 */
[----:B------:R-:W-:Y:S01]  /*1390*/  HADD2.F32 R23, -RZ, R17.H0_H0 ;  /* 0x20000011ff177230 */ /* 0x000fe20000004100 */
[----:B------:R-:W-:Y:S01]  /*13a0*/  MOV R17, R10 ;  /* 0x0000000a00117202 */ /* 0x000fe20000000f00 */
[----:B0-----:R-:W-:Y:S02]  /*13b0*/  IMAD R3, R15, UR4, RZ ;  /* 0x000000040f037c24 */ /* 0x001fe4000f8e02ff */
[----:B------:R-:W-:Y:S02]  /*13c0*/  IMAD R2, R11, UR5, R14 ;  /* 0x000000050b027c24 */ /* 0x000fe4000f8e020e */
[----:B------:R-:W-:Y:S02]  /*13d0*/  IMAD R16, R3, UR5, RZ ;  /* 0x0000000503107c24 */ /* 0x000fe4000f8e02ff */
[----:B------:R-:W-:-:S02]  /*13e0*/  IMAD R2, R2, R15, RZ ;  /* 0x0000000f02027224 */ /* 0x000fc400078e02ff */
[----:B------:R-:W-:-:S05]  /*13f0*/  IMAD R3, R5, R16, RZ ;  /* 0x0000001005037224 */ /* 0x000fca00078e02ff */
[----:B------:R-:W-:Y:S02]  /*1400*/  IADD3 R16, P0, PT, R2, R3, RZ ;  /* 0x0000000302107210 */ /* 0x000fe40007f1e0ff */
[----:B------:R-:W-:-:S04]  /*1410*/  SHF.R.S32.HI R3, RZ, 0x1f, R3 ;  /* 0x0000001fff037819 */ /* 0x000fc80000011403 */
[----:B-1----:R-:W-:-:S07]  /*1420*/  LEA.HI.X.SX32 R24, R2, R3, 0x1, P0 ;  /* 0x0000000302187211 */ /* 0x002fce00000f0eff */
.L_x_521:
        /* <DEDUP_REMOVED lines=11> */
[----:B------:R-:W-:Y:S02]  /*14e0*/  F2FP.F16.F32.PACK_AB R20, RZ, R3 ;  /* 0x00000003ff14723e */ /* 0x000fe400000000ff */
[----:B------:R-:W-:Y:S02]  /*14f0*/  LEA.HI.X R3, R21, UR5, R22, 0x1, P0 ;  /* 0x0000000515037c11 */ /* 0x000fe400080f0c16 */
[----:B------:R-:W-:-:S03]  /*1500*/  ISETP.GE.AND P0, PT, R17, R15, PT ;  /* 0x0000000f1100720c */ /* 0x000fc60003f06270 */
[----:B------:R3:W-:Y:S10]  /*1510*/  STG.E.U16 desc[UR6][R2.64], R20 ;  /* 0x0000001402007986 */ /* 0x0007f4000c101506 */
[----:B------:R-:W-:Y:S05]  /*1520*/  @!P0 BRA `(.L_x_521) ;  /* 0xfffffffc00c08947 */ /* 0x000fea000383ffff */
.L_x_520:
[----:B------:R-:W-:Y:S05]  /*1530*/  BSYNC.RECONVERGENT B1 ;  /* 0x0000000000017941 */ /* 0x000fea0003800200 */
.L_x_519:
[----:B------:R-:W0:Y:S02]  /*1540*/  LDCU UR4, c[0x0][0x364] ;  /* 0x00006c80ff0477ac */ /* 0x000e240008000800 */
[----:B0-----:R-:W-:-:S04]  /*1550*/  IADD3 R14, PT, PT, R14, UR4, RZ ;  /* 0x000000040e0e7c10 */ /* 0x001fc8000fffe0ff */
[----:B------:R-:W-:-:S13]  /*1560*/  ISETP.GE.AND P0, PT, R14, R7, PT ;  /* 0x000000070e00720c */ /* 0x000fda0003f06270 */
[----:B------:R-:W-:Y:S05]  /*1570*/  @!P0 BRA `(.L_x_522) ;  /* 0xfffffff400cc8947 */ /* 0x000fea000383ffff */
.L_x_509:
[----:B------:R-:W-:Y:S05]  /*1580*/  BSYNC.RECONVERGENT B0 ;  /* 0x0000000000007941 */ /* 0x000fea0003800200 */
.L_x_508:
[----:B------:R-:W0:Y:S02]  /*1590*/  LDCU UR4, c[0x0][0x368] ;  /* 0x00006d00ff0477ac */ /* 0x000e240008000800 */
[----:B0-----:R-:W-:-:S05]  /*15a0*/  VIADD R11, R11, UR4 ;  /* 0x000000040b0b7c36 */ /* 0x001fca0008000000 */
[----:B------:R-:W-:-:S13]  /*15b0*/  ISETP.GE.AND P0, PT, R11, R4, PT ;  /* 0x000000040b00720c */ /* 0x000fda0003f06270 */
[----:B------:R-:W-:Y:S05]  /*15c0*/  @!P0 BRA `(.L_x_523) ;  /* 0xfffffff000fc8947 */ /* 0x000fea000383ffff */
[----:B------:R-:W-:Y:S05]  /*15d0*/  EXIT ;  /* 0x000000000000794d */ /* 0x000fea0003800000 */
.L_x_524:
        /* <DEDUP_REMOVED lines=10> */
.L_x_610:


//--------------------- .text._ZN2at6native58_GLOBAL__N__9a069279_25_AdaptiveAveragePooling_cu_ef17039c26adaptive_average_pool_nhwcIifEEvPKT0_PS3_iiiiiiiiT_S7_S7_S7_ --------------------------
	.section	.text._ZN2at6native58_GLOBAL__N__9a069279_25_AdaptiveAveragePooling_cu_ef17039c26adaptive_average_pool_nhwcIifEEvPKT0_PS3_iiiiiiiiT_S7_S7_S7_,"ax",@progbits
	.align	128
.text._ZN2at6native58_GLOBAL__N__9a069279_25_AdaptiveAveragePooling_cu_ef17039c26adaptive_average_pool_nhwcIifEEvPKT0_PS3_iiiiiiiiT_S7_S7_S7_:
        .type           _ZN2at6native58_GLOBAL__N__9a069279_25_AdaptiveAveragePooling_cu_ef17039c26adaptive_average_pool_nhwcIifEEvPKT0_PS3_iiiiiiiiT_S7_S7_S7_,@function
        .size           _ZN2at6native58_GLOBAL__N__9a069279_25_AdaptiveAveragePooling_cu_ef17039c26adaptive_average_pool_nhwcIifEEvPKT0_PS3_iiiiiiiiT_S7_S7_S7_,(.L_x_611 - _ZN2at6native58_GLOBAL__N__9a069279_25_AdaptiveAveragePooling_cu_ef17039c26adaptive_average_pool_nhwcIifEEvPKT0_PS3_iiiiiiiiT_S7_S7_S7_)
        .other          _ZN2at6native58_GLOBAL__N__9a069279_25_AdaptiveAveragePooling_cu_ef17039c26adaptive_average_pool_nhwcIifEEvPKT0_PS3_iiiiiiiiT_S7_S7_S7_,@"STO_CUDA_ENTRY STV_DEFAULT"
_ZN2at6native58_GLOBAL__N__9a069279_25_AdaptiveAveragePooling_cu_ef17039c26adaptive_average_pool_nhwcIifEEvPKT0_PS3_iiiiiiiiT_S7_S7_S7_:
        /* <DEDUP_REMOVED lines=51> */
.L_x_529:
[----:B------:R-:W-:Y:S01]  /*0330*/  LEA R6, R9, R12, 0x2 ;  /* 0x0000000c09067211 */ /* 0x000fe200078e10ff */
[----:B------:R-:W-:Y:S02]  /*0340*/  VIADD R10, R10, 0x1 ;  /* 0x000000010a0a7836 */ /* 0x000fe40000000000 */
[----:B------:R-:W-:Y:S02]  /*0350*/  IMAD.IADD R9, R2, 0x1, R9 ;  /* 0x0000000102097824 */ /* 0x000fe400078e0209 */
[----:B------:R0:W-:Y:S01]  /*0360*/  STS [R6], RZ ;  /* 0x000000ff06007388 */ /* 0x0001e20000000800 */
[----:B------:R-:W-:-:S13]  /*0370*/  ISETP.NE.AND P0, PT, R10, R11, PT ;  /* 0x0000000b0a00720c */ /* 0x000fda0003f05270 */
[----:B0-----:R-:W-:Y:S05]  /*0380*/  @P0 BRA `(.L_x_529) ;  /* 0xfffffffc00e80947 */ /* 0x001fea000383ffff */
.L_x_528:
[----:B------:R-:W-:Y:S05]  /*0390*/  BSYNC.RECONVERGENT B1 ;  /* 0x0000000000017941 */ /* 0x000fea0003800200 */
.L_x_527:
[----:B------:R-:W-:Y:S05]  /*03a0*/  @!P1 BRA `(.L_x_526) ;  /* 0x0000000000389947 */ /* 0x000fea0003800000 */
[----:B------:R-:W0:Y:S01]  /*03b0*/  S2R R11, SR_CgaCtaId ;  /* 0x00000000000b7919 */ /* 0x000e220000008800 */
[----:B------:R-:W-:-:S04]  /*03c0*/  MOV R6, 0x400 ;  /* 0x0000040000067802 */ /* 0x000fc80000000f00 */
[----:B0-----:R-:W-:-:S07]  /*03d0*/  LEA R10, R11, R6, 0x18 ;  /* 0x000000060b0a7211 */ /* 0x001fce00078ec0ff */
.L_x_530:
        /* <DEDUP_REMOVED lines=11> */
.L_x_526:
[----:B------:R-:W-:Y:S05]  /*0490*/  BSYNC.RECONVERGENT B0 ;  /* 0x0000000000007941 */ /* 0x000fea0003800200 */
.L_x_525:
        /* <DEDUP_REMOVED lines=24> */
[----:B------:R-:W-:-:S04]  /*0620*/  IMAD R19, R10, R15, RZ ;  /* 0x0000000f0a137224 */ /* 0x000fc800078e02ff */
[----:B------:R-:W-:Y:S01]  /*0630*/  IMAD.HI.U32 R17, R17, R19, R16 ;  /* 0x0000001311117227 */ /* 0x000fe200078e0010 */
[----:B---3--:R-:W-:Y:S02]  /*0640*/  IADD3 R10, PT, PT, RZ, -R13, RZ ;  /* 0x8000000dff0a7210 */ /* 0x008fe40007ffe0ff */
[----:B------:R-:W-:-:S03]  /*0650*/  IADD3 R16, PT, PT, R15, -0x1, R2 ;  /* 0xffffffff0f107810 */ /* 0x000fc60007ffe002 */
[----:B------:R-:W-:Y:S02]  /*0660*/  IMAD R19, R10, R9, RZ ;  /* 0x000000090a137224 */ /* 0x000fe400078e02ff */
[----:B------:R-:W-:-:S04]  /*0670*/  IMAD.HI.U32 R14, R17, R16, RZ ;  /* 0x00000010110e7227 */ /* 0x000fc800078e00ff */
[----:B------:R-:W-:Y:S01]  /*0680*/  IMAD.HI.U32 R12, R13, R19, R12 ;  /* 0x000000130d0c7227 */ /* 0x000fe200078e000c */
[----:B------:R-:W-:-:S03]  /*0690*/  IADD3 R13, PT, PT, -R14, RZ, RZ ;  /* 0x000000ff0e0d7210 */ /* 0x000fc60007ffe1ff */
[--C-:B0-----:R-:W-:Y:S02]  /*06a0*/  IMAD.MOV R21, RZ, RZ, -R11.reuse ;  /* 0x000000ffff157224 */ /* 0x101fe400078e0a0b */
[----:B------:R-:W-:Y:S02]  /*06b0*/  IMAD.MOV.U32 R10, RZ, RZ, RZ ;  /* 0x000000ffff0a7224 */ /* 0x000fe400078e00ff */
[----:B------:R-:W-:Y:S02]  /*06c0*/  IMAD R17, R21, R6, RZ ;  /* 0x0000000615117224 */ /* 0x000fe400078e02ff */
[----:B------:R-:W-:Y:S02]  /*06d0*/  IMAD R16, R15, R13, R16 ;  /* 0x0000000d0f107224 */ /* 0x000fe400078e0210 */
[----:B------:R-:W-:Y:S01]  /*06e0*/  IMAD.HI.U32 R10, R11, R17, R10 ;  /* 0x000000110b0a7227 */ /* 0x000fe200078e000a */
[----:B------:R-:W-:Y:S02]  /*06f0*/  IADD3 R11, PT, PT, R6, -0x1, R3 ;  /* 0xffffffff060b7810 */ /* 0x000fe40007ffe003 */
[----:B------:R-:W-:Y:S01]  /*0700*/  ISETP.GE.U32.AND P4, PT, R16, R15, PT ;  /* 0x0000000f1000720c */ /* 0x000fe20003f86070 */
[----:B------:R-:W-:-:S04]  /*0710*/  IMAD.HI.U32 R12, R12, UR4, RZ ;  /* 0x000000040c0c7c27 */ /* 0x000fc8000f8e00ff */
[----:B------:R-:W-:-:S04]  /*0720*/  IMAD.HI.U32 R13, R10, R11, RZ ;  /* 0x0000000b0a0d7227 */ /* 0x000fc800078e00ff */
[----:B------:R-:W-:Y:S02]  /*0730*/  IMAD.MOV R18, RZ, RZ, -R12 ;  /* 0x000000ffff127224 */ /* 0x000fe400078e0a0c */
[----:B------:R-:W-:Y:S02]  /*0740*/  IMAD.MOV R17, RZ, RZ, -R13 ;  /* 0x000000ffff117224 */ /* 0x000fe400078e0a0d */
[----:B------:R-:W-:Y:S01]  /*0750*/  IMAD R10, R9, R18, UR4 ;  /* 0x00000004090a7e24 */ /* 0x000fe2000f8e0212 */
[----:B------:R-:W-:Y:S01]  /*0760*/  @P4 IADD3 R16, PT, PT, R16, -R15, RZ ;  /* 0x8000000f10104210 */ /* 0x000fe20007ffe0ff */
[----:B------:R-:W-:Y:S02]  /*0770*/  IMAD R11, R6, R17, R11 ;  /* 0x00000011060b7224 */ /* 0x000fe400078e020b */
[----:B------:R-:W-:Y:S01]  /*0780*/  @P4 VIADD R14, R14, 0x1 ;  /* 0x000000010e0e4836 */ /* 0x000fe20000000000 */
[----:B------:R-:W-:Y:S02]  /*0790*/  ISETP.GE.U32.AND P0, PT, R10, R9, PT ;  /* 0x000000090a00720c */ /* 0x000fe40003f06070 */
[----:B------:R-:W-:-:S02]  /*07a0*/  ISETP.GE.U32.AND P1, PT, R11, R6, PT ;  /* 0x000000060b00720c */ /* 0x000fc40003f26070 */
[----:B------:R-:W-:-:S09]  /*07b0*/  ISETP.GE.U32.AND P5, PT, R16, R15, PT ;  /* 0x0000000f1000720c */ /* 0x000fd20003fa6070 */
[----:B------:R-:W-:Y:S02]  /*07c0*/  @P0 IMAD.IADD R10, R10, 0x1, -R9 ;  /* 0x000000010a0a0824 */ /* 0x000fe400078e0a09 */
[----:B------:R-:W-:Y:S02]  /*07d0*/  @P1 IMAD.IADD R11, R11, 0x1, -R6 ;  /* 0x000000010b0b1824 */ /* 0x000fe400078e0a06 */
[----:B------:R-:W-:Y:S01]  /*07e0*/  @P5 IADD3 R14, PT, PT, R14, 0x1, RZ ;  /* 0x000000010e0e5810 */ /* 0x000fe20007ffe0ff */
[----:B------:R-:W-:Y:S01]  /*07f0*/  @P0 VIADD R12, R12, 0x1 ;  /* 0x000000010c0c0836 */ /* 0x000fe20000000000 */
[----:B------:R-:W-:Y:S01]  /*0800*/  @!P2 LOP3.LUT R14, RZ, R15, RZ, 0x33, !PT ;  /* 0x0000000fff0ea212 */ /* 0x000fe200078e33ff */
[----:B------:R-:W-:Y:S01]  /*0810*/  @P1 VIADD R13, R13, 0x1 ;  /* 0x000000010d0d1836 */ /* 0x000fe20000000000 */
[----:B------:R-:W-:Y:S02]  /*0820*/  ISETP.GE.U32.AND P3, PT, R10, R9, PT ;  /* 0x000000090a00720c */ /* 0x000fe40003f66070 */
[----:B------:R-:W-:-:S02]  /*0830*/  ISETP.NE.U32.AND P5, PT, R9, RZ, PT ;  /* 0x000000ff0900720c */ /* 0x000fc40003fa5070 */
[----:B------:R-:W-:Y:S01]  /*0840*/  ISETP.GE.U32.AND P4, PT, R11, R6, PT ;  /* 0x000000060b00720c */ /* 0x000fe20003f86070 */
[----:B-----5:R-:W-:Y:S01]  /*0850*/  IMAD R11, R14, UR5, R7 ;  /* 0x000000050e0b7c24 */ /* 0x020fe2000f8e0207 */
[----:B------:R-:W-:-:S04]  /*0860*/  ISETP.NE.U32.AND P0, PT, R6, RZ, PT ;  /* 0x000000ff0600720c */ /* 0x000fc80003f05070 */
[----:B------:R-:W-:-:S03]  /*0870*/  VIADDMNMX R2, R11, R14, R2, PT ;  /* 0x0000000e0b027246 */ /* 0x000fc60003800102 */
[----:B------:R-:W-:Y:S01]  /*0880*/  @P3 VIADD R12, R12, 0x1 ;  /* 0x000000010c0c3836 */ /* 0x000fe20000000000 */
[----:B------:R-:W-:Y:S02]  /*0890*/  ISETP.GE.AND P1, PT, R11, R2, PT ;  /* 0x000000020b00720c */ /* 0x000fe40003f26270 */
        /* <DEDUP_REMOVED lines=10> */
[----:B------:R-:W-:Y:S01]  /*0940*/  VIADDMNMX R3, R8, R13, R3, PT ;  /* 0x0000000d08037246 */ /* 0x000fe20003800103 */
[--C-:B------:R-:W-:Y:S01]  /*0950*/  IMAD R10, R12, R0, R5.reuse ;  /* 0x000000000c0a7224 */ /* 0x100fe200078e0205 */
[----:B------:R-:W1:Y:S01]  /*0960*/  LDCU.64 UR6, c[0x0][0x358] ;  /* 0x00006b00ff0677ac */ /* 0x000e620008000a00 */
[CC--:B------:R-:W-:Y:S02]  /*0970*/  IMAD R9, R4.reuse, R7.reuse, R5 ;  /* 0x0000000704097224 */ /* 0x0c0fe400078e0205 */
[----:B------:R-:W-:Y:S01]  /*0980*/  IMAD R7, R4, R7, RZ ;  /* 0x0000000704077224 */ /* 0x000fe200078e02ff */
[----:B0-----:R-:W-:-:S06]  /*0990*/  ULEA UR4, UR5, UR4, 0x18 ;  /* 0x0000000405047291 */ /* 0x001fcc000f8ec0ff */
[----:B------:R-:W-:Y:S02]  /*09a0*/  LEA R9, R9, UR4, 0x2 ;  /* 0x0000000409097c11 */ /* 0x000fe4000f8e10ff */
[----:B-1----:R-:W-:-:S07]  /*09b0*/  LEA R7, R7, UR4, 0x2 ;  /* 0x0000000407077c11 */ /* 0x002fce000f8e10ff */
.L_x_546:
[----:B------:R-:W-:Y:S01]  /*09c0*/  ISETP.GE.AND P0, PT, R8, R3, PT ;  /* 0x000000030800720c */ /* 0x000fe20003f06270 */
[----:B------:R-:W-:-:S12]  /*09d0*/  BSSY.RECONVERGENT B0, `(.L_x_531) ;  /* 0x00000b4000007945 */ /* 0x000fd80003800200 */
[----:B0-----:R-:W-:Y:S05]  /*09e0*/  @P0 BRA `(.L_x_532) ;  /* 0x0000000800c80947 */ /* 0x001fea0003800000 */
        /* <DEDUP_REMOVED lines=44> */
.L_x_545:
[----:B0-----:R-:W0:Y:S01]  /*0cb0*/  LDC R15, c[0x0][0x3a4] ;  /* 0x0000e900ff0f7b82 */ /* 0x001e220000000800 */
[----:B------:R-:W1:Y:S01]  /*0cc0*/  LDCU UR4, c[0x0][0x39c] ;  /* 0x00007380ff0477ac */ /* 0x000e620008000800 */
[----:B------:R-:W-:Y:S01]  /*0cd0*/  BSSY.RECONVERGENT B1, `(.L_x_533) ;  /* 0x000005b000017945 */ /* 0x000fe20003800200 */
        /* <DEDUP_REMOVED lines=42> */
[----:B------:R-:W-:-:S05]  /*0f80*/  SEL R16, R5, R17, !P2 ;  /* 0x0000001105107207 */ /* 0x000fca0005000000 */
[----:B------:R-:W-:Y:S05]  /*0f90*/  @!P3 BRA `(.L_x_534) ;  /* 0x0000000000b8b947 */ /* 0x000fea0003800000 */
[----:B------:R-:W-:-:S07]  /*0fa0*/  MOV R17, R13 ;  /* 0x0000000d00117202 */ /* 0x000fce0000000f00 */
.L_x_541:
[----:B------:R-:W-:Y:S01]  /*0fb0*/  ISETP.GT.AND P0, PT, R16, R15, PT ;  /* 0x0000000f1000720c */ /* 0x000fe20003f04270 */
[----:B------:R-:W-:-:S12]  /*0fc0*/  BSSY.RECONVERGENT B2, `(.L_x_535) ;  /* 0x0000028000027945 */ /* 0x000fd80003800200 */
[----:B------:R-:W-:Y:S05]  /*0fd0*/  @!P0 BRA `(.L_x_536) ;  /* 0x0000000000988947 */ /* 0x000fea0003800000 */
[----:B------:R-:W0:Y:S01]  /*0fe0*/  LDCU UR4, c[0x0][0x3b8] ;  /* 0x00007700ff0477ac */ /* 0x000e220008000800 */
[----:B------:R-:W-:Y:S01]  /*0ff0*/  IMAD.MOV.U32 R19, RZ, RZ, R15 ;  /* 0x000000ffff137224 */ /* 0x000fe200078e000f */
[----:B------:R-:W1:Y:S01]  /*1000*/  LDCU UR5, c[0x0][0x3b0] ;  /* 0x00007600ff0577ac */ /* 0x000e620008000800 */
[----:B0-----:R-:W-:Y:S02]  /*1010*/  IMAD R20, R17, UR4, RZ ;  /* 0x0000000411147c24 */ /* 0x001fe4000f8e02ff */
[----:B-1----:R-:W-:-:S05]  /*1020*/  IMAD R5, R6, UR5, RZ ;  /* 0x0000000506057c24 */ /* 0x002fca000f8e02ff */
[----:B------:R-:W-:Y:S02]  /*1030*/  IADD3 R18, P0, PT, R20, R5, RZ ;  /* 0x0000000514127210 */ /* 0x000fe40007f1e0ff */
[----:B------:R-:W-:-:S04]  /*1040*/  SHF.R.S32.HI R5, RZ, 0x1f, R5 ;  /* 0x0000001fff057819 */ /* 0x000fc80000011405 */
[----:B------:R-:W-:-:S07]  /*1050*/  LEA.HI.X.SX32 R20, R20, R5, 0x1, P0 ;  /* 0x0000000514147211 */ /* 0x000fce00000f0eff */
.L_x_540:
[----:B------:R-:W0:Y:S01]  /*1060*/  LDC R21, c[0x0][0x394] ;  /* 0x0000e500ff157b82 */ /* 0x000e220000000800 */
[----:B------:R-:W-:Y:S01]  /*1070*/  BSSY.RECONVERGENT B3, `(.L_x_537) ;  /* 0x0000019000037945 */ /* 0x000fe20003800200 */
[----:B0-----:R-:W-:-:S13]  /*1080*/  ISETP.GE.AND P0, PT, R10, R21, PT ;  /* 0x000000150a00720c */ /* 0x001fda0003f06270 */
[----:B------:R-:W-:Y:S05]  /*1090*/  @P0 BRA `(.L_x_538) ;  /* 0x0000000000580947 */ /* 0x000fea0003800000 */
[----:B------:R-:W0:Y:S01]  /*10a0*/  LDCU UR4, c[0x0][0x3bc] ;  /* 0x00007780ff0477ac */ /* 0x000e220008000800 */
[----:B------:R-:W-:Y:S01]  /*10b0*/  IMAD.MOV.U32 R23, RZ, RZ, R9 ;  /* 0x000000ffff177224 */ /* 0x000fe200078e0009 */
[----:B------:R-:W-:Y:S01]  /*10c0*/  MOV R24, R10 ;  /* 0x0000000a00187202 */ /* 0x000fe20000000f00 */
[----:B0-----:R-:W-:-:S05]  /*10d0*/  IMAD R25, R19, UR4, RZ ;  /* 0x0000000413197c24 */ /* 0x001fca000f8e02ff */
[----:B------:R-:W-:-:S04]  /*10e0*/  IADD3 R22, P0, PT, R25, R18, RZ ;  /* 0x0000001219167210 */ /* 0x000fc80007f1e0ff */
[----:B------:R-:W-:-:S09]  /*10f0*/  LEA.HI.X.SX32 R25, R25, R20, 0x1, P0 ;  /* 0x0000001419197211 */ /* 0x000fd200000f0eff */
.L_x_539:
[----:B------:R-:W0:Y:S01]  /*1100*/  LDCU UR4, c[0x0][0x3b4] ;  /* 0x00007680ff0477ac */ /* 0x000e220008000800 */
[----:B------:R-:W1:Y:S01]  /*1110*/  LDS R27, [R23] ;  /* 0x00000000171b7984 */ /* 0x000e620000000800 */
[----:B------:R-:W2:Y:S01]  /*1120*/  LDCU.64 UR8, c[0x0][0x380] ;  /* 0x00007000ff0877ac */ /* 0x000ea20008000a00 */
[----:B0-----:R-:W-:Y:S01]  /*1130*/  IMAD R4, R24, UR4, RZ ;  /* 0x0000000418047c24 */ /* 0x001fe2000f8e02ff */
[----:B------:R-:W0:Y:S04]  /*1140*/  LDCU UR4, c[0x0][0x3a8] ;  /* 0x00007500ff0477ac */ /* 0x000e280008000800 */
[----:B------:R-:W-:-:S04]  /*1150*/  IADD3 R5, P0, PT, R4, R22, RZ ;  /* 0x0000001604057210 */ /* 0x000fc80007f1e0ff */
[----:B------:R-:W-:Y:S02]  /*1160*/  LEA.HI.X.SX32 R26, R4, R25, 0x1, P0 ;  /* 0x00000019041a7211 */ /* 0x000fe400000f0eff */
[----:B--2---:R-:W-:-:S04]  /*1170*/  LEA R4, P0, R5, UR8, 0x2 ;  /* 0x0000000805047c11 */ /* 0x004fc8000f8010ff */
[----:B------:R-:W-:-:S05]  /*1180*/  LEA.HI.X R5, R5, UR9, R26, 0x2, P0 ;  /* 0x0000000905057c11 */ /* 0x000fca00080f141a */
[----:B------:R-:W1:Y:S01]  /*1190*/  LDG.E.CONSTANT R4, desc[UR6][R4.64] ;  /* 0x0000000604047981 */ /* 0x000e62000c1e9900 */
[----:B0-----:R-:W-:-:S05]  /*11a0*/  IMAD R24, R0, UR4, R24 ;  /* 0x0000000400187c24 */ /* 0x001fca000f8e0218 */
[----:B------:R-:W-:Y:S01]  /*11b0*/  ISETP.GE.AND P0, PT, R24, R21, PT ;  /* 0x000000151800720c */ /* 0x000fe20003f06270 */
[----:B-1----:R-:W-:-:S05]  /*11c0*/  FADD.FTZ R26, R4, R27 ;  /* 0x0000001b041a7221 */ /* 0x002fca0000010000 */
[----:B------:R0:W-:Y:S02]  /*11d0*/  STS [R23], R26 ;  /* 0x0000001a17007388 */ /* 0x0001e40000000800 */
[----:B0-----:R-:W-:-:S05]  /*11e0*/  IMAD R23, R0, 0x4, R23 ;  /* 0x0000000400177824 */ /* 0x001fca00078e0217 */
[----:B------:R-:W-:Y:S05]  /*11f0*/  @!P0 BRA `(.L_x_539) ;  /* 0xfffffffc00c08947 */ /* 0x000fea000383ffff */
.L_x_538:
[----:B------:R-:W-:Y:S05]  /*1200*/  BSYNC.RECONVERGENT B3 ;  /* 0x0000000000037941 */ /* 0x000fea0003800200 */
.L_x_537:
[----:B------:R-:W-:-:S05]  /*1210*/  VIADD R19, R19, 0x1 ;  /* 0x0000000113137836 */ /* 0x000fca0000000000 */
[----:B------:R-:W-:-:S13]  /*1220*/  ISETP.NE.AND P0, PT, R19, R16, PT ;  /* 0x000000101300720c */ /* 0x000fda0003f05270 */
[----:B------:R-:W-:Y:S05]  /*1230*/  @P0 BRA `(.L_x_540) ;  /* 0xfffffffc00880947 */ /* 0x000fea000383ffff */
.L_x_536:
[----:B------:R-:W-:Y:S05]  /*1240*/  BSYNC.RECONVERGENT B2 ;  /* 0x0000000000027941 */ /* 0x000fea0003800200 */
.L_x_535:
[----:B------:R-:W-:-:S04]  /*1250*/  IADD3 R17, PT, PT, R17, 0x1, RZ ;  /* 0x0000000111117810 */ /* 0x000fc80007ffe0ff */
[----:B------:R-:W-:-:S13]  /*1260*/  ISETP.NE.AND P0, PT, R17, R12, PT ;  /* 0x0000000c1100720c */ /* 0x000fda0003f05270 */
[----:B------:R-:W-:Y:S05]  /*1270*/  @P0 BRA `(.L_x_541) ;  /* 0xfffffffc004c0947 */ /* 0x000fea000383ffff */
.L_x_534:
[----:B------:R-:W-:Y:S05]  /*1280*/  BSYNC.RECONVERGENT B1 ;  /* 0x0000000000017941 */ /* 0x000fea0003800200 */
.L_x_533:
[----:B------:R-:W0:Y:S01]  /*1290*/  LDC R19, c[0x0][0x394] ;  /* 0x0000e500ff137b82 */ /* 0x000e220000000800 */
[----:B------:R-:W-:Y:S01]  /*12a0*/  BSSY.RECONVERGENT B1, `(.L_x_542) ;  /* 0x0000022000017945 */ /* 0x000fe20003800200 */
[----:B0-----:R-:W-:-:S13]  /*12b0*/  ISETP.GE.AND P0, PT, R10, R19, PT ;  /* 0x000000130a00720c */ /* 0x001fda0003f06270 */
[----:B------:R-:W-:Y:S05]  /*12c0*/  @P0 BRA `(.L_x_543) ;  /* 0x00000000007c0947 */ /* 0x000fea0003800000 */
[----:B------:R-:W0:Y:S01]  /*12d0*/  LDCU.64 UR4, c[0x0][0x3a0] ;  /* 0x00007400ff0477ac */ /* 0x000e220008000a00 */
[----:B------:R-:W-:Y:S01]  /*12e0*/  IMAD.IADD R5, R12, 0x1, -R13 ;  /* 0x000000010c057824 */ /* 0x000fe200078e0a0d */
[----:B------:R-:W1:Y:S01]  /*12f0*/  LDC R21, c[0x0][0x3a8] ;  /* 0x0000ea00ff157b82 */ /* 0x000e620000000800 */
[----:B------:R-:W-:Y:S02]  /*1300*/  IMAD.IADD R16, R16, 0x1, -R15 ;  /* 0x0000000110107824 */ /* 0x000fe400078e0a0f */
[----:B------:R-:W2:Y:S02]  /*1310*/  S2R R15, SR_TID.X ;  /* 0x00000000000f7919 */ /* 0x000ea40000002100 */
[----:B------:R-:W-:-:S03]  /*1320*/  IMAD R16, R16, R5, RZ ;  /* 0x0000000510107224 */ /* 0x000fc600078e02ff */
[----:B------:R-:W3:Y:S02]  /*1330*/  LDC.64 R4, c[0x0][0x388] ;  /* 0x0000e200ff047b82 */ /* 0x000ee40000000a00 */
[----:B------:R-:W-:Y:S01]  /*1340*/  I2FP.F32.S32 R16, R16 ;  /* 0x0000001000107245 */ /* 0x000fe20000201400 */
[----:B0-----:R-:W-:Y:S02]  /*1350*/  IMAD R17, R19, UR4, RZ ;  /* 0x0000000413117c24 */ /* 0x001fe4000f8e02ff */
[----:B------:R-:W-:Y:S02]  /*1360*/  IMAD R18, R11, UR5, R14 ;  /* 0x000000050b127c24 */ /* 0x000fe4000f8e020e */
[----:B------:R-:W-:Y:S02]  /*1370*/  IMAD R23, R17, UR5, RZ ;  /* 0x0000000511177c24 */ /* 0x000fe4000f8e02ff */
[----:B------:R-:W-:Y:S02]  /*1380*/  IMAD R17, R18, R19, RZ ;  /* 0x0000001312117224 */ /* 0x000fe400078e02ff */
[----:B------:R0:W4:Y:S01]  /*1390*/  MUFU.RCP R18, R16 ;  /* 0x0000001000127308 */ /* 0x0001220000001000 */
[----:B------:R-:W-:-:S05]  /*13a0*/  IMAD R22, R6, R23, RZ ;  /* 0x0000001706167224 */ /* 0x000fca00078e02ff */
[----:B------:R-:W-:Y:S02]  /*13b0*/  IADD3 R20, P0, PT, R17, R22, RZ ;  /* 0x0000001611147210 */ /* 0x000fe40007f1e0ff */
[----:B------:R-:W-:-:S04]  /*13c0*/  SHF.R.S32.HI R22, RZ, 0x1f, R22 ;  /* 0x0000001fff167819 */ /* 0x000fc80000011416 */
[----:B------:R-:W-:Y:S02]  /*13d0*/  LEA.HI.X.SX32 R27, R17, R22, 0x1, P0 ;  /* 0x00000016111b7211 */ /* 0x000fe400000f0eff */
[----:B0-2---:R-:W-:-:S07]  /*13e0*/  MOV R22, R10 ;  /* 0x0000000a00167202 */ /* 0x005fce0000000f00 */
.L_x_544:
[----:B0-----:R-:W-:Y:S01]  /*13f0*/  IMAD R23, R15, 0x4, R7 ;  /* 0x000000040f177824 */ /* 0x001fe200078e0207 */
[----:B------:R-:W-:Y:S01]  /*1400*/  IADD3 R17, P0, PT, R22, R20, RZ ;  /* 0x0000001416117210 */ /* 0x000fe20007f1e0ff */
[----:B------:R-:W-:-:S03]  /*1410*/  IMAD.IADD R15, R0, 0x1, R15 ;  /* 0x00000001000f7824 */ /* 0x000fc600078e020f */
[----:B------:R-:W4:Y:S01]  /*1420*/  LDS R25, [R23] ;  /* 0x0000000017197984 */ /* 0x000f220000000800 */
[----:B------:R-:W-:Y:S01]  /*1430*/  LEA.HI.X.SX32 R24, R22, R27, 0x1, P0 ;  /* 0x0000001b16187211 */ /* 0x000fe200000f0eff */
[----:B-1----:R-:W-:Y:S01]  /*1440*/  IMAD R22, R0, R21, R22 ;  /* 0x0000001500167224 */ /* 0x002fe200078e0216 */
[C---:B---3--:R-:W-:Y:S01]  /*1450*/  LEA R16, P0, R17.reuse, R4, 0x2 ;  /* 0x0000000411107211 */ /* 0x048fe200078010ff */
[----:B------:R0:W-:Y:S03]  /*1460*/  STS [R23], RZ ;  /* 0x000000ff17007388 */ /* 0x0001e60000000800 */
[----:B------:R-:W-:Y:S02]  /*1470*/  LEA.HI.X R17, R17, R5, R24, 0x2, P0 ;  /* 0x0000000511117211 */ /* 0x000fe400000f1418 */
[----:B------:R-:W-:Y:S01]  /*1480*/  ISETP.GE.AND P0, PT, R22, R19, PT ;  /* 0x000000131600720c */ /* 0x000fe20003f06270 */
[----:B----4-:R-:W-:-:S05]  /*1490*/  FMUL.FTZ R25, R18, R25 ;  /* 0x0000001912197220 */ /* 0x010fca0000410000 */
[----:B------:R0:W-:Y:S07]  /*14a0*/  STG.E desc[UR6][R16.64], R25 ;  /* 0x0000001910007986 */ /* 0x0001ee000c101906 */
[----:B------:R-:W-:Y:S05]  /*14b0*/  @!P0 BRA `(.L_x_544) ;  /* 0xfffffffc00cc8947 */ /* 0x000fea000383ffff */
.L_x_543:
[----:B------:R-:W-:Y:S05]  /*14c0*/  BSYNC.RECONVERGENT B1 ;  /* 0x0000000000017941 */ /* 0x000fea0003800200 */
.L_x_542:
[----:B------:R-:W1:Y:S02]  /*14d0*/  LDCU UR4, c[0x0][0x364] ;  /* 0x00006c80ff0477ac */ /* 0x000e640008000800 */
[----:B-1----:R-:W-:-:S04]  /*14e0*/  IADD3 R14, PT, PT, R14, UR4, RZ ;  /* 0x000000040e0e7c10 */ /* 0x002fc8000fffe0ff */
[----:B------:R-:W-:-:S13]  /*14f0*/  ISETP.GE.AND P0, PT, R14, R3, PT ;  /* 0x000000030e00720c */ /* 0x000fda0003f06270 */
[----:B------:R-:W-:Y:S05]  /*1500*/  @!P0 BRA `(.L_x_545) ;  /* 0xfffffff400e88947 */ /* 0x000fea000383ffff */
.L_x_532:
[----:B------:R-:W-:Y:S05]  /*1510*/  BSYNC.RECONVERGENT B0 ;  /* 0x0000000000007941 */ /* 0x000fea0003800200 */
.L_x_531:
[----:B------:R-:W1:Y:S02]  /*1520*/  LDCU UR4, c[0x0][0x368] ;  /* 0x00006d00ff0477ac */ /* 0x000e640008000800 */
[----:B-1----:R-:W-:-:S05]  /*1530*/  VIADD R11, R11, UR4 ;  /* 0x000000040b0b7c36 */ /* 0x002fca0008000000 */
[----:B------:R-:W-:-:S13]  /*1540*/  ISETP.GE.AND P0, PT, R11, R2, PT ;  /* 0x000000020b00720c */ /* 0x000fda0003f06270 */
[----:B------:R-:W-:Y:S05]  /*1550*/  @!P0 BRA `(.L_x_546) ;  /* 0xfffffff400188947 */ /* 0x000fea000383ffff */
[----:B------:R-:W-:Y:S05]  /*1560*/  EXIT ;  /* 0x000000000000794d */ /* 0x000fea0003800000 */
.L_x_547:
        /* <DEDUP_REMOVED lines=9> */
.L_x_611:


//--------------------- .text._ZN2at6native58_GLOBAL__N__9a069279_25_AdaptiveAveragePooling_cu_ef17039c26adaptive_average_pool_nhwcIidEEvPKT0_PS3_iiiiiiiiT_S7_S7_S7_ --------------------------
	.section	.text._ZN2at6native58_GLOBAL__N__9a069279_25_AdaptiveAveragePooling_cu_ef17039c26adaptive_average_pool_nhwcIidEEvPKT0_PS3_iiiiiiiiT_S7_S7_S7_,"ax",@progbits
	.align	128
.text._ZN2at6native58_GLOBAL__N__9a069279_25_AdaptiveAveragePooling_cu_ef17039c26adaptive_average_pool_nhwcIidEEvPKT0_PS3_iiiiiiiiT_S7_S7_S7_:
        .type           _ZN2at6native58_GLOBAL__N__9a069279_25_AdaptiveAveragePooling_cu_ef17039c26adaptive_average_pool_nhwcIidEEvPKT0_PS3_iiiiiiiiT_S7_S7_S7_,@function
        .size           _ZN2at6native58_GLOBAL__N__9a069279_25_AdaptiveAveragePooling_cu_ef17039c26adaptive_average_pool_nhwcIidEEvPKT0_PS3_iiiiiiiiT_S7_S7_S7_,(.L_x_612 - _ZN2at6native58_GLOBAL__N__9a069279_25_AdaptiveAveragePooling_cu_ef17039c26adaptive_average_pool_nhwcIidEEvPKT0_PS3_iiiiiiiiT_S7_S7_S7_)
        .other          _ZN2at6native58_GLOBAL__N__9a069279_25_AdaptiveAveragePooling_cu_ef17039c26adaptive_average_pool_nhwcIidEEvPKT0_PS3_iiiiiiiiT_S7_S7_S7_,@"STO_CUDA_ENTRY STV_DEFAULT"
_ZN2at6native58_GLOBAL__N__9a069279_25_AdaptiveAveragePooling_cu_ef17039c26adaptive_average_pool_nhwcIidEEvPKT0_PS3_iiiiiiiiT_S7_S7_S7_:
        /* <DEDUP_REMOVED lines=51> */
.L_x_552:
[----:B------:R-:W-:Y:S01]  /*0330*/  LEA R9, R5, R12, 0x3 ;  /* 0x0000000c05097211 */ /* 0x000fe200078e18ff */
[----:B------:R-:W-:Y:S02]  /*0340*/  VIADD R10, R10, 0x1 ;  /* 0x000000010a0a7836 */ /* 0x000fe40000000000 */
[----:B------:R-:W-:Y:S02]  /*0350*/  IMAD.IADD R5, R2, 0x1, R5 ;  /* 0x0000000102057824 */ /* 0x000fe400078e0205 */
[----:B------:R0:W-:Y:S01]  /*0360*/  STS.64 [R9], RZ ;  /* 0x000000ff09007388 */ /* 0x0001e20000000a00 */
[----:B------:R-:W-:-:S13]  /*0370*/  ISETP.NE.AND P0, PT, R10, R11, PT ;  /* 0x0000000b0a00720c */ /* 0x000fda0003f05270 */
[----:B0-----:R-:W-:Y:S05]  /*0380*/  @P0 BRA `(.L_x_552) ;  /* 0xfffffffc00e80947 */ /* 0x001fea000383ffff */
.L_x_551:
[----:B------:R-:W-:Y:S05]  /*0390*/  BSYNC.RECONVERGENT B1 ;  /* 0x0000000000017941 */ /* 0x000fea0003800200 */
.L_x_550:
[----:B------:R-:W-:Y:S05]  /*03a0*/  @!P1 BRA `(.L_x_549) ;  /* 0x0000000000389947 */ /* 0x000fea0003800000 */
[----:B------:R-:W0:Y:S01]  /*03b0*/  S2R R10, SR_CgaCtaId ;  /* 0x00000000000a7919 */ /* 0x000e220000008800 */
[----:B------:R-:W-:-:S04]  /*03c0*/  MOV R9, 0x400 ;  /* 0x0000040000097802 */ /* 0x000fc80000000f00 */
[----:B0-----:R-:W-:-:S07]  /*03d0*/  LEA R12, R10, R9, 0x18 ;  /* 0x000000090a0c7211 */ /* 0x001fce00078ec0ff */
.L_x_553:
[----:B0-----:R-:W-:Y:S02]  /*03e0*/  IMAD R13, R5, 0x8, R12 ;  /* 0x00000008050d7824 */ /* 0x001fe400078e020c */
[----:B------:R-:W-:-:S03]  /*03f0*/  IMAD R5, R2, 0x4, R5 ;  /* 0x0000000402057824 */ /* 0x000fc600078e0205 */
[----:B------:R-:W-:Y:S01]  /*0400*/  LEA R9, R2, R13, 0x3 ;  /* 0x0000000d02097211 */ /* 0x000fe200078e18ff */
[----:B------:R0:W-:Y:S01]  /*0410*/  STS.64 [R13], RZ ;  /* 0x000000ff0d007388 */ /* 0x0001e20000000a00 */
[----:B------:R-:W-:-:S03]  /*0420*/  ISETP.GE.U32.AND P0, PT, R5, R4, PT ;  /* 0x000000040500720c */ /* 0x000fc60003f06070 */
[C---:B------:R-:W-:Y:S01]  /*0430*/  IMAD R11, R2.reuse, 0x8, R9 ;  /* 0x00000008020b7824 */ /* 0x040fe200078e0209 */
[----:B------:R0:W-:Y:S03]  /*0440*/  STS.64 [R9], RZ ;  /* 0x000000ff09007388 */ /* 0x0001e60000000a00 */
[----:B------:R-:W-:Y:S01]  /*0450*/  IMAD R10, R2, 0x8, R11 ;  /* 0x00000008020a7824 */ /* 0x000fe200078e020b */
[----:B------:R0:W-:Y:S04]  /*0460*/  STS.64 [R11], RZ ;  /* 0x000000ff0b007388 */ /* 0x0001e80000000a00 */
[----:B------:R0:W-:Y:S01]  /*0470*/  STS.64 [R10], RZ ;  /* 0x000000ff0a007388 */ /* 0x0001e20000000a00 */
[----:B------:R-:W-:Y:S05]  /*0480*/  @!P0 BRA `(.L_x_553) ;  /* 0xfffffffc00d48947 */ /* 0x000fea000383ffff */
.L_x_549:
[----:B------:R-:W-:Y:S05]  /*0490*/  BSYNC.RECONVERGENT B0 ;  /* 0x0000000000007941 */ /* 0x000fea0003800200 */
.L_x_548:
[----:B------:R-:W1:Y:S08]  /*04a0*/  LDC R15, c[0x0][0x378] ;  /* 0x0000de00ff0f7b82 */ /* 0x000e700000000800 */
[----:B------:R-:W-:Y:S08]  /*04b0*/  BAR.SYNC.DEFER_BLOCKING 0x0 ;  /* 0x0000000000007b1d */ /* 0x000ff00000010000 */
[----:B0-----:R-:W0:Y:S08]  /*04c0*/  LDC R9, c[0x0][0x390] ;  /* 0x0000e400ff097b82 */ /* 0x001e300000000800 */
[----:B------:R-:W2:Y:S01]  /*04d0*/  LDC R14, c[0x0][0x374] ;  /* 0x0000dd00ff0e7b82 */ /* 0x000ea20000000800 */
[----:B-1----:R-:W1:Y:S07]  /*04e0*/  I2F.U32.RP R10, R15 ;  /* 0x0000000f000a7306 */ /* 0x002e6e0000209000 */
[----:B------:R-:W3:Y:S01]  /*04f0*/  LDC.64 R4, c[0x0][0x3a0] ;  /* 0x0000e800ff047b82 */ /* 0x000ee20000000a00 */
[----:B------:R-:W-:Y:S01]  /*0500*/  ISETP.NE.U32.AND P2, PT, R15, RZ, PT ;  /* 0x000000ff0f00720c */ /* 0x000fe20003f45070 */
[----:B0-----:R-:W0:Y:S06]  /*0510*/  I2F.U32.RP R2, R9 ;  /* 0x0000000900027306 */ /* 0x001e2c0000209000 */
[----:B------:R-:W4:Y:S02]  /*0520*/  S2UR UR4, SR_CTAID.X ;  /* 0x00000000000479c3 */ /* 0x000f240000002500 */
[----:B-1----:R-:W1:Y:S06]  /*0530*/  MUFU.RCP R10, R10 ;  /* 0x0000000a000a7308 */ /* 0x002e6c0000001000 */
[----:B------:R-:W5:Y:S02]  /*0540*/  S2UR UR5, SR_CTAID.Z ;  /* 0x00000000000579c3 */ /* 0x000f640000002700 */
[----:B--2---:R-:W2:Y:S06]  /*0550*/  I2F.U32.RP R18, R14 ;  /* 0x0000000e00127306 */ /* 0x004eac0000209000 */
[----:B------:R-:W5:Y:S02]  /*0560*/  S2UR UR6, SR_CTAID.Y ;  /* 0x00000000000679c3 */ /* 0x000f640000002600 */
[----:B0-----:R-:W0:Y:S01]  /*0570*/  MUFU.RCP R2, R2 ;  /* 0x0000000200027308 */ /* 0x001e220000001000 */
[----:B-1----:R-:W-:-:S07]  /*0580*/  IADD3 R16, PT, PT, R10, 0xffffffe, RZ ;  /* 0x0ffffffe0a107810 */ /* 0x002fce0007ffe0ff */
[----:B--2---:R-:W1:Y:S08]  /*0590*/  MUFU.RCP R18, R18 ;  /* 0x0000001200127308 */ /* 0x004e700000001000 */
[----:B------:R2:W4:Y:S01]  /*05a0*/  F2I.FTZ.U32.TRUNC.NTZ R17, R16 ;  /* 0x0000001000117305 */ /* 0x000522000021f000 */
[----:B0-----:R-:W-:-:S07]  /*05b0*/  VIADD R12, R2, 0xffffffe ;  /* 0x0ffffffe020c7836 */ /* 0x001fce0000000000 */
[----:B------:R0:W3:Y:S01]  /*05c0*/  F2I.FTZ.U32.TRUNC.NTZ R13, R12 ;  /* 0x0000000c000d7305 */ /* 0x0000e2000021f000 */
[----:B-1----:R-:W-:Y:S02]  /*05d0*/  VIADD R11, R18, 0xffffffe ;  /* 0x0ffffffe120b7836 */ /* 0x002fe40000000000 */
[----:B--2---:R-:W-:Y:S02]  /*05e0*/  IMAD.MOV.U32 R16, RZ, RZ, RZ ;  /* 0x000000ffff107224 */ /* 0x004fe400078e00ff */
[----:B----4-:R-:W-:-:S03]  /*05f0*/  IMAD.MOV R10, RZ, RZ, -R17 ;  /* 0x000000ffff0a7224 */ /* 0x010fc600078e0a11 */
[----:B------:R-:W1:Y:S01]  /*0600*/  F2I.FTZ.U32.TRUNC.NTZ R11, R11 ;  /* 0x0000000b000b7305 */ /* 0x000e62000021f000 */
[----:B0-----:R-:W-:Y:S02]  /*0610*/  IMAD.MOV.U32 R12, RZ, RZ, RZ ;  /* 0x000000ffff0c7224 */ /* 0x001fe400078e00ff */
        /* <DEDUP_REMOVED lines=9> */
[----:B-1----:R-:W-:Y:S02]  /*06b0*/  IMAD.MOV R21, RZ, RZ, -R11 ;  /* 0x000000ffff157224 */ /* 0x002fe400078e0a0b */
        /* <DEDUP_REMOVED lines=41> */
[----:B------:R-:W1:Y:S01]  /*0950*/  LDCU.64 UR6, c[0x0][0x358] ;  /* 0x00006b00ff0677ac */ /* 0x000e620008000a00 */
[CCC-:B------:R-:W-:Y:S02]  /*0960*/  IMAD R8, R6.reuse, R9.reuse, R7.reuse ;  /* 0x0000000906087224 */ /* 0x1c0fe400078e0207 */
[----:B------:R-:W-:Y:S02]  /*0970*/  IMAD R9, R6, R9, RZ ;  /* 0x0000000906097224 */ /* 0x000fe400078e02ff */
[----:B------:R-:W-:Y:S02]  /*0980*/  IMAD R6, R12, R0, R7 ;  /* 0x000000000c067224 */ /* 0x000fe400078e0207 */
[----:B------:R-:W-:Y:S01]  /*0990*/  IMAD.MOV.U32 R7, RZ, RZ, R11 ;  /* 0x000000ffff077224 */ /* 0x000fe200078e000b */
[----:B0-----:R-:W-:-:S06]  /*09a0*/  ULEA UR4, UR5, UR4, 0x18 ;  /* 0x0000000405047291 */ /* 0x001fcc000f8ec0ff */
[----:B------:R-:W-:Y:S02]  /*09b0*/  LEA R8, R8, UR4, 0x3 ;  /* 0x0000000408087c11 */ /* 0x000fe4000f8e18ff */
[----:B-1----:R-:W-:-:S07]  /*09c0*/  LEA R9, R9, UR4, 0x3 ;  /* 0x0000000409097c11 */ /* 0x002fce000f8e18ff */
.L_x_571:
[----:B------:R-:W-:Y:S01]  /*09d0*/  ISETP.GE.AND P0, PT, R4, R5, PT ;  /* 0x000000050400720c */ /* 0x000fe20003f06270 */
[----:B------:R-:W-:-:S12]  /*09e0*/  BSSY.RECONVERGENT B0, `(.L_x_554) ;  /* 0x00000c3000007945 */ /* 0x000fd80003800200 */
[----:B-1----:R-:W-:Y:S05]  /*09f0*/  @P0 BRA `(.L_x_555) ;  /* 0x0000000c00040947 */ /* 0x002fea0003800000 */
[----:B------:R-:W0:Y:S01]  /*0a00*/  LDC R12, c[0x0][0x3a0] ;  /* 0x0000e800ff0c7b82 */ /* 0x000e220000000800 */
[----:B------:R-:W1:Y:S02]  /*0a10*/  LDCU UR4, c[0x0][0x398] ;  /* 0x00007300ff0477ac */ /* 0x000e640008000800 */
[----:B-1----:R-:W-:Y:S01]  /*0a20*/  IMAD R15, R7, UR4, RZ ;  /* 0x00000004070f7c24 */ /* 0x002fe2000f8e02ff */
[----:B0-----:R-:W-:-:S04]  /*0a30*/  IABS R13, R12 ;  /* 0x0000000c000d7213 */ /* 0x001fc80000000000 */
[----:B------:R-:W-:Y:S01]  /*0a40*/  IADD3 R16, PT, PT, R12, UR4, R15 ;  /* 0x000000040c107c10 */ /* 0x000fe2000fffe00f */
[----:B------:R-:W0:Y:S04]  /*0a50*/  I2F.RP R14, R13 ;  /* 0x0000000d000e7306 */ /* 0x000e280000209400 */
[----:B------:R-:W-:-:S04]  /*0a60*/  VIADD R17, R16, 0xffffffff ;  /* 0xffffffff10117836 */ /* 0x000fc80000000000 */
        /* <DEDUP_REMOVED lines=8> */
[----:B------:R-:W-:Y:S01]  /*0af0*/  IMAD R19, R18, R13, RZ ;  /* 0x0000000d12137224 */ /* 0x000fe200078e02ff */
[----:B------:R-:W-:Y:S02]  /*0b00*/  IABS R18, R17 ;  /* 0x0000001100127213 */ /* 0x000fe40000000000 */
[----:B------:R-:W-:Y:S01]  /*0b10*/  LOP3.LUT R17, R17, R12, RZ, 0x3c, !PT ;  /* 0x0000000c11117212 */ /* 0x000fe200078e3cff */
[----:B------:R-:W-:-:S03]  /*0b20*/  IMAD.HI.U32 R11, R11, R19, R10 ;  /* 0x000000130b0b7227 */ /* 0x000fc600078e000a */
[----:B------:R-:W-:-:S03]  /*0b30*/  ISETP.GE.AND P1, PT, R17, RZ, PT ;  /* 0x000000ff1100720c */ /* 0x000fc60003f26270 */
        /* <DEDUP_REMOVED lines=16> */
[----:B------:R-:W-:Y:S01]  /*0c40*/  @P3 VIADD R16, R16, 0x1 ;  /* 0x0000000110103836 */ /* 0x000fe20000000000 */
[----:B------:R-:W-:Y:S01]  /*0c50*/  LOP3.LUT R12, RZ, R12, RZ, 0x33, !PT ;  /* 0x0000000cff0c7212 */ /* 0x000fe200078e33ff */
[----:B------:R-:W-:Y:S02]  /*0c60*/  IMAD.MOV.U32 R11, RZ, RZ, R10 ;  /* 0x000000ffff0b7224 */ /* 0x000fe400078e000a */
[----:B------:R-:W-:Y:S02]  /*0c70*/  @!P1 IMAD.MOV R16, RZ, RZ, -R16 ;  /* 0x000000ffff109224 */ /* 0x000fe400078e0a10 */
[----:B------:R-:W-:Y:S01]  /*0c80*/  IMAD.MOV.U32 R10, RZ, RZ, R4 ;  /* 0x000000ffff0a7224 */ /* 0x000fe200078e0004 */
[----:B------:R-:W-:-:S04]  /*0c90*/  @!P0 IADD3 R11, PT, PT, -R11, RZ, RZ ;  /* 0x000000ff0b0b8210 */ /* 0x000fc80007ffe1ff */
[C---:B------:R-:W-:Y:S02]  /*0ca0*/  SEL R11, R12.reuse, R11, !P2 ;  /* 0x0000000b0c0b7207 */ /* 0x040fe40005000000 */
[----:B------:R-:W-:-:S07]  /*0cb0*/  SEL R12, R12, R16, !P2 ;  /* 0x000000100c0c7207 */ /* 0x000fce0005000000 */
.L_x_570:
[----:B------:R-:W0:Y:S01]  /*0cc0*/  LDC R13, c[0x0][0x3a4] ;  /* 0x0000e900ff0d7b82 */ /* 0x000e220000000800 */
[----:B-1----:R-:W1:Y:S01]  /*0cd0*/  LDCU UR4, c[0x0][0x39c] ;  /* 0x00007380ff0477ac */ /* 0x002e620008000800 */
        /* <DEDUP_REMOVED lines=45> */
[----:B------:R-:W-:-:S07]  /*0fb0*/  IMAD.MOV.U32 R19, RZ, RZ, R11 ;  /* 0x000000ffff137224 */ /* 0x000fce00078e000b */
.L_x_564:
        /* <DEDUP_REMOVED lines=11> */
.L_x_563:
        /* <DEDUP_REMOVED lines=10> */
.L_x_562:
        /* <DEDUP_REMOVED lines=8> */
[----:B------:R-:W1:Y:S04]  /*1190*/  LDS.64 R16, [R27] ;  /* 0x000000001b107984 */ /* 0x000e680000000a00 */
[----:B------:R-:W1:Y:S01]  /*11a0*/  LDG.E.64.CONSTANT R14, desc[UR6][R14.64] ;  /* 0x000000060e0e7981 */ /* 0x000e62000c1e9b00 */
[----:B0-----:R-:W-:-:S05]  /*11b0*/  IMAD R26, R0, UR4, R26 ;  /* 0x00000004001a7c24 */ /* 0x001fca000f8e021a */
[----:B------:R-:W-:Y:S01]  /*11c0*/  ISETP.GE.AND P0, PT, R26, R23, PT ;  /* 0x000000171a00720c */ /* 0x000fe20003f06270 */
[----:B-1----:R-:W-:-:S07]  /*11d0*/  DADD R16, R14, R16 ;  /* 0x000000000e107229 */ /* 0x002fce0000000010 */
[----:B------:R0:W-:Y:S02]  /*11e0*/  STS.64 [R27], R16 ;  /* 0x000000101b007388 */ /* 0x0001e40000000a00 */
[----:B0-----:R-:W-:-:S03]  /*11f0*/  IMAD R27, R0, 0x8, R27 ;  /* 0x00000008001b7824 */ /* 0x001fc600078e021b */
[----:B------:R-:W-:Y:S05]  /*1200*/  @!P0 BRA `(.L_x_562) ;  /* 0xfffffffc00c08947 */ /* 0x000fea000383ffff */
.L_x_561:
[----:B------:R-:W-:Y:S05]  /*1210*/  BSYNC.RECONVERGENT B3 ;  /* 0x0000000000037941 */ /* 0x000fea0003800200 */
.L_x_560:
[----:B------:R-:W-:-:S04]  /*1220*/  IADD3 R21, PT, PT, R21, 0x1, RZ ;  /* 0x0000000115157810 */ /* 0x000fc80007ffe0ff */
[----:B------:R-:W-:-:S13]  /*1230*/  ISETP.NE.AND P0, PT, R21, R18, PT ;  /* 0x000000121500720c */ /* 0x000fda0003f05270 */
[----:B------:R-:W-:Y:S05]  /*1240*/  @P0 BRA `(.L_x_563) ;  /* 0xfffffffc00880947 */ /* 0x000fea000383ffff */
.L_x_559:
[----:B------:R-:W-:Y:S05]  /*1250*/  BSYNC.RECONVERGENT B2 ;  /* 0x0000000000027941 */ /* 0x000fea0003800200 */
.L_x_558:
[----:B------:R-:W-:-:S05]  /*1260*/  VIADD R19, R19, 0x1 ;  /* 0x0000000113137836 */ /* 0x000fca0000000000 */
[----:B------:R-:W-:-:S13]  /*1270*/  ISETP.NE.AND P0, PT, R19, R12, PT ;  /* 0x0000000c1300720c */ /* 0x000fda0003f05270 */
[----:B------:R-:W-:Y:S05]  /*1280*/  @P0 BRA `(.L_x_564) ;  /* 0xfffffffc004c0947 */ /* 0x000fea000383ffff */
.L_x_557:
[----:B------:R-:W-:Y:S05]  /*1290*/  BSYNC.RECONVERGENT B1 ;  /* 0x0000000000017941 */ /* 0x000fea0003800200 */
.L_x_556:
[----:B------:R-:W0:Y:S01]  /*12a0*/  LDCU UR4, c[0x0][0x394] ;  /* 0x00007280ff0477ac */ /* 0x000e220008000800 */
[----:B------:R-:W-:Y:S01]  /*12b0*/  BSSY.RECONVERGENT B1, `(.L_x_565) ;  /* 0x0000031000017945 */ /* 0x000fe20003800200 */
[----:B0-----:R-:W-:-:S13]  /*12c0*/  ISETP.GE.AND P0, PT, R6, UR4, PT ;  /* 0x0000000406007c0c */ /* 0x001fda000bf06270 */
[----:B------:R-:W-:Y:S05]  /*12d0*/  @P0 BRA `(.L_x_566) ;  /* 0x0000000000b80947 */ /* 0x000fea0003800000 */
[----:B------:R-:W-:Y:S01]  /*12e0*/  IMAD.IADD R13, R18, 0x1, -R13 ;  /* 0x00000001120d7824 */ /* 0x000fe200078e0a0d */
[----:B------:R-:W-:Y:S01]  /*12f0*/  BSSY.RECONVERGENT B2, `(.L_x_567) ;  /* 0x0000012000027945 */ /* 0x000fe20003800200 */
[----:B------:R-:W-:-:S04]  /*1300*/  IMAD.IADD R14, R12, 0x1, -R11 ;  /* 0x000000010c0e7824 */ /* 0x000fc800078e0a0b */
[----:B------:R-:W-:Y:S02]  /*1310*/  IMAD R14, R13, R14, RZ ;  /* 0x0000000e0d0e7224 */ /* 0x000fe400078e02ff */
[----:B------:R-:W0:Y:S04]  /*1320*/  S2R R13, SR_TID.X ;  /* 0x00000000000d7919 */ /* 0x000e280000002100 */
[----:B------:R-:W1:Y:S08]  /*1330*/  I2F.F64 R14, R14 ;  /* 0x0000000e000e7312 */ /* 0x000e700000201c00 */
[----:B-1----:R-:W1:Y:S01]  /*1340*/  MUFU.RCP64H R19, R15 ;  /* 0x0000000f00137308 */ /* 0x002e620000001800 */
[----:B------:R-:W-:-:S04]  /*1350*/  IADD3 R18, PT, PT, R15, 0x300402, RZ ;  /* 0x003004020f127810 */ /* 0x000fc80007ffe0ff */
[----:B------:R-:W-:Y:S02]  /*1360*/  FSETP.GEU.AND P0, PT, |R18|, 5.8789094863358348022e-39, PT ;  /* 0x004004021200780b */ /* 0x000fe40003f0e200 */
[----:B-1----:R-:W-:-:S08]  /*1370*/  DFMA R16, -R14, R18, 1 ;  /* 0x3ff000000e10742b */ /* 0x002fd00000000112 */
[----:B------:R-:W-:-:S08]  /*1380*/  DFMA R16, R16, R16, R16 ;  /* 0x000000101010722b */ /* 0x000fd00000000010 */
[----:B------:R-:W-:-:S08]  /*1390*/  DFMA R16, R18, R16, R18 ;  /* 0x000000101210722b */ /* 0x000fd00000000012 */
[----:B------:R-:W-:-:S08]  /*13a0*/  DFMA R20, -R14, R16, 1 ;  /* 0x3ff000000e14742b */ /* 0x000fd00000000110 */
[----:B------:R-:W-:Y:S01]  /*13b0*/  DFMA R20, R16, R20, R16 ;  /* 0x000000141014722b */ /* 0x000fe20000000010 */
[----:B0-----:R-:W-:Y:S10]  /*13c0*/  @P0 BRA `(.L_x_568) ;  /* 0x0000000000100947 */ /* 0x001ff40003800000 */
[----:B------:R-:W-:Y:S02]  /*13d0*/  LOP3.LUT R23, R15, 0x7fffffff, RZ, 0xc0, !PT ;  /* 0x7fffffff0f177812 */ /* 0x000fe400078ec0ff */
[----:B------:R-:W-:-:S03]  /*13e0*/  MOV R22, 0x1410 ;  /* 0x0000141000167802 */ /* 0x000fc60000000f00 */
[----:B------:R-:W-:-:S07]  /*13f0*/  VIADD R23, R23, 0xfff00000 ;  /* 0xfff0000017177836 */ /* 0x000fce0000000000 */
[----:B------:R-:W-:Y:S05]  /*1400*/  CALL.REL.NOINC `($__internal_16_$__cuda_sm20_dblrcp_rn_slowpath_v3) ;  /* 0x0000000000987944 */ /* 0x000fea0003c00000 */
.L_x_568:
[----:B------:R-:W-:Y:S05]  /*1410*/  BSYNC.RECONVERGENT B2 ;  /* 0x0000000000027941 */ /* 0x000fea0003800200 */
.L_x_567:
[----:B------:R-:W0:Y:S01]  /*1420*/  LDC R22, c[0x0][0x394] ;  /* 0x0000e500ff167b82 */ /* 0x000e220000000800 */
[----:B------:R-:W1:Y:S01]  /*1430*/  LDCU.64 UR4, c[0x0][0x3a0] ;  /* 0x00007400ff0477ac */ /* 0x000e620008000a00 */
[----:B------:R-:W-:-:S06]  /*1440*/  IMAD.MOV.U32 R27, RZ, RZ, R6 ;  /* 0x000000ffff1b7224 */ /* 0x000fcc00078e0006 */
[----:B------:R-:W2:Y:S08]  /*1450*/  LDC R23, c[0x0][0x3a8] ;  /* 0x0000ea00ff177b82 */ /* 0x000eb00000000800 */
[----:B------:R-:W3:Y:S01]  /*1460*/  LDC.64 R14, c[0x0][0x388] ;  /* 0x0000e200ff0e7b82 */ /* 0x000ee20000000a00 */
[----:B-1----:R-:W-:Y:S02]  /*1470*/  IMAD R17, R7, UR5, R10 ;  /* 0x0000000507117c24 */ /* 0x002fe4000f8e020a */
[----:B0-----:R-:W-:-:S02]  /*1480*/  IMAD R16, R22, UR4, RZ ;  /* 0x0000000416107c24 */ /* 0x001fc4000f8e02ff */
[----:B------:R-:W-:Y:S02]  /*1490*/  IMAD R17, R17, R22, RZ ;  /* 0x0000001611117224 */ /* 0x000fe400078e02ff */
[----:B------:R-:W-:-:S04]  /*14a0*/  IMAD R16, R16, UR5, RZ ;  /* 0x0000000510107c24 */ /* 0x000fc8000f8e02ff */
[----:B------:R-:W-:-:S05]  /*14b0*/  IMAD R16, R3, R16, RZ ;  /* 0x0000001003107224 */ /* 0x000fca00078e02ff */
[----:B------:R-:W-:Y:S02]  /*14c0*/  IADD3 R24, P0, PT, R17, R16, RZ ;  /* 0x0000001011187210 */ /* 0x000fe40007f1e0ff */
[----:B------:R-:W-:-:S04]  /*14d0*/  SHF.R.S32.HI R16, RZ, 0x1f, R16 ;  /* 0x0000001fff107819 */ /* 0x000fc80000011410 */
[----:B--23--:R-:W-:-:S07]  /*14e0*/  LEA.HI.X.SX32 R25, R17, R16, 0x1, P0 ;  /* 0x0000001011197211 */ /* 0x00cfce00000f0eff */
.L_x_569:
[----:B-1----:R-:W-:Y:S02]  /*14f0*/  IADD3 R17, P0, PT, R27, R24, RZ ;  /* 0x000000181b117210 */ /* 0x002fe40007f1e0ff */
[----:B------:R-:W-:Y:S01]  /*1500*/  LEA R26, R13, R9, 0x3 ;  /* 0x000000090d1a7211 */ /* 0x000fe200078e18ff */
[C---:B------:R-:W-:Y:S01]  /*1510*/  IMAD.IADD R13, R0.reuse, 0x1, R13 ;  /* 0x00000001000d7824 */ /* 0x040fe200078e020d */
[----:B------:R-:W-:Y:S01]  /*1520*/  LEA.HI.X.SX32 R18, R27, R25, 0x1, P0 ;  /* 0x000000191b127211 */ /* 0x000fe200000f0eff */
[----:B------:R-:W-:Y:S01]  /*1530*/  IMAD R27, R0, R23, R27 ;  /* 0x00000017001b7224 */ /* 0x000fe200078e021b */
[----:B------:R-:W-:-:S04]  /*1540*/  LEA R16, P0, R17, R14, 0x3 ;  /* 0x0000000e11107211 */ /* 0x000fc800078018ff */
[----:B------:R-:W-:Y:S02]  /*1550*/  LEA.HI.X R17, R17, R15, R18, 0x3, P0 ;  /* 0x0000000f11117211 */ /* 0x000fe400000f1c12 */
[----:B------:R-:W0:Y:S01]  /*1560*/  LDS.64 R18, [R26] ;  /* 0x000000001a127984 */ /* 0x000e220000000a00 */
[----:B------:R-:W-:-:S03]  /*1570*/  ISETP.GE.AND P0, PT, R27, R22, PT ;  /* 0x000000161b00720c */ /* 0x000fc60003f06270 */
[----:B------:R1:W-:Y:S01]  /*1580*/  STS.64 [R26], RZ ;  /* 0x000000ff1a007388 */ /* 0x0003e20000000a00 */
[----:B0-----:R-:W-:-:S07]  /*1590*/  DMUL R18, R18, R20 ;  /* 0x0000001412127228 */ /* 0x001fce0000000000 */
[----:B------:R1:W-:Y:S02]  /*15a0*/  STG.E.64 desc[UR6][R16.64], R18 ;  /* 0x0000001210007986 */ /* 0x0003e4000c101b06 */
[----:B------:R-:W-:Y:S05]  /*15b0*/  @!P0 BRA `(.L_x_569) ;  /* 0xfffffffc00cc8947 */ /* 0x000fea000383ffff */
.L_x_566:
[----:B------:R-:W-:Y:S05]  /*15c0*/  BSYNC.RECONVERGENT B1 ;  /* 0x0000000000017941 */ /* 0x000fea0003800200 */
.L_x_565:
[----:B------:R-:W0:Y:S02]  /*15d0*/  LDCU UR4, c[0x0][0x364] ;  /* 0x00006c80ff0477ac */ /* 0x000e240008000800 */
[----:B0-----:R-:W-:-:S05]  /*15e0*/  VIADD R10, R10, UR4 ;  /* 0x000000040a0a7c36 */ /* 0x001fca0008000000 */
[----:B------:R-:W-:-:S13]  /*15f0*/  ISETP.GE.AND P0, PT, R10, R5, PT ;  /* 0x000000050a00720c */ /* 0x000fda0003f06270 */
[----:B------:R-:W-:Y:S05]  /*1600*/  @!P0 BRA `(.L_x_570) ;  /* 0xfffffff400ac8947 */ /* 0x000fea000383ffff */
.L_x_555:
[----:B------:R-:W-:Y:S05]  /*1610*/  BSYNC.RECONVERGENT B0 ;  /* 0x0000000000007941 */ /* 0x000fea0003800200 */
.L_x_554:
[----:B------:R-:W0:Y:S02]  /*1620*/  LDCU UR4, c[0x0][0x368] ;  /* 0x00006d00ff0477ac */ /* 0x000e240008000800 */
[----:B0-----:R-:W-:-:S04]  /*1630*/  IADD3 R7, PT, PT, R7, UR4, RZ ;  /* 0x0000000407077c10 */ /* 0x001fc8000fffe0ff */
[----:B------:R-:W-:-:S13]  /*1640*/  ISETP.GE.AND P0, PT, R7, R2, PT ;  /* 0x000000020700720c */ /* 0x000fda0003f06270 */
[----:B------:R-:W-:Y:S05]  /*1650*/  @!P0 BRA `(.L_x_571) ;  /* 0xfffffff000dc8947 */ /* 0x000fea000383ffff */
[----:B------:R-:W-:Y:S05]  /*1660*/  EXIT ;  /* 0x000000000000794d */ /* 0x000fea0003800000 */
        .weak           $__internal_16_$__cuda_sm20_dblrcp_rn_slowpath_v3
        .type           $__internal_16_$__cuda_sm20_dblrcp_rn_slowpath_v3,@function
        .size           $__internal_16_$__cuda_sm20_dblrcp_rn_slowpath_v3,(.L_x_612 - $__internal_16_$__cuda_sm20_dblrcp_rn_slowpath_v3)
$__internal_16_$__cuda_sm20_dblrcp_rn_slowpath_v3:
[----:B------:R-:W-:Y:S01]  /*1670*/  DSETP.GTU.AND P0, PT, |R14|, +INF , PT ;  /* 0x7ff000000e00742a */ /* 0x000fe20003f0c200 */
[----:B------:R-:W-:-:S13]  /*1680*/  BSSY.RECONVERGENT B3, `(.L_x_572) ;  /* 0x0000024000037945 */ /* 0x000fda0003800200 */
[----:B------:R-:W-:Y:S05]  /*1690*/  @P0 BRA `(.L_x_573) ;  /* 0x0000000000800947 */ /* 0x000fea0003800000 */
[----:B------:R-:W-:-:S05]  /*16a0*/  LOP3.LUT R18, R15, 0x7fffffff, RZ, 0xc0, !PT ;  /* 0x7fffffff0f127812 */ /* 0x000fca00078ec0ff */
[----:B------:R-:W-:-:S05]  /*16b0*/  VIADD R16, R18, 0xffffffff ;  /* 0xffffffff12107836 */ /* 0x000fca0000000000 */
[----:B------:R-:W-:-:S13]  /*16c0*/  ISETP.GE.U32.AND P0, PT, R16, 0x7fefffff, PT ;  /* 0x7fefffff1000780c */ /* 0x000fda0003f06070 */
[----:B------:R-:W-:Y:S01]  /*16d0*/  @P0 LOP3.LUT R17, R15, 0x7ff00000, RZ, 0x3c, !PT ;  /* 0x7ff000000f110812 */ /* 0x000fe200078e3cff */
[----:B------:R-:W-:Y:S01]  /*16e0*/  @P0 IMAD.MOV.U32 R16, RZ, RZ, RZ ;  /* 0x000000ffff100224 */ /* 0x000fe200078e00ff */
[----:B------:R-:W-:Y:S06]  /*16f0*/  @P0 BRA `(.L_x_574) ;  /* 0x0000000000700947 */ /* 0x000fec0003800000 */
[----:B------:R-:W-:-:S13]  /*1700*/  ISETP.GE.U32.AND P0, PT, R18, 0x1000001, PT ;  /* 0x010000011200780c */ /* 0x000fda0003f06070 */
[----:B------:R-:W-:Y:S05]  /*1710*/  @!P0 BRA `(.L_x_575) ;  /* 0x0000000000388947 */ /* 0x000fea0003800000 */
[----:B------:R-:W-:Y:S01]  /*1720*/  IADD3 R21, PT, PT, R15, -0x3fe00000, RZ ;  /* 0xc02000000f157810 */ /* 0x000fe20007ffe0ff */
[----:B------:R-:W-:Y:S02]  /*1730*/  IMAD.MOV.U32 R20, RZ, RZ, R14 ;  /* 0x000000ffff147224 */ /* 0x000fe400078e000e */
[----:B------:R-:W-:Y:S01]  /*1740*/  IMAD.MOV.U32 R18, RZ, RZ, R23 ;  /* 0x000000ffff127224 */ /* 0x000fe200078e0017 */
[----:B------:R-:W0:Y:S05]  /*1750*/  MUFU.RCP64H R19, R21 ;  /* 0x0000001500137308 */ /* 0x000e2a0000001800 */
        /* <DEDUP_REMOVED lines=10> */
.L_x_575:
[----:B------:R-:W-:Y:S01]  /*1800*/  DMUL R18, R14, 8.11296384146066816958e+31 ;  /* 0x469000000e127828 */ /* 0x000fe20000000000 */
[----:B------:R-:W-:-:S05]  /*1810*/  MOV R14, R23 ;  /* 0x00000017000e7202 */ /* 0x000fca0000000f00 */
        /* <DEDUP_REMOVED lines=8> */
.L_x_573:
[----:B------:R-:W-:Y:S01]  /*18a0*/  LOP3.LUT R17, R15, 0x80000, RZ, 0xfc, !PT ;  /* 0x000800000f117812 */ /* 0x000fe200078efcff */
[----:B------:R-:W-:-:S07]  /*18b0*/  IMAD.MOV.U32 R16, RZ, RZ, R14 ;  /* 0x000000ffff107224 */ /* 0x000fce00078e000e */
.L_x_574:
[----:B------:R-:W-:Y:S05]  /*18c0*/  BSYNC.RECONVERGENT B3 ;  /* 0x0000000000037941 */ /* 0x000fea0003800200 */
.L_x_572:
[----:B------:R-:W-:Y:S01]  /*18d0*/  IMAD.MOV.U32 R23, RZ, RZ, 0x0 ;  /* 0x00000000ff177424 */ /* 0x000fe200078e00ff */
[----:B------:R-:W-:Y:S01]  /*18e0*/  MOV R21, R17 ;  /* 0x0000001100157202 */ /* 0x000fe20000000f00 */
[----:B------:R-:W-:Y:S02]  /*18f0*/  IMAD.MOV.U32 R20, RZ, RZ, R16 ;  /* 0x000000ffff147224 */ /* 0x000fe400078e0010 */
[----:B------:R-:W-:Y:S05]  /*1900*/  RET.REL.NODEC R22 `(_ZN2at6native58_GLOBAL__N__9a069279_25_AdaptiveAveragePooling_cu_ef17039c26adaptive_average_pool_nhwcIidEEvPKT0_PS3_iiiiiiiiT_S7_S7_S7_) ;  /* 0xffffffe416bc7950 */ /* 0x000fea0003c3ffff */
.L_x_576:
        /* <DEDUP_REMOVED lines=15> */
.L_x_612:


//--------------------- .nv.shared._ZN2at6native58_GLOBAL__N__9a069279_25_AdaptiveAveragePooling_cu_ef17039c26adaptive_average_gradinputIN3c108BFloat16EEEvPT_PKS5_iiii --------------------------
	.section	.nv.shared._ZN2at6native58_GLOBAL__N__9a069279_25_AdaptiveAveragePooling_cu_ef17039c26adaptive_average_gradinputIN3c108BFloat16EEEvPT_PKS5_iiii,"aw",@nobits
	.sectionflags	@""
	.align	16
	.zero		1024


//--------------------- .nv.shared.reserved.0     --------------------------
	.section	.nv.shared.reserved.0,"aw",@nobits
	.weak		__nv_reservedSMEM_offset_0_alias
	.size		__nv_reservedSMEM_offset_0_alias, 0, 64
	.other		__nv_reservedSMEM_offset_0_alias,@"STO_CUDA_RESERVED_SHARED STV_DEFAULT"
__nv_reservedSMEM_offset_0_alias:
	.zero		0
	.zero		64


//--------------------- .nv.global                --------------------------
	.section	.nv.global,"aw",@nobits
.nv.global:
	.type		_ZN56_INTERNAL_9a069279_25_AdaptiveAveragePooling_cu_ef17039c4cuda3std3__48in_placeE,@object
	.size		_ZN56_INTERNAL_9a069279_25_AdaptiveAveragePooling_cu_ef17039c4cuda3std3__48in_placeE,(_ZN56_INTERNAL_9a069279_25_AdaptiveAveragePooling_cu_ef17039c4cuda3std6ranges3__45__cpo8distanceE - _ZN56_INTERNAL_9a069279_25_AdaptiveAveragePooling_cu_ef17039c4cuda3std3__48in_placeE)
_ZN56_INTERNAL_9a069279_25_AdaptiveAveragePooling_cu_ef17039c4cuda3std3__48in_placeE:
	.zero		1
	.type		_ZN56_INTERNAL_9a069279_25_AdaptiveAveragePooling_cu_ef17039c4cuda3std6ranges3__45__cpo8distanceE,@object
	.size		_ZN56_INTERNAL_9a069279_25_AdaptiveAveragePooling_cu_ef17039c4cuda3std6ranges3__45__cpo8distanceE,(_ZN56_INTERNAL_9a069279_25_AdaptiveAveragePooling_cu_ef17039c4cuda3std3__45__cpo6cbeginE - _ZN56_INTERNAL_9a069279_25_AdaptiveAveragePooling_cu_ef17039c4cuda3std6ranges3__45__cpo8distanceE)
_ZN56_INTERNAL_9a069279_25_AdaptiveAveragePooling_cu_ef17039c4cuda3std6ranges3__45__cpo8distanceE:
	.zero		1
	.type		_ZN56_INTERNAL_9a069279_25_AdaptiveAveragePooling_cu_ef17039c4cuda3std3__45__cpo6cbeginE,@object
	.size		_ZN56_INTERNAL_9a069279_25_AdaptiveAveragePooling_cu_ef17039c4cuda3std3__45__cpo6cbeginE,(_ZN56_INTERNAL_9a069279_25_AdaptiveAveragePooling_cu_ef17039c4cuda3std6ranges3__45__cpo7advanceE - _ZN56_INTERNAL_9a069279_25_AdaptiveAveragePooling_cu_ef17039c4cuda3std3__45__cpo6cbeginE)
_ZN56_INTERNAL_9a069279_25_AdaptiveAveragePooling_cu_ef17039c4cuda3std3__45__cpo6cbeginE:
	.zero		1
	.type		_ZN56_INTERNAL_9a069279_25_AdaptiveAveragePooling_cu_ef17039c4cuda3std6ranges3__45__cpo7advanceE,@object
	.size		_ZN56_INTERNAL_9a069279_25_AdaptiveAveragePooling_cu_ef17039c4cuda3std6ranges3__45__cpo7advanceE,(_ZN56_INTERNAL_9a069279_25_AdaptiveAveragePooling_cu_ef17039c4cuda3std3__45__cpo7crbeginE - _ZN56_INTERNAL_9a069279_25_AdaptiveAveragePooling_cu_ef17039c4cuda3std6ranges3__45__cpo7advanceE)
_ZN56_INTERNAL_9a069279_25_AdaptiveAveragePooling_cu_ef17039c4cuda3std6ranges3__45__cpo7advanceE:
	.zero		1
	.type		_ZN56_INTERNAL_9a069279_25_AdaptiveAveragePooling_cu_ef17039c4cuda3std3__45__cpo7crbeginE,@object
	.size		_ZN56_INTERNAL_9a069279_25_AdaptiveAveragePooling_cu_ef17039c4cuda3std3__45__cpo7crbeginE,(_ZN56_INTERNAL_9a069279_25_AdaptiveAveragePooling_cu_ef17039c4cuda3std6ranges3__45__cpo4dataE - _ZN56_INTERNAL_9a069279_25_AdaptiveAveragePooling_cu_ef17039c4cuda3std3__45__cpo7crbeginE)
_ZN56_INTERNAL_9a069279_25_AdaptiveAveragePooling_cu_ef17039c4cuda3std3__45__cpo7crbeginE:
	.zero		1
	.type		_ZN56_INTERNAL_9a069279_25_AdaptiveAveragePooling_cu_ef17039c4cuda3std6ranges3__45__cpo4dataE,@object
	.size		_ZN56_INTERNAL_9a069279_25_AdaptiveAveragePooling_cu_ef17039c4cuda3std6ranges3__45__cpo4dataE,(_ZN56_INTERNAL_9a069279_25_AdaptiveAveragePooling_cu_ef17039c4cuda3std6ranges3__45__cpo5beginE - _ZN56_INTERNAL_9a069279_25_AdaptiveAveragePooling_cu_ef17039c4cuda3std6ranges3__45__cpo4dataE)
_ZN56_INTERNAL_9a069279_25_AdaptiveAveragePooling_cu_ef17039c4cuda3std6ranges3__45__cpo4dataE:
	.zero		1
	.type		_ZN56_INTERNAL_9a069279_25_AdaptiveAveragePooling_cu_ef17039c4cuda3std6ranges3__45__cpo5beginE,@object
	.size		_ZN56_INTERNAL_9a069279_25_AdaptiveAveragePooling_cu_ef17039c4cuda3std6ranges3__45__cpo5beginE,(_ZN56_INTERNAL_9a069279_25_AdaptiveAveragePooling_cu_ef17039c4cuda3std3__458_GLOBAL__N__9a069279_25_AdaptiveAveragePooling_cu_ef17039c6ignoreE - _ZN56_INTERNAL_9a069279_25_AdaptiveAveragePooling_cu_ef17039c4cuda3std6ranges3__45__cpo5beginE)
_ZN56_INTERNAL_9a069279_25_AdaptiveAveragePooling_cu_ef17039c4cuda3std6ranges3__45__cpo5beginE:
	.zero		1
	.type		_ZN56_INTERNAL_9a069279_25_AdaptiveAveragePooling_cu_ef17039c4cuda3std3__458_GLOBAL__N__9a069279_25_AdaptiveAveragePooling_cu_ef17039c6ignoreE,@object
	.size		_ZN56_INTERNAL_9a069279_25_AdaptiveAveragePooling_cu_ef17039c4cuda3std3__458_GLOBAL__N__9a069279_25_AdaptiveAveragePooling_cu_ef17039c6ignoreE,(_ZN56_INTERNAL_9a069279_25_AdaptiveAveragePooling_cu_ef17039c4cuda3std6ranges3__45__cpo4sizeE - _ZN56_INTERNAL_9a069279_25_AdaptiveAveragePooling_cu_ef17039c4cuda3std3__458_GLOBAL__N__9a069279_25_AdaptiveAveragePooling_cu_ef17039c6ignoreE)
_ZN56_INTERNAL_9a069279_25_AdaptiveAveragePooling_cu_ef17039c4cuda3std3__458_GLOBAL__N__9a069279_25_AdaptiveAveragePooling_cu_ef17039c6ignoreE:
	.zero		1
	.type		_ZN56_INTERNAL_9a069279_25_AdaptiveAveragePooling_cu_ef17039c4cuda3std6ranges3__45__cpo4sizeE,@object
	.size		_ZN56_INTERNAL_9a069279_25_AdaptiveAveragePooling_cu_ef17039c4cuda3std6ranges3__45__cpo4sizeE,(_ZN56_INTERNAL_9a069279_25_AdaptiveAveragePooling_cu_ef17039c4cuda3std3__45__cpo5beginE - _ZN56_INTERNAL_9a069279_25_AdaptiveAveragePooling_cu_ef17039c4cuda3std6ranges3__45__cpo4sizeE)
_ZN56_INTERNAL_9a069279_25_AdaptiveAveragePooling_cu_ef17039c4cuda3std6ranges3__45__cpo4sizeE:
	.zero		1
	.type		_ZN56_INTERNAL_9a069279_25_AdaptiveAveragePooling_cu_ef17039c4cuda3std3__45__cpo5beginE,@object
	.size		_ZN56_INTERNAL_9a069279_25_AdaptiveAveragePooling_cu_ef17039c4cuda3std3__45__cpo5beginE,(_ZN56_INTERNAL_9a069279_25_AdaptiveAveragePooling_cu_ef17039c4cuda3std6ranges3__45__cpo6cbeginE - _ZN56_INTERNAL_9a069279_25_AdaptiveAveragePooling_cu_ef17039c4cuda3std3__45__cpo5beginE)
_ZN56_INTERNAL_9a069279_25_AdaptiveAveragePooling_cu_ef17039c4cuda3std3__45__cpo5beginE:
	.zero		1
	.type		_ZN56_INTERNAL_9a069279_25_AdaptiveAveragePooling_cu_ef17039c4cuda3std6ranges3__45__cpo6cbeginE,@object
	.size		_ZN56_INTERNAL_9a069279_25_AdaptiveAveragePooling_cu_ef17039c4cuda3std6ranges3__45__cpo6cbeginE,(_ZN56_INTERNAL_9a069279_25_AdaptiveAveragePooling_cu_ef17039c4cuda3std3__45__cpo6rbeginE - _ZN56_INTERNAL_9a069279_25_AdaptiveAveragePooling_cu_ef17039c4cuda3std6ranges3__45__cpo6cbeginE)
_ZN56_INTERNAL_9a069279_25_AdaptiveAveragePooling_cu_ef17039c4cuda3std6ranges3__45__cpo6cbeginE:
	.zero		1
	.type		_ZN56_INTERNAL_9a069279_25_AdaptiveAveragePooling_cu_ef17039c4cuda3std3__45__cpo6rbeginE,@object
	.size		_ZN56_INTERNAL_9a069279_25_AdaptiveAveragePooling_cu_ef17039c4cuda3std3__45__cpo6rbeginE,(_ZN56_INTERNAL_9a069279_25_AdaptiveAveragePooling_cu_ef17039c4cuda3std6ranges3__45__cpo4nextE - _ZN56_INTERNAL_9a069279_25_AdaptiveAveragePooling_cu_ef17039c4cuda3std3__45__cpo6rbeginE)
_ZN56_INTERNAL_9a069279_25_AdaptiveAveragePooling_cu_ef17039c4cuda3std3__45__cpo6rbeginE:
	.zero		1
	.type		_ZN56_INTERNAL_9a069279_25_AdaptiveAveragePooling_cu_ef17039c4cuda3std6ranges3__45__cpo4nextE,@object
	.size		_ZN56_INTERNAL_9a069279_25_AdaptiveAveragePooling_cu_ef17039c4cuda3std6ranges3__45__cpo4nextE,(_ZN56_INTERNAL_9a069279_25_AdaptiveAveragePooling_cu_ef17039c4cuda3std6ranges3__45__cpo4swapE - _ZN56_INTERNAL_9a069279_25_AdaptiveAveragePooling_cu_ef17039c4cuda3std6ranges3__45__cpo4nextE)
_ZN56_INTERNAL_9a069279_25_AdaptiveAveragePooling_cu_ef17039c4cuda3std6ranges3__45__cpo4nextE:
	.zero		1
	.type		_ZN56_INTERNAL_9a069279_25_AdaptiveAveragePooling_cu_ef17039c4cuda3std6ranges3__45__cpo4swapE,@object
	.size		_ZN56_INTERNAL_9a069279_25_AdaptiveAveragePooling_cu_ef17039c4cuda3std6ranges3__45__cpo4swapE,(_ZN56_INTERNAL_9a069279_25_AdaptiveAveragePooling_cu_ef17039c4cuda3std3__420unreachable_sentinelE - _ZN56_INTERNAL_9a069279_25_AdaptiveAveragePooling_cu_ef17039c4cuda3std6ranges3__45__cpo4swapE)
_ZN56_INTERNAL_9a069279_25_AdaptiveAveragePooling_cu_ef17039c4cuda3std6ranges3__45__cpo4swapE:
	.zero		1
	.type		_ZN56_INTERNAL_9a069279_25_AdaptiveAveragePooling_cu_ef17039c4cuda3std3__420unreachable_sentinelE,@object
	.size		_ZN56_INTERNAL_9a069279_25_AdaptiveAveragePooling_cu_ef17039c4cuda3std3__420unreachable_sentinelE,(_ZN56_INTERNAL_9a069279_25_AdaptiveAveragePooling_cu_ef17039c6thrust24THRUST_300001_SM_1000_NS6system6detail10sequential3seqE - _ZN56_INTERNAL_9a069279_25_AdaptiveAveragePooling_cu_ef17039c4cuda3std3__420unreachable_sentinelE)
_ZN56_INTERNAL_9a069279_25_AdaptiveAveragePooling_cu_ef17039c4cuda3std3__420unreachable_sentinelE:
	.zero		1
	.type		_ZN56_INTERNAL_9a069279_25_AdaptiveAveragePooling_cu_ef17039c6thrust24THRUST_300001_SM_1000_NS6system6detail10sequential3seqE,@object
	.size		_ZN56_INTERNAL_9a069279_25_AdaptiveAveragePooling_cu_ef17039c6thrust24THRUST_300001_SM_1000_NS6system6detail10sequential3seqE,(_ZN56_INTERNAL_9a069279_25_AdaptiveAveragePooling_cu_ef17039c4cuda3std3__45__cpo4cendE - _ZN56_INTERNAL_9a069279_25_AdaptiveAveragePooling_cu_ef17039c6thrust24THRUST_300001_SM_1000_NS6system6detail10sequential3seqE)
_ZN56_INTERNAL_9a069279_25_AdaptiveAveragePooling_cu_ef17039c6thrust24THRUST_300001_SM_1000_NS6system6detail10sequential3seqE:
	.zero		1
	.type		_ZN56_INTERNAL_9a069279_25_AdaptiveAveragePooling_cu_ef17039c4cuda3std3__45__cpo4cendE,@object
	.size		_ZN56_INTERNAL_9a069279_25_AdaptiveAveragePooling_cu_ef17039c4cuda3std3__45__cpo4cendE,(_ZN56_INTERNAL_9a069279_25_AdaptiveAveragePooling_cu_ef17039c4cuda3std6ranges3__45__cpo9iter_swapE - _ZN56_INTERNAL_9a069279_25_AdaptiveAveragePooling_cu_ef17039c4cuda3std3__45__cpo4cendE)
_ZN56_INTERNAL_9a069279_25_AdaptiveAveragePooling_cu_ef17039c4cuda3std3__45__cpo4cendE:
	.zero		1
	.type		_ZN56_INTERNAL_9a069279_25_AdaptiveAveragePooling_cu_ef17039c4cuda3std6ranges3__45__cpo9iter_swapE,@object
	.size		_ZN56_INTERNAL_9a069279_25_AdaptiveAveragePooling_cu_ef17039c4cuda3std6ranges3__45__cpo9iter_swapE,(_ZN56_INTERNAL_9a069279_25_AdaptiveAveragePooling_cu_ef17039c4cuda3std3__45__cpo5crendE - _ZN56_INTERNAL_9a069279_25_AdaptiveAveragePooling_cu_ef17039c4cuda3std6ranges3__45__cpo9iter_swapE)
_ZN56_INTERNAL_9a069279_25_AdaptiveAveragePooling_cu_ef17039c4cuda3std6ranges3__45__cpo9iter_swapE:
	.zero		1
	.type		_ZN56_INTERNAL_9a069279_25_AdaptiveAveragePooling_cu_ef17039c4cuda3std3__45__cpo5crendE,@object
	.size		_ZN56_INTERNAL_9a069279_25_AdaptiveAveragePooling_cu_ef17039c4cuda3std3__45__cpo5crendE,(_ZN56_INTERNAL_9a069279_25_AdaptiveAveragePooling_cu_ef17039c4cuda3std6ranges3__45__cpo5cdataE - _ZN56_INTERNAL_9a069279_25_AdaptiveAveragePooling_cu_ef17039c4cuda3std3__45__cpo5crendE)
_ZN56_INTERNAL_9a069279_25_AdaptiveAveragePooling_cu_ef17039c4cuda3std3__45__cpo5crendE:
	.zero		1
	.type		_ZN56_INTERNAL_9a069279_25_AdaptiveAveragePooling_cu_ef17039c4cuda3std6ranges3__45__cpo5cdataE,@object
	.size		_ZN56_INTERNAL_9a069279_25_AdaptiveAveragePooling_cu_ef17039c4cuda3std6ranges3__45__cpo5cdataE,(_ZN56_INTERNAL_9a069279_25_AdaptiveAveragePooling_cu_ef17039c4cuda3std6ranges3__45__cpo3endE - _ZN56_INTERNAL_9a069279_25_AdaptiveAveragePooling_cu_ef17039c4cuda3std6ranges3__45__cpo5cdataE)
_ZN56_INTERNAL_9a069279_25_AdaptiveAveragePooling_cu_ef17039c4cuda3std6ranges3__45__cpo5cdataE:
	.zero		1
	.type		_ZN56_INTERNAL_9a069279_25_AdaptiveAveragePooling_cu_ef17039c4cuda3std6ranges3__45__cpo3endE,@object
	.size		_ZN56_INTERNAL_9a069279_25_AdaptiveAveragePooling_cu_ef17039c4cuda3std6ranges3__45__cpo3endE,(_ZN56_INTERNAL_9a069279_25_AdaptiveAveragePooling_cu_ef17039c4cuda3std3__419piecewise_constructE - _ZN56_INTERNAL_9a069279_25_AdaptiveAveragePooling_cu_ef17039c4cuda3std6ranges3__45__cpo3endE)
_ZN56_INTERNAL_9a069279_25_AdaptiveAveragePooling_cu_ef17039c4cuda3std6ranges3__45__cpo3endE:
	.zero		1
	.type		_ZN56_INTERNAL_9a069279_25_AdaptiveAveragePooling_cu_ef17039c4cuda3std3__419piecewise_constructE,@object
	.size		_ZN56_INTERNAL_9a069279_25_AdaptiveAveragePooling_cu_ef17039c4cuda3std3__419piecewise_constructE,(_ZN56_INTERNAL_9a069279_25_AdaptiveAveragePooling_cu_ef17039c4cuda3std6ranges3__45__cpo5ssizeE - _ZN56_INTERNAL_9a069279_25_AdaptiveAveragePooling_cu_ef17039c4cuda3std3__419piecewise_constructE)
_ZN56_INTERNAL_9a069279_25_AdaptiveAveragePooling_cu_ef17039c4cuda3std3__419piecewise_constructE:
	.zero		1
	.type		_ZN56_INTERNAL_9a069279_25_AdaptiveAveragePooling_cu_ef17039c4cuda3std6ranges3__45__cpo5ssizeE,@object
	.size		_ZN56_INTERNAL_9a069279_25_AdaptiveAveragePooling_cu_ef17039c4cuda3std6ranges3__45__cpo5ssizeE,(_ZN56_INTERNAL_9a069279_25_AdaptiveAveragePooling_cu_ef17039c4cuda3std3__45__cpo3endE - _ZN56_INTERNAL_9a069279_25_AdaptiveAveragePooling_cu_ef17039c4cuda3std6ranges3__45__cpo5ssizeE)
_ZN56_INTERNAL_9a069279_25_AdaptiveAveragePooling_cu_ef17039c4cuda3std6ranges3__45__cpo5ssizeE:
	.zero		1
	.type		_ZN56_INTERNAL_9a069279_25_AdaptiveAveragePooling_cu_ef17039c4cuda3std3__45__cpo3endE,@object
	.size		_ZN56_INTERNAL_9a069279_25_AdaptiveAveragePooling_cu_ef17039c4cuda3std3__45__cpo3endE,(_ZN56_INTERNAL_9a069279_25_AdaptiveAveragePooling_cu_ef17039c4cuda3std6ranges3__45__cpo4cendE - _ZN56_INTERNAL_9a069279_25_AdaptiveAveragePooling_cu_ef17039c4cuda3std3__45__cpo3endE)
_ZN56_INTERNAL_9a069279_25_AdaptiveAveragePooling_cu_ef17039c4cuda3std3__45__cpo3endE:
	.zero		1
	.type		_ZN56_INTERNAL_9a069279_25_AdaptiveAveragePooling_cu_ef17039c4cuda3std6ranges3__45__cpo4cendE,@object
	.size		_ZN56_INTERNAL_9a069279_25_AdaptiveAveragePooling_cu_ef17039c4cuda3std6ranges3__45__cpo4cendE,(_ZN56_INTERNAL_9a069279_25_AdaptiveAveragePooling_cu_ef17039c4cuda3std3__45__cpo4rendE - _ZN56_INTERNAL_9a069279_25_AdaptiveAveragePooling_cu_ef17039c4cuda3std6ranges3__45__cpo4cendE)
_ZN56_INTERNAL_9a069279_25_AdaptiveAveragePooling_cu_ef17039c4cuda3std6ranges3__45__cpo4cendE:
	.zero		1
	.type		_ZN56_INTERNAL_9a069279_25_AdaptiveAveragePooling_cu_ef17039c4cuda3std3__45__cpo4rendE,@object
	.size		_ZN56_INTERNAL_9a069279_25_AdaptiveAveragePooling_cu_ef17039c4cuda3std3__45__cpo4rendE,(_ZN56_INTERNAL_9a069279_25_AdaptiveAveragePooling_cu_ef17039c4cuda3std6ranges3__45__cpo4prevE - _ZN56_INTERNAL_9a069279_25_AdaptiveAveragePooling_cu_ef17039c4cuda3std3__45__cpo4rendE)
_ZN56_INTERNAL_9a069279_25_AdaptiveAveragePooling_cu_ef17039c4cuda3std3__45__cpo4rendE:
	.zero		1
	.type		_ZN56_INTERNAL_9a069279_25_AdaptiveAveragePooling_cu_ef17039c4cuda3std6ranges3__45__cpo4prevE,@object
	.size		_ZN56_INTERNAL_9a069279_25_AdaptiveAveragePooling_cu_ef17039c4cuda3std6ranges3__45__cpo4prevE,(_ZN56_INTERNAL_9a069279_25_AdaptiveAveragePooling_cu_ef17039c4cuda3std6ranges3__45__cpo9iter_moveE - _ZN56_INTERNAL_9a069279_25_AdaptiveAveragePooling_cu_ef17039c4cuda3std6ranges3__45__cpo4prevE)
_ZN56_INTERNAL_9a069279_25_AdaptiveAveragePooling_cu_ef17039c4cuda3std6ranges3__45__cpo4prevE:
	.zero		1
	.type		_ZN56_INTERNAL_9a069279_25_AdaptiveAveragePooling_cu_ef17039c4cuda3std6ranges3__45__cpo9iter_moveE,@object
	.size		_ZN56_INTERNAL_9a069279_25_AdaptiveAveragePooling_cu_ef17039c4cuda3std6ranges3__45__cpo9iter_moveE,(.L_13 - _ZN56_INTERNAL_9a069279_25_AdaptiveAveragePooling_cu_ef17039c4cuda3std6ranges3__45__cpo9iter_moveE)
_ZN56_INTERNAL_9a069279_25_AdaptiveAveragePooling_cu_ef17039c4cuda3std6ranges3__45__cpo9iter_moveE:
	.zero		1
.L_13:


//--------------------- .nv.shared._ZN2at6native58_GLOBAL__N__9a069279_25_AdaptiveAveragePooling_cu_ef17039c33atomic_adaptive_average_gradinputIN3c108BFloat16EEEvPT_PKS5_iiii --------------------------
	.section	.nv.shared._ZN2at6native58_GLOBAL__N__9a069279_25_AdaptiveAveragePooling_cu_ef17039c33atomic_adaptive_average_gradinputIN3c108BFloat16EEEvPT_PKS5_iiii,"aw",@nobits
	.sectionflags	@""
	.align	16
	.zero		1024


//--------------------- .nv.shared._ZN2at6native58_GLOBAL__N__9a069279_25_AdaptiveAveragePooling_cu_ef17039c26adaptive_average_gradinputIN3c104HalfEEEvPT_PKS5_iiii --------------------------
	.section	.nv.shared._ZN2at6native58_GLOBAL__N__9a069279_25_AdaptiveAveragePooling_cu_ef17039c26adaptive_average_gradinputIN3c104HalfEEEvPT_PKS5_iiii,"aw",@nobits
	.sectionflags	@""
	.align	16
	.zero		1024


//--------------------- .nv.shared._ZN2at6native58_GLOBAL__N__9a069279_25_AdaptiveAveragePooling_cu_ef17039c33atomic_adaptive_average_gradinputIN3c104HalfEEEvPT_PKS5_iiii --------------------------
	.section	.nv.shared._ZN2at6native58_GLOBAL__N__9a069279_25_AdaptiveAveragePooling_cu_ef17039c33atomic_adaptive_average_gradinputIN3c104HalfEEEvPT_PKS5_iiii,"aw",@nobits
	.sectionflags	@""
	.align	16
	.zero		1024


//--------------------- .nv.shared._ZN2at6native58_GLOBAL__N__9a069279_25_AdaptiveAveragePooling_cu_ef17039c26adaptive_average_gradinputIfEEvPT_PKS3_iiii --------------------------
	.section	.nv.shared._ZN2at6native58_GLOBAL__N__9a069279_25_AdaptiveAveragePooling_cu_ef17039c26adaptive_average_gradinputIfEEvPT_PKS3_iiii,"aw",@nobits
	.sectionflags	@""
	.align	16
	.zero		1024


//--------------------- .nv.shared._ZN2at6native58_GLOBAL__N__9a069279_25_AdaptiveAveragePooling_cu_ef17039c33atomic_adaptive_average_gradinputIfEEvPT_PKS3_iiii --------------------------
	.section	.nv.shared._ZN2at6native58_GLOBAL__N__9a069279_25_AdaptiveAveragePooling_cu_ef17039c33atomic_adaptive_average_gradinputIfEEvPT_PKS3_iiii,"aw",@nobits
	.sectionflags	@""
	.align	16
	.zero		1024


//--------------------- .nv.shared._ZN2at6native58_GLOBAL__N__9a069279_25_AdaptiveAveragePooling_cu_ef17039c26adaptive_average_gradinputIdEEvPT_PKS3_iiii --------------------------
	.section	.nv.shared._ZN2at6native58_GLOBAL__N__9a069279_25_AdaptiveAveragePooling_cu_ef17039c26adaptive_average_gradinputIdEEvPT_PKS3_iiii,"aw",@nobits
	.sectionflags	@""
	.align	16
	.zero		1024


//--------------------- .nv.shared._ZN2at6native58_GLOBAL__N__9a069279_25_AdaptiveAveragePooling_cu_ef17039c33atomic_adaptive_average_gradinputIdEEvPT_PKS3_iiii --------------------------
	.section	.nv.shared._ZN2at6native58_GLOBAL__N__9a069279_25_AdaptiveAveragePooling_cu_ef17039c33atomic_adaptive_average_gradinputIdEEvPT_PKS3_iiii,"aw",@nobits
	.sectionflags	@""
	.align	16
	.zero		1024


//--------------------- .nv.shared._ZN2at6native58_GLOBAL__N__9a069279_25_AdaptiveAveragePooling_cu_ef17039c31adaptive_average_gradinput_nhwcIiN3c108BFloat16EEEvPT0_PKS5_iiiiiiiiT_S9_S9_S9_ --------------------------
	.section	.nv.shared._ZN2at6native58_GLOBAL__N__9a069279_25_AdaptiveAveragePooling_cu_ef17039c31adaptive_average_gradinput_nhwcIiN3c108BFloat16EEEvPT0_PKS5_iiiiiiiiT_S9_S9_S9_,"aw",@nobits
	.sectionflags	@""
	.align	16
	.zero		1024


//--------------------- .nv.shared._ZN2at6native58_GLOBAL__N__9a069279_25_AdaptiveAveragePooling_cu_ef17039c31adaptive_average_gradinput_nhwcIiN3c104HalfEEEvPT0_PKS5_iiiiiiiiT_S9_S9_S9_ --------------------------
	.section	.nv.shared._ZN2at6native58_GLOBAL__N__9a069279_25_AdaptiveAveragePooling_cu_ef17039c31adaptive_average_gradinput_nhwcIiN3c104HalfEEEvPT0_PKS5_iiiiiiiiT_S9_S9_S9_,"aw",@nobits
	.sectionflags	@""
	.align	16
	.zero		1024


//--------------------- .nv.shared._ZN2at6native58_GLOBAL__N__9a069279_25_AdaptiveAveragePooling_cu_ef17039c31adaptive_average_gradinput_nhwcIifEEvPT0_PKS3_iiiiiiiiT_S7_S7_S7_ --------------------------
	.section	.nv.shared._ZN2at6native58_GLOBAL__N__9a069279_25_AdaptiveAveragePooling_cu_ef17039c31adaptive_average_gradinput_nhwcIifEEvPT0_PKS3_iiiiiiiiT_S7_S7_S7_,"aw",@nobits
	.sectionflags	@""
	.align	16
	.zero		1024


//--------------------- .nv.shared._ZN2at6native58_GLOBAL__N__9a069279_25_AdaptiveAveragePooling_cu_ef17039c31adaptive_average_gradinput_nhwcIidEEvPT0_PKS3_iiiiiiiiT_S7_S7_S7_ --------------------------
	.section	.nv.shared._ZN2at6native58_GLOBAL__N__9a069279_25_AdaptiveAveragePooling_cu_ef17039c31adaptive_average_gradinput_nhwcIidEEvPT0_PKS3_iiiiiiiiT_S7_S7_S7_,"aw",@nobits
	.sectionflags	@""
	.align	16
	.zero		1024


//--------------------- .nv.shared._ZN2at6native58_GLOBAL__N__9a069279_25_AdaptiveAveragePooling_cu_ef17039c21adaptive_average_poolIN3c108BFloat16EEEvPKT_PS5_iiiilll --------------------------
	.section	.nv.shared._ZN2at6native58_GLOBAL__N__9a069279_25_AdaptiveAveragePooling_cu_ef17039c21adaptive_average_poolIN3c108BFloat16EEEvPKT_PS5_iiiilll,"aw",@nobits
	.sectionflags	@""
	.align	16
	.zero		1024


//--------------------- .nv.shared._ZN2at6native58_GLOBAL__N__9a069279_25_AdaptiveAveragePooling_cu_ef17039c21adaptive_average_poolIN3c104HalfEEEvPKT_PS5_iiiilll --------------------------
	.section	.nv.shared._ZN2at6native58_GLOBAL__N__9a069279_25_AdaptiveAveragePooling_cu_ef17039c21adaptive_average_poolIN3c104HalfEEEvPKT_PS5_iiiilll,"aw",@nobits
	.sectionflags	@""
	.align	16
	.zero		1024


//--------------------- .nv.shared._ZN2at6native58_GLOBAL__N__9a069279_25_AdaptiveAveragePooling_cu_ef17039c21adaptive_average_poolIfEEvPKT_PS3_iiiilll --------------------------
	.section	.nv.shared._ZN2at6native58_GLOBAL__N__9a069279_25_AdaptiveAveragePooling_cu_ef17039c21adaptive_average_poolIfEEvPKT_PS3_iiiilll,"aw",@nobits
	.sectionflags	@""
	.align	16
	.zero		1024


//--------------------- .nv.shared._ZN2at6native58_GLOBAL__N__9a069279_25_AdaptiveAveragePooling_cu_ef17039c21adaptive_average_poolIdEEvPKT_PS3_iiiilll --------------------------
	.section	.nv.shared._ZN2at6native58_GLOBAL__N__9a069279_25_AdaptiveAveragePooling_cu_ef17039c21adaptive_average_poolIdEEvPKT_PS3_iiiilll,"aw",@nobits
	.sectionflags	@""
	.align	16
	.zero		1024


//--------------------- .nv.shared._ZN2at6native58_GLOBAL__N__9a069279_25_AdaptiveAveragePooling_cu_ef17039c26adaptive_average_pool_nhwcIiN3c108BFloat16EEEvPKT0_PS5_iiiiiiiiT_S9_S9_S9_ --------------------------
	.section	.nv.shared._ZN2at6native58_GLOBAL__N__9a069279_25_AdaptiveAveragePooling_cu_ef17039c26adaptive_average_pool_nhwcIiN3c108BFloat16EEEvPKT0_PS5_iiiiiiiiT_S9_S9_S9_,"aw",@nobits
	.sectionflags	@""
	.align	16
	.zero		1024


//--------------------- .nv.shared._ZN2at6native58_GLOBAL__N__9a069279_25_AdaptiveAveragePooling_cu_ef17039c26adaptive_average_pool_nhwcIiN3c104HalfEEEvPKT0_PS5_iiiiiiiiT_S9_S9_S9_ --------------------------
	.section	.nv.shared._ZN2at6native58_GLOBAL__N__9a069279_25_AdaptiveAveragePooling_cu_ef17039c26adaptive_average_pool_nhwcIiN3c104HalfEEEvPKT0_PS5_iiiiiiiiT_S9_S9_S9_,"aw",@nobits
	.sectionflags	@""
	.align	16
	.zero		1024


//--------------------- .nv.shared._ZN2at6native58_GLOBAL__N__9a069279_25_AdaptiveAveragePooling_cu_ef17039c26adaptive_average_pool_nhwcIifEEvPKT0_PS3_iiiiiiiiT_S7_S7_S7_ --------------------------
	.section	.nv.shared._ZN2at6native58_GLOBAL__N__9a069279_25_AdaptiveAveragePooling_cu_ef17039c26adaptive_average_pool_nhwcIifEEvPKT0_PS3_iiiiiiiiT_S7_S7_S7_,"aw",@nobits
	.sectionflags	@""
	.align	16
	.zero		1024


//--------------------- .nv.shared._ZN2at6native58_GLOBAL__N__9a069279_25_AdaptiveAveragePooling_cu_ef17039c26adaptive_average_pool_nhwcIidEEvPKT0_PS3_iiiiiiiiT_S7_S7_S7_ --------------------------
	.section	.nv.shared._ZN2at6native58_GLOBAL__N__9a069279_25_AdaptiveAveragePooling_cu_ef17039c26adaptive_average_pool_nhwcIidEEvPKT0_PS3_iiiiiiiiT_S7_S7_S7_,"aw",@nobits
	.sectionflags	@""
	.align	16
	.zero		1024


//--------------------- .nv.constant0._ZN2at6native58_GLOBAL__N__9a069279_25_AdaptiveAveragePooling_cu_ef17039c26adaptive_average_gradinputIN3c108BFloat16EEEvPT_PKS5_iiii --------------------------
	.section	.nv.constant0._ZN2at6native58_GLOBAL__N__9a069279_25_AdaptiveAveragePooling_cu_ef17039c26adaptive_average_gradinputIN3c108BFloat16EEEvPT_PKS5_iiii,"a",@progbits
	.sectionflags	@""
	.align	4
.nv.constant0._ZN2at6native58_GLOBAL__N__9a069279_25_AdaptiveAveragePooling_cu_ef17039c26adaptive_average_gradinputIN3c108BFloat16EEEvPT_PKS5_iiii:
	.zero		928


//--------------------- .nv.constant0._ZN2at6native58_GLOBAL__N__9a069279_25_AdaptiveAveragePooling_cu_ef17039c33atomic_adaptive_average_gradinputIN3c108BFloat16EEEvPT_PKS5_iiii --------------------------
	.section	.nv.constant0._ZN2at6native58_GLOBAL__N__9a069279_25_AdaptiveAveragePooling_cu_ef17039c33atomic_adaptive_average_gradinputIN3c108BFloat16EEEvPT_PKS5_iiii,"a",@progbits
	.sectionflags	@""
	.align	4
.nv.constant0._ZN2at6native58_GLOBAL__N__9a069279_25_AdaptiveAveragePooling_cu_ef17039c33atomic_adaptive_average_gradinputIN3c108BFloat16EEEvPT_PKS5_iiii:
	.zero		928


//--------------------- .nv.constant0._ZN2at6native58_GLOBAL__N__9a069279_25_AdaptiveAveragePooling_cu_ef17039c26adaptive_average_gradinputIN3c104HalfEEEvPT_PKS5_iiii --------------------------
	.section	.nv.constant0._ZN2at6native58_GLOBAL__N__9a069279_25_AdaptiveAveragePooling_cu_ef17039c26adaptive_average_gradinputIN3c104HalfEEEvPT_PKS5_iiii,"a",@progbits
	.sectionflags	@""
	.align	4
.nv.constant0._ZN2at6native58_GLOBAL__N__9a069279_25_AdaptiveAveragePooling_cu_ef17039c26adaptive_average_gradinputIN3c104HalfEEEvPT_PKS5_iiii:
	.zero		928


//--------------------- .nv.constant0._ZN2at6native58_GLOBAL__N__9a069279_25_AdaptiveAveragePooling_cu_ef17039c33atomic_adaptive_average_gradinputIN3c104HalfEEEvPT_PKS5_iiii --------------------------
	.section	.nv.constant0._ZN2at6native58_GLOBAL__N__9a069279_25_AdaptiveAveragePooling_cu_ef17039c33atomic_adaptive_average_gradinputIN3c104HalfEEEvPT_PKS5_iiii,"a",@progbits
	.sectionflags	@""
	.align	4
.nv.constant0._ZN2at6native58_GLOBAL__N__9a069279_25_AdaptiveAveragePooling_cu_ef17039c33atomic_adaptive_average_gradinputIN3c104HalfEEEvPT_PKS5_iiii:
	.zero		928


//--------------------- .nv.constant0._ZN2at6native58_GLOBAL__N__9a069279_25_AdaptiveAveragePooling_cu_ef17039c26adaptive_average_gradinputIfEEvPT_PKS3_iiii --------------------------
	.section	.nv.constant0._ZN2at6native58_GLOBAL__N__9a069279_25_AdaptiveAveragePooling_cu_ef17039c26adaptive_average_gradinputIfEEvPT_PKS3_iiii,"a",@progbits
	.sectionflags	@""
	.align	4
.nv.constant0._ZN2at6native58_GLOBAL__N__9a069279_25_AdaptiveAveragePooling_cu_ef17039c26adaptive_average_gradinputIfEEvPT_PKS3_iiii:
	.zero		928


//--------------------- .nv.constant0._ZN2at6native58_GLOBAL__N__9a069279_25_AdaptiveAveragePooling_cu_ef17039c33atomic_adaptive_average_gradinputIfEEvPT_PKS3_iiii --------------------------
	.section	.nv.constant0._ZN2at6native58_GLOBAL__N__9a069279_25_AdaptiveAveragePooling_cu_ef17039c33atomic_adaptive_average_gradinputIfEEvPT_PKS3_iiii,"a",@progbits
	.sectionflags	@""
	.align	4
.nv.constant0._ZN2at6native58_GLOBAL__N__9a069279_25_AdaptiveAveragePooling_cu_ef17039c33atomic_adaptive_average_gradinputIfEEvPT_PKS3_iiii:
	.zero		928


//--------------------- .nv.constant0._ZN2at6native58_GLOBAL__N__9a069279_25_AdaptiveAveragePooling_cu_ef17039c26adaptive_average_gradinputIdEEvPT_PKS3_iiii --------------------------
	.section	.nv.constant0._ZN2at6native58_GLOBAL__N__9a069279_25_AdaptiveAveragePooling_cu_ef17039c26adaptive_average_gradinputIdEEvPT_PKS3_iiii,"a",@progbits
	.sectionflags	@""
	.align	4
.nv.constant0._ZN2at6native58_GLOBAL__N__9a069279_25_AdaptiveAveragePooling_cu_ef17039c26adaptive_average_gradinputIdEEvPT_PKS3_iiii:
	.zero		928


//--------------------- .nv.constant0._ZN2at6native58_GLOBAL__N__9a069279_25_AdaptiveAveragePooling_cu_ef17039c33atomic_adaptive_average_gradinputIdEEvPT_PKS3_iiii --------------------------
	.section	.nv.constant0._ZN2at6native58_GLOBAL__N__9a069279_25_AdaptiveAveragePooling_cu_ef17039c33atomic_adaptive_average_gradinputIdEEvPT_PKS3_iiii,"a",@progbits
	.sectionflags	@""
	.align	4
.nv.constant0._ZN2at6native58_GLOBAL__N__9a069279_25_AdaptiveAveragePooling_cu_ef17039c33atomic_adaptive_average_gradinputIdEEvPT_PKS3_iiii:
	.zero		928


//--------------------- .nv.constant0._ZN2at6native58_GLOBAL__N__9a069279_25_AdaptiveAveragePooling_cu_ef17039c31adaptive_average_gradinput_nhwcIiN3c108BFloat16EEEvPT0_PKS5_iiiiiiiiT_S9_S9_S9_ --------------------------
	.section	.nv.constant0._ZN2at6native58_GLOBAL__N__9a069279_25_AdaptiveAveragePooling_cu_ef17039c31adaptive_average_gradinput_nhwcIiN3c108BFloat16EEEvPT0_PKS5_iiiiiiiiT_S9_S9_S9_,"a",@progbits
	.sectionflags	@""
	.align	4
.nv.constant0._ZN2at6native58_GLOBAL__N__9a069279_25_AdaptiveAveragePooling_cu_ef17039c31adaptive_average_gradinput_nhwcIiN3c108BFloat16EEEvPT0_PKS5_iiiiiiiiT_S9_S9_S9_:
	.zero		960


//--------------------- .nv.constant0._ZN2at6native58_GLOBAL__N__9a069279_25_AdaptiveAveragePooling_cu_ef17039c31adaptive_average_gradinput_nhwcIiN3c104HalfEEEvPT0_PKS5_iiiiiiiiT_S9_S9_S9_ --------------------------
	.section	.nv.constant0._ZN2at6native58_GLOBAL__N__9a069279_25_AdaptiveAveragePooling_cu_ef17039c31adaptive_average_gradinput_nhwcIiN3c104HalfEEEvPT0_PKS5_iiiiiiiiT_S9_S9_S9_,"a",@progbits
	.sectionflags	@""
	.align	4
.nv.constant0._ZN2at6native58_GLOBAL__N__9a069279_25_AdaptiveAveragePooling_cu_ef17039c31adaptive_average_gradinput_nhwcIiN3c104HalfEEEvPT0_PKS5_iiiiiiiiT_S9_S9_S9_:
	.zero		960


//--------------------- .nv.constant0._ZN2at6native58_GLOBAL__N__9a069279_25_AdaptiveAveragePooling_cu_ef17039c31adaptive_average_gradinput_nhwcIifEEvPT0_PKS3_iiiiiiiiT_S7_S7_S7_ --------------------------
	.section	.nv.constant0._ZN2at6native58_GLOBAL__N__9a069279_25_AdaptiveAveragePooling_cu_ef17039c31adaptive_average_gradinput_nhwcIifEEvPT0_PKS3_iiiiiiiiT_S7_S7_S7_,"a",@progbits
	.sectionflags	@""
	.align	4
.nv.constant0._ZN2at6native58_GLOBAL__N__9a069279_25_AdaptiveAveragePooling_cu_ef17039c31adaptive_average_gradinput_nhwcIifEEvPT0_PKS3_iiiiiiiiT_S7_S7_S7_:
	.zero		960


//--------------------- .nv.constant0._ZN2at6native58_GLOBAL__N__9a069279_25_AdaptiveAveragePooling_cu_ef17039c31adaptive_average_gradinput_nhwcIidEEvPT0_PKS3_iiiiiiiiT_S7_S7_S7_ --------------------------
	.section	.nv.constant0._ZN2at6native58_GLOBAL__N__9a069279_25_AdaptiveAveragePooling_cu_ef17039c31adaptive_average_gradinput_nhwcIidEEvPT0_PKS3_iiiiiiiiT_S7_S7_S7_,"a",@progbits
	.sectionflags	@""
	.align	4
.nv.constant0._ZN2at6native58_GLOBAL__N__9a069279_25_AdaptiveAveragePooling_cu_ef17039c31adaptive_average_gradinput_nhwcIidEEvPT0_PKS3_iiiiiiiiT_S7_S7_S7_:
	.zero		960


//--------------------- .nv.constant0._ZN2at6native58_GLOBAL__N__9a069279_25_AdaptiveAveragePooling_cu_ef17039c21adaptive_average_poolIN3c108BFloat16EEEvPKT_PS5_iiiilll --------------------------
	.section	.nv.constant0._ZN2at6native58_GLOBAL__N__9a069279_25_AdaptiveAveragePooling_cu_ef17039c21adaptive_average_poolIN3c108BFloat16EEEvPKT_PS5_iiiilll,"a",@progbits
	.sectionflags	@""
	.align	4
.nv.constant0._ZN2at6native58_GLOBAL__N__9a069279_25_AdaptiveAveragePooling_cu_ef17039c21adaptive_average_poolIN3c108BFloat16EEEvPKT_PS5_iiiilll:
	.zero		952


//--------------------- .nv.constant0._ZN2at6native58_GLOBAL__N__9a069279_25_AdaptiveAveragePooling_cu_ef17039c21adaptive_average_poolIN3c104HalfEEEvPKT_PS5_iiiilll --------------------------
	.section	.nv.constant0._ZN2at6native58_GLOBAL__N__9a069279_25_AdaptiveAveragePooling_cu_ef17039c21adaptive_average_poolIN3c104HalfEEEvPKT_PS5_iiiilll,"a",@progbits
	.sectionflags	@""
	.align	4
.nv.constant0._ZN2at6native58_GLOBAL__N__9a069279_25_AdaptiveAveragePooling_cu_ef17039c21adaptive_average_poolIN3c104HalfEEEvPKT_PS5_iiiilll:
	.zero		952


//--------------------- .nv.constant0._ZN2at6native58_GLOBAL__N__9a069279_25_AdaptiveAveragePooling_cu_ef17039c21adaptive_average_poolIfEEvPKT_PS3_iiiilll --------------------------
	.section	.nv.constant0._ZN2at6native58_GLOBAL__N__9a069279_25_AdaptiveAveragePooling_cu_ef17039c21adaptive_average_poolIfEEvPKT_PS3_iiiilll,"a",@progbits
	.sectionflags	@""
	.align	4
.nv.constant0._ZN2at6native58_GLOBAL__N__9a069279_25_AdaptiveAveragePooling_cu_ef17039c21adaptive_average_poolIfEEvPKT_PS3_iiiilll:
	.zero		952


//--------------------- .nv.constant0._ZN2at6native58_GLOBAL__N__9a069279_25_AdaptiveAveragePooling_cu_ef17039c21adaptive_average_poolIdEEvPKT_PS3_iiiilll --------------------------
	.section	.nv.constant0._ZN2at6native58_GLOBAL__N__9a069279_25_AdaptiveAveragePooling_cu_ef17039c21adaptive_average_poolIdEEvPKT_PS3_iiiilll,"a",@progbits
	.sectionflags	@""
	.align	4
.nv.constant0._ZN2at6native58_GLOBAL__N__9a069279_25_AdaptiveAveragePooling_cu_ef17039c21adaptive_average_poolIdEEvPKT_PS3_iiiilll:
	.zero		952


//--------------------- .nv.constant0._ZN2at6native58_GLOBAL__N__9a069279_25_AdaptiveAveragePooling_cu_ef17039c26adaptive_average_pool_nhwcIiN3c108BFloat16EEEvPKT0_PS5_iiiiiiiiT_S9_S9_S9_ --------------------------
	.section	.nv.constant0._ZN2at6native58_GLOBAL__N__9a069279_25_AdaptiveAveragePooling_cu_ef17039c26adaptive_average_pool_nhwcIiN3c108BFloat16EEEvPKT0_PS5_iiiiiiiiT_S9_S9_S9_,"a",@progbits
	.sectionflags	@""
	.align	4
.nv.constant0._ZN2at6native58_GLOBAL__N__9a069279_25_AdaptiveAveragePooling_cu_ef17039c26adaptive_average_pool_nhwcIiN3c108BFloat16EEEvPKT0_PS5_iiiiiiiiT_S9_S9_S9_:
	.zero		960


//--------------------- .nv.constant0._ZN2at6native58_GLOBAL__N__9a069279_25_AdaptiveAveragePooling_cu_ef17039c26adaptive_average_pool_nhwcIiN3c104HalfEEEvPKT0_PS5_iiiiiiiiT_S9_S9_S9_ --------------------------
	.section	.nv.constant0._ZN2at6native58_GLOBAL__N__9a069279_25_AdaptiveAveragePooling_cu_ef17039c26adaptive_average_pool_nhwcIiN3c104HalfEEEvPKT0_PS5_iiiiiiiiT_S9_S9_S9_,"a",@progbits
	.sectionflags	@""
	.align	4
.nv.constant0._ZN2at6native58_GLOBAL__N__9a069279_25_AdaptiveAveragePooling_cu_ef17039c26adaptive_average_pool_nhwcIiN3c104HalfEEEvPKT0_PS5_iiiiiiiiT_S9_S9_S9_:
	.zero		960


//--------------------- .nv.constant0._ZN2at6native58_GLOBAL__N__9a069279_25_AdaptiveAveragePooling_cu_ef17039c26adaptive_average_pool_nhwcIifEEvPKT0_PS3_iiiiiiiiT_S7_S7_S7_ --------------------------
	.section	.nv.constant0._ZN2at6native58_GLOBAL__N__9a069279_25_AdaptiveAveragePooling_cu_ef17039c26adaptive_average_pool_nhwcIifEEvPKT0_PS3_iiiiiiiiT_S7_S7_S7_,"a",@progbits
	.sectionflags	@""
	.align	4
.nv.constant0._ZN2at6native58_GLOBAL__N__9a069279_25_AdaptiveAveragePooling_cu_ef17039c26adaptive_average_pool_nhwcIifEEvPKT0_PS3_iiiiiiiiT_S7_S7_S7_:
	.zero		960


//--------------------- .nv.constant0._ZN2at6native58_GLOBAL__N__9a069279_25_AdaptiveAveragePooling_cu_ef17039c26adaptive_average_pool_nhwcIidEEvPKT0_PS3_iiiiiiiiT_S7_S7_S7_ --------------------------
	.section	.nv.constant0._ZN2at6native58_GLOBAL__N__9a069279_25_AdaptiveAveragePooling_cu_ef17039c26adaptive_average_pool_nhwcIidEEvPKT0_PS3_iiiiiiiiT_S7_S7_S7_,"a",@progbits
	.sectionflags	@""
	.align	4
.nv.constant0._ZN2at6native58_GLOBAL__N__9a069279_25_AdaptiveAveragePooling_cu_ef17039c26adaptive_average_pool_nhwcIidEEvPKT0_PS3_iiiiiiiiT_S7_S7_S7_:
	.zero		960


//--------------------- SYMBOLS --------------------------

	.type		.nv.reservedSmem.offset0,@object
	.size		.nv.reservedSmem.offset0,0x4
	.type		.nv.reservedSmem.cap,@object
	.size		.nv.reservedSmem.cap,0x4
